// auto-generated by cutlass_sweep.fmha — config: {"arch": "sm_90", "direction": "bwd", "dtype": "fp16", "head_dim": 512, "mask": "causal", "schedule": "cooperative", "tile_kv": 128, "tile_q": 64}
#include "cutlass/cutlass.h"
#include "cute/tensor.hpp"
#include "cutlass/device_kernel.h"
#include "cutlass/kernel_hardware_info.h"
#include "88_hopper_fmha/collective/fmha_fusion.hpp"
#include "88_hopper_fmha/collective/fmha_collective_bwd_tma_warpspecialized.hpp"
#include "88_hopper_fmha/collective/fmha_epilogue_bwd.hpp"
#include "88_hopper_fmha/kernel/fmha_kernel_tma_warpspecialized.hpp"
#include "88_hopper_fmha/kernel/fmha_tile_scheduler.hpp"

using namespace cute;
using Element = cutlass::half_t;
using TileShape = Shape<_64, _128, _512>;

using Mainloop = cutlass::fmha::collective::FmhaBwdMainloopTmaWarpSpecialized<
    Element, float, TileShape,
    cutlass::fmha::collective::FusionBwdAdapter<cutlass::fmha::collective::CausalFusion>>;
using Epilogue = cutlass::fmha::collective::FmhaBwdEpilogueKV<
    Element, float, typename Mainloop::TileShapePV>;
using Kernel = cutlass::fmha::kernel::FmhaKernelTmaWarpSpecialized<
    Mainloop, Epilogue,
    cutlass::fmha::kernel::TileSchedulerBwdAdapter<
        cutlass::fmha::kernel::IndividualTileScheduler>>;

auto* _anchor = &cutlass::device_kernel<Kernel>;


// ===== COMPILED SASS (sm_90a) =====

	.target	sm_90a

	.elftype	@"ET_EXEC"


//--------------------- .note.nv.tkinfo           --------------------------
	.section	.note.nv.tkinfo,"",@"SHT_NOTE"
	.sectionflags	@"SHF_NOTE_NV_TKINFO"
	.tkinfo
        /*0018*/ 	.word	0x00000002
        /*0030*/ 	.string	""
        /*0030*/ 	.string	"ptxas"
        /*0030*/ 	.string	"Cuda compilation tools, release 13.0, V13.0.88"
        /*0030*/ 	.string	"Build cuda_13.0.r13.0/compiler.36424714_0"
        /*0030*/ 	.string	"-arch sm_90a -m 64 "



//--------------------- .note.nv.cuinfo           --------------------------
	.section	.note.nv.cuinfo,"",@"SHT_NOTE"
	.sectionflags	@"SHF_NOTE_NV_CUINFO"
        /*0018*/ 	.short	0x0002
        /*001a*/ 	.short	0x005a
        /*001c*/ 	.short	0x0082
	.zero		2


//--------------------- .nv.info                  --------------------------
	.section	.nv.info,"",@"SHT_CUDA_INFO"
	.align	4


	//----- nvinfo : EIATTR_REGCOUNT
	.align		4
        /*0000*/ 	.byte	0x04, 0x2f
        /*0002*/ 	.short	(.L_16 - .L_15)
	.align		4
.L_15:
        /*0004*/ 	.word	index@(_ZN7cutlass13device_kernelINS_4fmha6kernel28FmhaKernelTmaWarpSpecializedINS1_10collective33FmhaBwdMainloopTmaWarpSpecializedINS_6half_tEfN4cute5tupleIJNS7_1CILi64EEENS9_ILi128EEENS9_ILi512EEEEEENS4_16FusionBwdAdapterINS4_12CausalFusionEEEJEEENS4_17FmhaBwdEpilogueKVIS6_fNS8_IJSA_SC_SA_EEEEENS2_23TileSchedulerBwdAdapterINS2_23IndividualTileSchedulerEEEJEEEEEvNT_6ParamsE)
        /*0008*/ 	.word	0x000000a8


	//----- nvinfo : EIATTR_FRAME_SIZE
	.align		4
.L_16:
        /*000c*/ 	.byte	0x04, 0x11
        /*000e*/ 	.short	(.L_18 - .L_17)
	.align		4
.L_17:
        /*0010*/ 	.word	index@(_ZN7cutlass13device_kernelINS_4fmha6kernel28FmhaKernelTmaWarpSpecializedINS1_10collective33FmhaBwdMainloopTmaWarpSpecializedINS_6half_tEfN4cute5tupleIJNS7_1CILi64EEENS9_ILi128EEENS9_ILi512EEEEEENS4_16FusionBwdAdapterINS4_12CausalFusionEEEJEEENS4_17FmhaBwdEpilogueKVIS6_fNS8_IJSA_SC_SA_EEEEENS2_23TileSchedulerBwdAdapterINS2_23IndividualTileSchedulerEEEJEEEEEvNT_6ParamsE)
        /*0014*/ 	.word	0x00001c10


	//----- nvinfo : EIATTR_MIN_STACK_SIZE
	.align		4
.L_18:
        /*0018*/ 	.byte	0x04, 0x12
        /*001a*/ 	.short	(.L_20 - .L_19)
	.align		4
.L_19:
        /*001c*/ 	.word	index@(_ZN7cutlass13device_kernelINS_4fmha6kernel28FmhaKernelTmaWarpSpecializedINS1_10collective33FmhaBwdMainloopTmaWarpSpecializedINS_6half_tEfN4cute5tupleIJNS7_1CILi64EEENS9_ILi128EEENS9_ILi512EEEEEENS4_16FusionBwdAdapterINS4_12CausalFusionEEEJEEENS4_17FmhaBwdEpilogueKVIS6_fNS8_IJSA_SC_SA_EEEEENS2_23TileSchedulerBwdAdapterINS2_23IndividualTileSchedulerEEEJEEEEEvNT_6ParamsE)
        /*0020*/ 	.word	0x00001c10
.L_20:


//--------------------- .nv.compat                --------------------------
	.section	.nv.compat,"",@"SHT_CUDA_COMPAT_INFO"
	.align	4
        /*0000*/ 	.byte	0x02, 0x09, 0x01, 0x00, 0x02, 0x02, 0x04, 0x00, 0x02, 0x05, 0x05, 0x00, 0x03, 0x07, 0x01, 0x01
        /*0010*/ 	.byte	0x02, 0x03, 0x01, 0x00, 0x02, 0x06, 0x01, 0x00, 0x04, 0x0b, 0x08, 0x00, 0x00, 0x00, 0x00, 0x00
        /*0020*/ 	.byte	0x00, 0x00, 0x00, 0x00


//--------------------- .nv.info._ZN7cutlass13device_kernelINS_4fmha6kernel28FmhaKernelTmaWarpSpecializedINS1_10collective33FmhaBwdMainloopTmaWarpSpecializedINS_6half_tEfN4cute5tupleIJNS7_1CILi64EEENS9_ILi128EEENS9_ILi512EEEEEENS4_16FusionBwdAdapterINS4_12CausalFusionEEEJEEENS4_17FmhaBwdEpilogueKVIS6_fNS8_IJSA_SC_SA_EEEEENS2_23TileSchedulerBwdAdapterINS2_23IndividualTileSchedulerEEEJEEEEEvNT_6ParamsE --------------------------
	.section	.nv.info._ZN7cutlass13device_kernelINS_4fmha6kernel28FmhaKernelTmaWarpSpecializedINS1_10collective33FmhaBwdMainloopTmaWarpSpecializedINS_6half_tEfN4cute5tupleIJNS7_1CILi64EEENS9_ILi128EEENS9_ILi512EEEEEENS4_16FusionBwdAdapterINS4_12CausalFusionEEEJEEENS4_17FmhaBwdEpilogueKVIS6_fNS8_IJSA_SC_SA_EEEEENS2_23TileSchedulerBwdAdapterINS2_23IndividualTileSchedulerEEEJEEEEEvNT_6ParamsE,"",@"SHT_CUDA_INFO"
	.sectionflags	@""
	.align	4


	//----- nvinfo : EIATTR_CUDA_API_VERSION
	.align		4
        /*0000*/ 	.byte	0x04, 0x37
        /*0002*/ 	.short	(.L_22 - .L_21)
.L_21:
        /*0004*/ 	.word	0x00000082


	//----- nvinfo : EIATTR_KPARAM_INFO
	.align		4
.L_22:
        /*0008*/ 	.byte	0x04, 0x17
        /*000a*/ 	.short	(.L_24 - .L_23)
.L_23:
        /*000c*/ 	.word	0x00000000
        /*0010*/ 	.short	0x0000
        /*0012*/ 	.short	0x0070
        /*0014*/ 	.byte	0x00, 0xf0, 0x01, 0x3a


	//----- nvinfo : EIATTR_SPARSE_MMA_MASK
	.align		4
.L_24:
        /*0018*/ 	.byte	0x03, 0x50
        /*001a*/ 	.short	0x0000


	//----- nvinfo : EIATTR_MAXREG_COUNT
	.align		4
        /*001c*/ 	.byte	0x03, 0x1b
        /*001e*/ 	.short	0x00a8


	//----- nvinfo : EIATTR_NUM_BARRIERS
	.align		4
        /*0020*/ 	.byte	0x02, 0x4c
        /*0022*/ 	.byte	0x02
	.zero		1


	//----- nvinfo : EIATTR_EXTERNS
	.align		4
        /*0024*/ 	.byte	0x04, 0x0f
        /*0026*/ 	.short	(.L_26 - .L_25)


	//   ....[0]....
	.align		4
.L_25:
        /*0028*/ 	.word	index@(__assertfail)


	//----- nvinfo : EIATTR_ANNOTATIONS
	.align		4
.L_26:
        /*002c*/ 	.byte	0x04, 0x55
        /*002e*/ 	.short	(.L_28 - .L_27)


	//   ....[0]....
.L_27:
        /*0030*/ 	.word	0x00000001
        /*0034*/ 	.byte	0x00, 0x0f, 0x00, 0x00, 0x01, 0x00, 0x00, 0x00, 0x30, 0x0f, 0x00, 0x00, 0x01, 0x00, 0x00, 0x00
        /* <DEDUP_REMOVED lines=1830> */
        /*72a4*/ 	.byte	0xe0, 0x2e, 0x02, 0x00, 0x01, 0x00, 0x00, 0x00, 0xf0, 0x2e, 0x02, 0x00


	//----- nvinfo : EIATTR_MERCURY_ISA_VERSION
	.align		4
.L_28:
        /*72b0*/ 	.byte	0x03, 0x5f
        /*72b2*/ 	.short	0x0101


	//----- nvinfo : EIATTR_INT_WARP_WIDE_INSTR_OFFSETS
	.align		4
        /*72b4*/ 	.byte	0x04, 0x31
        /*72b6*/ 	.short	(.L_30 - .L_29)


	//   ....[0]....
.L_29:
        /*72b8*/ 	.word	0x000007e0


	//   ....[1]....
        /*72bc*/ 	.word	0x000007f0


	//   ....[2]....
        /*72c0*/ 	.word	0x00000800


	//   ....[3]....
        /*72c4*/ 	.word	0x00000810


	//   ....[4]....
        /*72c8*/ 	.word	0x00000820


	//----- nvinfo : EIATTR_COOP_GROUP_MASK_REGIDS
	.align		4
.L_30:
        /*72cc*/ 	.byte	0x04, 0x29
        /*72ce*/ 	.short	(.L_32 - .L_31)


	//   ....[0]....
.L_31:
        /*72d0*/ 	.word	0xffffffff


	//   ....[1]....
        /*72d4*/ 	.word	0xffffffff


	//   ....[2]....
        /*72d8*/ 	.word	0xffffffff


	//   ....[3]....
        /*72dc*/ 	.word	0xffffffff


	//   ....[4]....
        /*72e0*/ 	.word	0xffffffff


	//   ....[5]....
        /*72e4*/ 	.word	0xffffffff


	//----- nvinfo : EIATTR_COOP_GROUP_INSTR_OFFSETS
	.align		4
.L_32:
        /*72e8*/ 	.byte	0x04, 0x28
        /*72ea*/ 	.short	(.L_34 - .L_33)


	//   ....[0]....
.L_33:
        /*72ec*/ 	.word	0x00000060


	//   ....[1]....
        /*72f0*/ 	.word	0x00000090


	//   ....[2]....
        /*72f4*/ 	.word	0x00000250


	//   ....[3]....
        /*72f8*/ 	.word	0x00000480


	//   ....[4]....
        /*72fc*/ 	.word	0x00000620


	//   ....[5]....
        /*7300*/ 	.word	0x00000780


	//----- nvinfo : EIATTR_REG_RECONFIG
	.align		4
.L_34:
        /*7304*/ 	.byte	0x01, 0x54
	.zero		2


	//----- nvinfo : EIATTR_SYSCALL_OFFSETS
	.align		4
        /*7308*/ 	.byte	0x04, 0x46
        /*730a*/ 	.short	(.L_36 - .L_35)


	//   ....[0]....
.L_35:
        /*730c*/ 	.word	0x0001bb20


	//   ....[1]....
        /*7310*/ 	.word	0x0001bc70


	//   ....[2]....
        /*7314*/ 	.word	0x0001ef90


	//   ....[3]....
        /*7318*/ 	.word	0x0001f0c0


	//----- nvinfo : EIATTR_MBARRIER_INSTR_OFFSETS
	.align		4
.L_36:
        /*731c*/ 	.byte	0x04, 0x39
        /*731e*/ 	.short	(.L_38 - .L_37)


	//   ....[0]....
.L_37:
        /*7320*/ 	.word	0x000003f0
        /*7324*/ 	.word	0x000000ff
        /*7328*/ 	.word	0x000c4440
        /*732c*/ 	.short	0x0100
        /*732e*/ 	.byte	0x05
	.zero		1


	//   ....[1]....
        /*7330*/ 	.word	0x00000400
        /*7334*/ 	.word	0x000000ff
        /*7338*/ 	.word	0x000c4460
        /*733c*/ 	.short	0x0100
        /*733e*/ 	.byte	0x05
	.zero		1


	//   ....[2]....
        /*7340*/ 	.word	0x00000410
        /*7344*/ 	.word	0x000000ff
        /*7348*/ 	.word	0x000c4448
        /*734c*/ 	.short	0x0100
        /*734e*/ 	.byte	0x05
	.zero		1


	//   ....[3]....
        /*7350*/ 	.word	0x00000420
        /*7354*/ 	.word	0x000000ff
        /*7358*/ 	.word	0x000c4468
        /*735c*/ 	.short	0x0100
        /*735e*/ 	.byte	0x05
	.zero		1


	//   ....[4]....
        /*7360*/ 	.word	0x00000430
        /*7364*/ 	.word	0x000000ff
        /*7368*/ 	.word	0x000c4450
        /*736c*/ 	.short	0x0100
        /*736e*/ 	.byte	0x05
	.zero		1


	//   ....[5]....
        /*7370*/ 	.word	0x00000440
        /*7374*/ 	.word	0x000000ff
        /*7378*/ 	.word	0x000c4470
        /*737c*/ 	.short	0x0100
        /*737e*/ 	.byte	0x05
	.zero		1


	//   ....[6]....
        /*7380*/ 	.word	0x00000450
        /*7384*/ 	.word	0x000000ff
        /*7388*/ 	.word	0x000c4458
        /*738c*/ 	.short	0x0100
        /*738e*/ 	.byte	0x05
	.zero		1


	//   ....[7]....
        /*7390*/ 	.word	0x00000460
        /*7394*/ 	.word	0x000000ff
        /*7398*/ 	.word	0x000c4478
        /*739c*/ 	.short	0x0100
        /*739e*/ 	.byte	0x05
	.zero		1


	//   ....[8]....
        /*73a0*/ 	.word	0x00000590
        /*73a4*/ 	.word	0x000000ff
        /*73a8*/ 	.word	0x000c4400
        /*73ac*/ 	.short	0x0100
        /*73ae*/ 	.byte	0x05
	.zero		1


	//   ....[9]....
        /*73b0*/ 	.word	0x000005a0
        /*73b4*/ 	.word	0x000000ff
        /*73b8*/ 	.word	0x000c4420
        /*73bc*/ 	.short	0x0100
        /*73be*/ 	.byte	0x05
	.zero		1


	//   ....[10]....
        /*73c0*/ 	.word	0x000005b0
        /*73c4*/ 	.word	0x000000ff
        /*73c8*/ 	.word	0x000c4408
        /*73cc*/ 	.short	0x0100
        /*73ce*/ 	.byte	0x05
	.zero		1


	//   ....[11]....
        /*73d0*/ 	.word	0x000005c0
        /*73d4*/ 	.word	0x000000ff
        /*73d8*/ 	.word	0x000c4428
        /*73dc*/ 	.short	0x0100
        /*73de*/ 	.byte	0x05
	.zero		1


	//   ....[12]....
        /*73e0*/ 	.word	0x000005d0
        /*73e4*/ 	.word	0x000000ff
        /*73e8*/ 	.word	0x000c4410
        /*73ec*/ 	.short	0x0100
        /*73ee*/ 	.byte	0x05
	.zero		1


	//   ....[13]....
        /*73f0*/ 	.word	0x000005e0
        /*73f4*/ 	.word	0x000000ff
        /*73f8*/ 	.word	0x000c4430
        /*73fc*/ 	.short	0x0100
        /*73fe*/ 	.byte	0x05
	.zero		1


	//   ....[14]....
        /*7400*/ 	.word	0x000005f0
        /*7404*/ 	.word	0x000000ff
        /*7408*/ 	.word	0x000c4418
        /*740c*/ 	.short	0x0100
        /*740e*/ 	.byte	0x05
	.zero		1


	//   ....[15]....
        /*7410*/ 	.word	0x00000600
        /*7414*/ 	.word	0x000000ff
        /*7418*/ 	.word	0x000c4438
        /*741c*/ 	.short	0x0100
        /*741e*/ 	.byte	0x05
	.zero		1


	//   ....[16]....
        /*7420*/ 	.word	0x00000730
        /*7424*/ 	.word	0x000000ff
        /*7428*/ 	.word	0x000c4480
        /*742c*/ 	.short	0x0100
        /*742e*/ 	.byte	0x05
	.zero		1


	//   ....[17]....
        /*7430*/ 	.word	0x00000740
        /*7434*/ 	.word	0x000000ff
        /*7438*/ 	.word	0x000c4490
        /*743c*/ 	.short	0x0100
        /*743e*/ 	.byte	0x05
	.zero		1


	//   ....[18]....
        /*7440*/ 	.word	0x00000750
        /*7444*/ 	.word	0x000000ff
        /*7448*/ 	.word	0x000c4488
        /*744c*/ 	.short	0x0100
        /*744e*/ 	.byte	0x05
	.zero		1


	//   ....[19]....
        /*7450*/ 	.word	0x00000760
        /*7454*/ 	.word	0x000000ff
        /*7458*/ 	.word	0x000c4498
        /*745c*/ 	.short	0x0100
        /*745e*/ 	.byte	0x05
	.zero		1


	//   ....[20]....
        /*7460*/ 	.word	0x000008c0
        /*7464*/ 	.word	0x000000ff
        /*7468*/ 	.word	0x000c44a0
        /*746c*/ 	.short	0x0100
        /*746e*/ 	.byte	0x05
	.zero		1


	//   ....[21]....
        /*7470*/ 	.word	0x000008d0
        /*7474*/ 	.word	0x000000ff
        /*7478*/ 	.word	0x000c44a8
        /*747c*/ 	.short	0x0100
        /*747e*/ 	.byte	0x05
	.zero		1


	//   ....[22]....
        /*7480*/ 	.word	0x000008e0
        /*7484*/ 	.word	0x000000ff
        /*7488*/ 	.word	0x000c44b0
        /*748c*/ 	.short	0x0100
        /*748e*/ 	.byte	0x05
	.zero		1


	//   ....[23]....
        /*7490*/ 	.word	0x000008f0
        /*7494*/ 	.word	0x000000ff
        /*7498*/ 	.word	0x000c44b8
        /*749c*/ 	.short	0x0100
        /*749e*/ 	.byte	0x05
	.zero		1


	//   ....[24]....
        /*74a0*/ 	.word	0x000009f0
        /*74a4*/ 	.word	0x000000ff
        /*74a8*/ 	.word	0x000c44d0
        /*74ac*/ 	.short	0x0100
        /*74ae*/ 	.byte	0x05
	.zero		1


	//   ....[25]....
        /*74b0*/ 	.word	0x00000a00
        /*74b4*/ 	.word	0x000000ff
        /*74b8*/ 	.word	0x000c44f0
        /*74bc*/ 	.short	0x0100
        /*74be*/ 	.byte	0x05
	.zero		1


	//   ....[26]....
        /*74c0*/ 	.word	0x00000a10
        /*74c4*/ 	.word	0x000000ff
        /*74c8*/ 	.word	0x000c44d8
        /*74cc*/ 	.short	0x0100
        /*74ce*/ 	.byte	0x05
	.zero		1


	//   ....[27]....
        /*74d0*/ 	.word	0x00000a20
        /*74d4*/ 	.word	0x000000ff
        /*74d8*/ 	.word	0x000c44f8
        /*74dc*/ 	.short	0x0100
        /*74de*/ 	.byte	0x05
	.zero		1


	//   ....[28]....
        /*74e0*/ 	.word	0x00000a30
        /*74e4*/ 	.word	0x000000ff
        /*74e8*/ 	.word	0x000c44e0
        /*74ec*/ 	.short	0x0100
        /*74ee*/ 	.byte	0x05
	.zero		1


	//   ....[29]....
        /*74f0*/ 	.word	0x00000a40
        /*74f4*/ 	.word	0x000000ff
        /*74f8*/ 	.word	0x000c4500
        /*74fc*/ 	.short	0x0100
        /*74fe*/ 	.byte	0x05
	.zero		1


	//   ....[30]....
        /*7500*/ 	.word	0x00000a50
        /*7504*/ 	.word	0x000000ff
        /*7508*/ 	.word	0x000c44e8
        /*750c*/ 	.short	0x0100
        /*750e*/ 	.byte	0x05
	.zero		1


	//   ....[31]....
        /*7510*/ 	.word	0x00000a60
        /*7514*/ 	.word	0x000000ff
        /*7518*/ 	.word	0x000c4508
        /*751c*/ 	.short	0x0100
        /*751e*/ 	.byte	0x05
	.zero		1


	//   ....[32]....
        /*7520*/ 	.word	0x00000e50
        /*7524*/ 	.word	0x000000ff
        /*7528*/ 	.word	0x000c4440
        /*752c*/ 	.short	0x010a
        /*752e*/ 	.byte	0x1d
	.zero		1


	//   ....[33]....
        /*7530*/ 	.word	0x00000e90
        /*7534*/ 	.word	0x000000ff
        /*7538*/ 	.word	0x000c4448
        /*753c*/ 	.short	0x010a
        /*753e*/ 	.byte	0x1d
	.zero		1


	//   ....[34]....
        /*7540*/ 	.word	0x00003300
        /*7544*/ 	.word	0x000000ff
        /*7548*/ 	.word	0x000c4400
        /*754c*/ 	.short	0x010a
        /*754e*/ 	.byte	0x09
	.zero		1


	//   ....[35]....
        /*7550*/ 	.word	0x00004260
        /*7554*/ 	.word	0x000000ff
        /*7558*/ 	.word	0x000c4400
        /*755c*/ 	.short	0x010a
        /*755e*/ 	.byte	0x0a
	.zero		1


	//   ....[36]....
        /*7560*/ 	.word	0x000058f0
        /*7564*/ 	.word	0x000000ff
        /*7568*/ 	.word	0x00000000
        /*756c*/ 	.short	0x010a
        /*756e*/ 	.byte	0x0b
	.zero		1


	//   ....[37]....
        /*7570*/ 	.word	0x00006cb0
        /*7574*/ 	.word	0x000000ff
        /*7578*/ 	.word	0x00000000
        /*757c*/ 	.short	0x0101
        /*757e*/ 	.byte	0x0b
	.zero		1


	//   ....[38]....
        /*7580*/ 	.word	0x0000b2a0
        /*7584*/ 	.word	0x000000ff
        /*7588*/ 	.word	0x000c44a0
        /*758c*/ 	.short	0x010a
        /*758e*/ 	.byte	0x0b
	.zero		1


	//   ....[39]....
        /*7590*/ 	.word	0x0000b490
        /*7594*/ 	.word	0x000000ff
        /*7598*/ 	.word	0x000c44a0
        /*759c*/ 	.short	0x0101
        /*759e*/ 	.byte	0x0b
	.zero		1


	//   ....[40]....
        /*75a0*/ 	.word	0x0000e630
        /*75a4*/ 	.word	0x000000ff
        /*75a8*/ 	.word	0x000c4490
        /*75ac*/ 	.short	0x010a
        /*75ae*/ 	.byte	0x06
	.zero		1


	//   ....[41]....
        /*75b0*/ 	.word	0x0000e670
        /*75b4*/ 	.word	0x000000ff
        /*75b8*/ 	.word	0x000c4480
        /*75bc*/ 	.short	0x0101
        /*75be*/ 	.byte	0x06
	.zero		1


	//   ....[42]....
        /*75c0*/ 	.word	0x0000e6d0
        /*75c4*/ 	.word	0x000000ff
        /*75c8*/ 	.word	0x00000000
        /*75cc*/ 	.short	0x010a
        /*75ce*/ 	.byte	0x0b
	.zero		1


	//   ....[43]....
        /*75d0*/ 	.word	0x00017140
        /*75d4*/ 	.word	0x000000ff
        /*75d8*/ 	.word	0x00000000
        /*75dc*/ 	.short	0x0101
        /*75de*/ 	.byte	0x15
	.zero		1


	//   ....[44]....
        /*75e0*/ 	.word	0x000171a0
        /*75e4*/ 	.word	0x000000ff
        /*75e8*/ 	.word	0x000c4490
        /*75ec*/ 	.short	0x010a
        /*75ee*/ 	.byte	0x0d
	.zero		1


	//   ....[45]....
        /*75f0*/ 	.word	0x0001b440
        /*75f4*/ 	.word	0x000000ff
        /*75f8*/ 	.word	0x000c4480
        /*75fc*/ 	.short	0x0101
        /*75fe*/ 	.byte	0x0d
	.zero		1


	//   ....[46]....
        /*7600*/ 	.word	0x0001b570
        /*7604*/ 	.word	0x000000ff
        /*7608*/ 	.word	0x00000000
        /*760c*/ 	.short	0x0101
        /*760e*/ 	.byte	0x04
	.zero		1


	//   ....[47]....
        /*7610*/ 	.word	0x0001b620
        /*7614*/ 	.word	0x000000ff
        /*7618*/ 	.word	0x00000000
        /*761c*/ 	.short	0x0101
        /*761e*/ 	.byte	0x04
	.zero		1


	//   ....[48]....
        /*7620*/ 	.word	0x0001b7a0
        /*7624*/ 	.word	0x000000ff
        /*7628*/ 	.word	0x00000000
        /*762c*/ 	.short	0x0101
        /*762e*/ 	.byte	0x05
	.zero		1


	//   ....[49]....
        /*7630*/ 	.word	0x0001b810
        /*7634*/ 	.word	0x000000ff
        /*7638*/ 	.word	0x00000000
        /*763c*/ 	.short	0x0101
        /*763e*/ 	.byte	0x1d
	.zero		1


	//   ....[50]....
        /*7640*/ 	.word	0x0001b8c0
        /*7644*/ 	.word	0x000000ff
        /*7648*/ 	.word	0x000c4490
        /*764c*/ 	.short	0x010a
        /*764e*/ 	.byte	0x05
	.zero		1


	//   ....[51]....
        /*7650*/ 	.word	0x0001b980
        /*7654*/ 	.word	0x000000ff
        /*7658*/ 	.word	0x000c4490
        /*765c*/ 	.short	0x010a
        /*765e*/ 	.byte	0x04
	.zero		1


	//   ....[52]....
        /*7660*/ 	.word	0x0001ba00
        /*7664*/ 	.word	0x000000ff
        /*7668*/ 	.word	0x000c44a0
        /*766c*/ 	.short	0x010a
        /*766e*/ 	.byte	0x04
	.zero		1


	//   ....[53]....
        /*7670*/ 	.word	0x000222a0
        /*7674*/ 	.word	0x000000ff
        /*7678*/ 	.word	0x000c44a0
        /*767c*/ 	.short	0x0101
        /*767e*/ 	.byte	0x25
	.zero		1


	//   ....[54]....
        /*7680*/ 	.word	0x00022580
        /*7684*/ 	.word	0x000000ff
        /*7688*/ 	.word	0x000c4480
        /*768c*/ 	.short	0x010a
        /*768e*/ 	.byte	0x04
	.zero		1


	//   ....[55]....
        /*7690*/ 	.word	0x00022670
        /*7694*/ 	.word	0x000000ff
        /*7698*/ 	.word	0x00000000
        /*769c*/ 	.short	0x0101
        /*769e*/ 	.byte	0x04
	.zero		1


	//   ....[56]....
        /*76a0*/ 	.word	0x00025700
        /*76a4*/ 	.word	0x000000ff
        /*76a8*/ 	.word	0x00000000
        /*76ac*/ 	.short	0x0101
        /*76ae*/ 	.byte	0x15
	.zero		1


	//   ....[57]....
        /*76b0*/ 	.word	0x000258f0
        /*76b4*/ 	.word	0x00000005
        /*76b8*/ 	.word	0x000c4460
        /*76bc*/ 	.short	0x010a
        /*76be*/ 	.byte	0x3f
	.zero		1


	//   ....[58]....
        /*76c0*/ 	.word	0x00025d60
        /*76c4*/ 	.word	0x00000007
        /*76c8*/ 	.word	0x000c4420
        /*76cc*/ 	.short	0x010a
        /*76ce*/ 	.byte	0x3f
	.zero		1


	//   ....[59]....
        /*76d0*/ 	.word	0x000263a0
        /*76d4*/ 	.word	0x00000006
        /*76d8*/ 	.word	0x000c4460
        /*76dc*/ 	.short	0x010a
        /*76de*/ 	.byte	0x3f
	.zero		1


	//   ....[60]....
        /*76e0*/ 	.word	0x000268a0
        /*76e4*/ 	.word	0x00000007
        /*76e8*/ 	.word	0x000c4460
        /*76ec*/ 	.short	0x010a
        /*76ee*/ 	.byte	0x3f
	.zero		1


	//   ....[61]....
        /*76f0*/ 	.word	0x00026df0
        /*76f4*/ 	.word	0x00000007
        /*76f8*/ 	.word	0x000c4420
        /*76fc*/ 	.short	0x010a
        /*76fe*/ 	.byte	0x3f
	.zero		1


	//   ....[62]....
        /*7700*/ 	.word	0x00027470
        /*7704*/ 	.word	0x00000007
        /*7708*/ 	.word	0x000c4460
        /*770c*/ 	.short	0x010a
        /*770e*/ 	.byte	0x3f
	.zero		1


	//   ....[63]....
        /*7710*/ 	.word	0x00027af0
        /*7714*/ 	.word	0x00000008
        /*7718*/ 	.word	0x000c4420
        /*771c*/ 	.short	0x010a
        /*771e*/ 	.byte	0x3f
	.zero		1


	//   ....[64]....
        /*7720*/ 	.word	0x00028170
        /*7724*/ 	.word	0x00000008
        /*7728*/ 	.word	0x000c4420
        /*772c*/ 	.short	0x010a
        /*772e*/ 	.byte	0x3f
	.zero		1


	//   ....[65]....
        /*7730*/ 	.word	0x000287e0
        /*7734*/ 	.word	0x00000003
        /*7738*/ 	.word	0x000c4440
        /*773c*/ 	.short	0x010a
        /*773e*/ 	.byte	0x3f
	.zero		1


	//   ....[66]....
        /*7740*/ 	.word	0x00028840
        /*7744*/ 	.word	0x00000003
        /*7748*/ 	.word	0x000c4448
        /*774c*/ 	.short	0x010a
        /*774e*/ 	.byte	0x3f
	.zero		1


	//   ....[67]....
        /*7750*/ 	.word	0x000288a0
        /*7754*/ 	.word	0x00000002
        /*7758*/ 	.word	0x000c4400
        /*775c*/ 	.short	0x010a
        /*775e*/ 	.byte	0x3f
	.zero		1


	//   ....[68]....
        /*7760*/ 	.word	0x00028900
        /*7764*/ 	.word	0x00000002
        /*7768*/ 	.word	0x000c4400
        /*776c*/ 	.short	0x010a
        /*776e*/ 	.byte	0x3f
	.zero		1


	//   ....[69]....
        /*7770*/ 	.word	0x00028960
        /*7774*/ 	.word	0x00000000
        /*7778*/ 	.word	0x00000000
        /*777c*/ 	.short	0x010a
        /*777e*/ 	.byte	0x3f
	.zero		1


	//   ....[70]....
        /*7780*/ 	.word	0x000289c0
        /*7784*/ 	.word	0x00000009
        /*7788*/ 	.word	0x000c44a0
        /*778c*/ 	.short	0x010a
        /*778e*/ 	.byte	0x3f
	.zero		1


	//   ....[71]....
        /*7790*/ 	.word	0x00028a20
        /*7794*/ 	.word	0x00000002
        /*7798*/ 	.word	0x000c4490
        /*779c*/ 	.short	0x010a
        /*779e*/ 	.byte	0x3f
	.zero		1


	//   ....[72]....
        /*77a0*/ 	.word	0x00028a80
        /*77a4*/ 	.word	0x00000002
        /*77a8*/ 	.word	0x00000000
        /*77ac*/ 	.short	0x010a
        /*77ae*/ 	.byte	0x3f
	.zero		1


	//   ....[73]....
        /*77b0*/ 	.word	0x00028ae0
        /*77b4*/ 	.word	0x00000002
        /*77b8*/ 	.word	0x000c4490
        /*77bc*/ 	.short	0x010a
        /*77be*/ 	.byte	0x3f
	.zero		1


	//   ....[74]....
        /*77c0*/ 	.word	0x00028b40
        /*77c4*/ 	.word	0x00000003
        /*77c8*/ 	.word	0x000c4490
        /*77cc*/ 	.short	0x010a
        /*77ce*/ 	.byte	0x3f
	.zero		1


	//   ....[75]....
        /*77d0*/ 	.word	0x00028ba0
        /*77d4*/ 	.word	0x00000002
        /*77d8*/ 	.word	0x000c4490
        /*77dc*/ 	.short	0x010a
        /*77de*/ 	.byte	0x3f
	.zero		1


	//   ....[76]....
        /*77e0*/ 	.word	0x00028c00
        /*77e4*/ 	.word	0x00000002
        /*77e8*/ 	.word	0x000c44a0
        /*77ec*/ 	.short	0x010a
        /*77ee*/ 	.byte	0x3f
	.zero		1


	//   ....[77]....
        /*77f0*/ 	.word	0x00028c60
        /*77f4*/ 	.word	0x00000003
        /*77f8*/ 	.word	0x000c4480
        /*77fc*/ 	.short	0x010a
        /*77fe*/ 	.byte	0x3f
	.zero		1


	//   ....[78]....
        /*7800*/ 	.word	0x00028cb0
        /*7804*/ 	.word	0x00000005
        /*7808*/ 	.word	0x000c4460
        /*780c*/ 	.short	0x010a
        /*780e*/ 	.byte	0x3f
	.zero		1


	//   ....[79]....
        /*7810*/ 	.word	0x00028d00
        /*7814*/ 	.word	0x00000007
        /*7818*/ 	.word	0x000c4420
        /*781c*/ 	.short	0x010a
        /*781e*/ 	.byte	0x3f
	.zero		1


	//   ....[80]....
        /*7820*/ 	.word	0x00028d50
        /*7824*/ 	.word	0x00000006
        /*7828*/ 	.word	0x000c4460
        /*782c*/ 	.short	0x010a
        /*782e*/ 	.byte	0x3f
	.zero		1


	//   ....[81]....
        /*7830*/ 	.word	0x00028da0
        /*7834*/ 	.word	0x00000007
        /*7838*/ 	.word	0x000c4460
        /*783c*/ 	.short	0x010a
        /*783e*/ 	.byte	0x3f
	.zero		1


	//   ....[82]....
        /*7840*/ 	.word	0x00028df0
        /*7844*/ 	.word	0x00000007
        /*7848*/ 	.word	0x000c4420
        /*784c*/ 	.short	0x010a
        /*784e*/ 	.byte	0x3f
	.zero		1


	//   ....[83]....
        /*7850*/ 	.word	0x00028e40
        /*7854*/ 	.word	0x00000007
        /*7858*/ 	.word	0x000c4460
        /*785c*/ 	.short	0x010a
        /*785e*/ 	.byte	0x3f
	.zero		1


	//   ....[84]....
        /*7860*/ 	.word	0x00028e90
        /*7864*/ 	.word	0x00000008
        /*7868*/ 	.word	0x000c4420
        /*786c*/ 	.short	0x010a
        /*786e*/ 	.byte	0x3f
	.zero		1


	//   ....[85]....
        /*7870*/ 	.word	0x00028ee0
        /*7874*/ 	.word	0x00000008
        /*7878*/ 	.word	0x000c4420
        /*787c*/ 	.short	0x010a
        /*787e*/ 	.byte	0x3f
	.zero		1


	//----- nvinfo : EIATTR_NUM_MBARRIERS
	.align		4
.L_38:
        /*7880*/ 	.byte	0x03, 0x38
        /*7882*/ 	.short	0x0020


	//----- nvinfo : EIATTR_EXIT_INSTR_OFFSETS
	.align		4
        /*7884*/ 	.byte	0x04, 0x1c
        /*7886*/ 	.short	(.L_40 - .L_39)


	//   ....[0]....
.L_39:
        /*7888*/ 	.word	0x00000b00


	//   ....[1]....
        /*788c*/ 	.word	0x000222b0


	//   ....[2]....
        /*7890*/ 	.word	0x00022310


	//   ....[3]....
        /*7894*/ 	.word	0x00025710


	//   ....[4]....
        /*7898*/ 	.word	0x000278f0


	//   ....[5]....
        /*789c*/ 	.word	0x000287c0


	//----- nvinfo : EIATTR_MAX_THREADS
	.align		4
.L_40:
        /*78a0*/ 	.byte	0x04, 0x05
        /*78a2*/ 	.short	(.L_42 - .L_41)
.L_41:
        /*78a4*/ 	.word	0x00000180
        /*78a8*/ 	.word	0x00000001
        /*78ac*/ 	.word	0x00000001


	//----- nvinfo : EIATTR_CRS_STACK_SIZE
	.align		4
.L_42:
        /*78b0*/ 	.byte	0x04, 0x1e
        /*78b2*/ 	.short	(.L_44 - .L_43)
.L_43:
        /*78b4*/ 	.word	0x00000000


	//----- nvinfo : EIATTR_CBANK_PARAM_SIZE
	.align		4
.L_44:
        /*78b8*/ 	.byte	0x03, 0x19
        /*78ba*/ 	.short	0x0ef0


	//----- nvinfo : EIATTR_PARAM_CBANK
	.align		4
        /*78bc*/ 	.byte	0x04, 0x0a
        /*78be*/ 	.short	(.L_46 - .L_45)
	.align		4
.L_45:
        /*78c0*/ 	.word	index@(.nv.constant0._ZN7cutlass13device_kernelINS_4fmha6kernel28FmhaKernelTmaWarpSpecializedINS1_10collective33FmhaBwdMainloopTmaWarpSpecializedINS_6half_tEfN4cute5tupleIJNS7_1CILi64EEENS9_ILi128EEENS9_ILi512EEEEEENS4_16FusionBwdAdapterINS4_12CausalFusionEEEJEEENS4_17FmhaBwdEpilogueKVIS6_fNS8_IJSA_SC_SA_EEEEENS2_23TileSchedulerBwdAdapterINS2_23IndividualTileSchedulerEEEJEEEEEvNT_6ParamsE)
        /*78c4*/ 	.short	0x0210
        /*78c6*/ 	.short	0x0ef0


	//----- nvinfo : EIATTR_SW_WAR
	.align		4
.L_46:
        /*78c8*/ 	.byte	0x04, 0x36
        /*78ca*/ 	.short	(.L_48 - .L_47)
.L_47:
        /*78cc*/ 	.word	0x00000008
.L_48:


//--------------------- .nv.callgraph             --------------------------
	.section	.nv.callgraph,"",@"SHT_CUDA_CALLGRAPH"
	.align	4
	.sectionentsize	8
	.align		4
        /*0000*/ 	.word	0x00000000
	.align		4
        /*0004*/ 	.word	0xffffffff
	.align		4
        /*0008*/ 	.word	index@(_ZN7cutlass13device_kernelINS_4fmha6kernel28FmhaKernelTmaWarpSpecializedINS1_10collective33FmhaBwdMainloopTmaWarpSpecializedINS_6half_tEfN4cute5tupleIJNS7_1CILi64EEENS9_ILi128EEENS9_ILi512EEEEEENS4_16FusionBwdAdapterINS4_12CausalFusionEEEJEEENS4_17FmhaBwdEpilogueKVIS6_fNS8_IJSA_SC_SA_EEEEENS2_23TileSchedulerBwdAdapterINS2_23IndividualTileSchedulerEEEJEEEEEvNT_6ParamsE)
	.align		4
        /*000c*/ 	.word	index@(__assertfail)
	.align		4
        /*0010*/ 	.word	0x00000000
	.align		4
        /*0014*/ 	.word	0xfffffffe
	.align		4
        /*0018*/ 	.word	0x00000000
	.align		4
        /*001c*/ 	.word	0xfffffffd
	.align		4
        /*0020*/ 	.word	0x00000000
	.align		4
        /*0024*/ 	.word	0xfffffffc


//--------------------- .nv.constant4             --------------------------
	.section	.nv.constant4,"a",@progbits
	.align	8
	.align		8
.nv.constant4:
        /*0000*/ 	.dword	__assertfail
	.align		8
        /*0008*/ 	.dword	__unnamed_1
	.align		8
        /*0010*/ 	.dword	__unnamed_2
	.align		8
        /*0018*/ 	.dword	_ZN39_INTERNAL_f9b00b36_4_k_cu_439c6e47_38594cuda3std3__45__cpo5beginE
	.align		8
        /*0020*/ 	.dword	_ZN39_INTERNAL_f9b00b36_4_k_cu_439c6e47_38594cuda3std3__45__cpo3endE
	.align		8
        /*0028*/ 	.dword	_ZN39_INTERNAL_f9b00b36_4_k_cu_439c6e47_38594cuda3std3__45__cpo6cbeginE
	.align		8
        /*0030*/ 	.dword	_ZN39_INTERNAL_f9b00b36_4_k_cu_439c6e47_38594cuda3std3__45__cpo4cendE
	.align		8
        /*0038*/ 	.dword	_ZN39_INTERNAL_f9b00b36_4_k_cu_439c6e47_38594cuda3std3__441_GLOBAL__N__f9b00b36_4_k_cu_439c6e47_38596ignoreE
	.align		8
        /*0040*/ 	.dword	_ZN39_INTERNAL_f9b00b36_4_k_cu_439c6e47_38594cuda3std3__419piecewise_constructE
	.align		8
        /*0048*/ 	.dword	_ZN39_INTERNAL_f9b00b36_4_k_cu_439c6e47_38594cuda3std3__48in_placeE
	.align		8
        /*0050*/ 	.dword	_ZN39_INTERNAL_f9b00b36_4_k_cu_439c6e47_38594cuda3std6ranges3__45__cpo4swapE
	.align		8
        /*0058*/ 	.dword	_ZN39_INTERNAL_f9b00b36_4_k_cu_439c6e47_38594cuda3std6ranges3__45__cpo9iter_moveE
	.align		8
        /*0060*/ 	.dword	_ZN39_INTERNAL_f9b00b36_4_k_cu_439c6e47_38594cute7productE
	.align		8
        /*0068*/ 	.dword	_ZN39_INTERNAL_f9b00b36_4_k_cu_439c6e47_38594cute1_E
	.align		8
        /*0070*/ 	.dword	$str$24
	.align		8
        /*0078*/ 	.dword	$str$25


//--------------------- .text._ZN7cutlass13device_kernelINS_4fmha6kernel28FmhaKernelTmaWarpSpecializedINS1_10collective33FmhaBwdMainloopTmaWarpSpecializedINS_6half_tEfN4cute5tupleIJNS7_1CILi64EEENS9_ILi128EEENS9_ILi512EEEEEENS4_16FusionBwdAdapterINS4_12CausalFusionEEEJEEENS4_17FmhaBwdEpilogueKVIS6_fNS8_IJSA_SC_SA_EEEEENS2_23TileSchedulerBwdAdapterINS2_23IndividualTileSchedulerEEEJEEEEEvNT_6ParamsE --------------------------
	.section	.text._ZN7cutlass13device_kernelINS_4fmha6kernel28FmhaKernelTmaWarpSpecializedINS1_10collective33FmhaBwdMainloopTmaWarpSpecializedINS_6half_tEfN4cute5tupleIJNS7_1CILi64EEENS9_ILi128EEENS9_ILi512EEEEEENS4_16FusionBwdAdapterINS4_12CausalFusionEEEJEEENS4_17FmhaBwdEpilogueKVIS6_fNS8_IJSA_SC_SA_EEEEENS2_23TileSchedulerBwdAdapterINS2_23IndividualTileSchedulerEEEJEEEEEvNT_6ParamsE,"ax",@progbits
	.align	128
.text._ZN7cutlass13device_kernelINS_4fmha6kernel28FmhaKernelTmaWarpSpecializedINS1_10collective33FmhaBwdMainloopTmaWarpSpecializedINS_6half_tEfN4cute5tupleIJNS7_1CILi64EEENS9_ILi128EEENS9_ILi512EEEEEENS4_16FusionBwdAdapterINS4_12CausalFusionEEEJEEENS4_17FmhaBwdEpilogueKVIS6_fNS8_IJSA_SC_SA_EEEEENS2_23TileSchedulerBwdAdapterINS2_23IndividualTileSchedulerEEEJEEEEEvNT_6ParamsE:
        .type           _ZN7cutlass13device_kernelINS_4fmha6kernel28FmhaKernelTmaWarpSpecializedINS1_10collective33FmhaBwdMainloopTmaWarpSpecializedINS_6half_tEfN4cute5tupleIJNS7_1CILi64EEENS9_ILi128EEENS9_ILi512EEEEEENS4_16FusionBwdAdapterINS4_12CausalFusionEEEJEEENS4_17FmhaBwdEpilogueKVIS6_fNS8_IJSA_SC_SA_EEEEENS2_23TileSchedulerBwdAdapterINS2_23IndividualTileSchedulerEEEJEEEEEvNT_6ParamsE,@function
        .size           _ZN7cutlass13device_kernelINS_4fmha6kernel28FmhaKernelTmaWarpSpecializedINS1_10collective33FmhaBwdMainloopTmaWarpSpecializedINS_6half_tEfN4cute5tupleIJNS7_1CILi64EEENS9_ILi128EEENS9_ILi512EEEEEENS4_16FusionBwdAdapterINS4_12CausalFusionEEEJEEENS4_17FmhaBwdEpilogueKVIS6_fNS8_IJSA_SC_SA_EEEEENS2_23TileSchedulerBwdAdapterINS2_23IndividualTileSchedulerEEEJEEEEEvNT_6ParamsE,(.L_x_215 - _ZN7cutlass13device_kernelINS_4fmha6kernel28FmhaKernelTmaWarpSpecializedINS1_10collective33FmhaBwdMainloopTmaWarpSpecializedINS_6half_tEfN4cute5tupleIJNS7_1CILi64EEENS9_ILi128EEENS9_ILi512EEEEEENS4_16FusionBwdAdapterINS4_12CausalFusionEEEJEEENS4_17FmhaBwdEpilogueKVIS6_fNS8_IJSA_SC_SA_EEEEENS2_23TileSchedulerBwdAdapterINS2_23IndividualTileSchedulerEEEJEEEEEvNT_6ParamsE)
        .other          _ZN7cutlass13device_kernelINS_4fmha6kernel28FmhaKernelTmaWarpSpecializedINS1_10collective33FmhaBwdMainloopTmaWarpSpecializedINS_6half_tEfN4cute5tupleIJNS7_1CILi64EEENS9_ILi128EEENS9_ILi512EEEEEENS4_16FusionBwdAdapterINS4_12CausalFusionEEEJEEENS4_17FmhaBwdEpilogueKVIS6_fNS8_IJSA_SC_SA_EEEEENS2_23TileSchedulerBwdAdapterINS2_23IndividualTileSchedulerEEEJEEEEEvNT_6ParamsE,@"STO_CUDA_ENTRY STV_DEFAULT"
_ZN7cutlass13device_kernelINS_4fmha6kernel28FmhaKernelTmaWarpSpecializedINS1_10collective33FmhaBwdMainloopTmaWarpSpecializedINS_6half_tEfN4cute5tupleIJNS7_1CILi64EEENS9_ILi128EEENS9_ILi512EEEEEENS4_16FusionBwdAdapterINS4_12CausalFusionEEEJEEENS4_17FmhaBwdEpilogueKVIS6_fNS8_IJSA_SC_SA_EEEEENS2_23TileSchedulerBwdAdapterINS2_23IndividualTileSchedulerEEEJEEEEEvNT_6ParamsE:
[----:B------:R-:W1:Y:S02]  /*0000*/  LDC R1, c[0x0][0x28] ;  /* 0x00000a00ff017b82 */ /* 0x000e640000000800 */
[----:B-1----:R-:W-:Y:S01]  /*0010*/  VIADD R1, R1, 0xffffe3f0 ;  /* 0xffffe3f001017836 */ /* 0x002fe20000000000 */
[----:B------:R-:W1:Y:S01]  /*0020*/  S2R R0, SR_TID.X ;  /* 0x0000000000007919 */ /* 0x000e620000002100 */
[----:B------:R-:W-:Y:S01]  /*0030*/  ELECT P1, URZ, PT ;  /* 0x00000000003f782f */ /* 0x000fe20003820000 */
[----:B------:R-:W-:Y:S01]  /*0040*/  BSSY B0, `(.L_x_0) ;  /* 0x0000020000007945 */ /* 0x000fe20003800000 */
[----:B-1----:R-:W-:-:S05]  /*0050*/  SHF.R.U32.HI R2, RZ, 0x5, R0 ;  /* 0x00000005ff027819 */ /* 0x002fca0000011600 */
[----:B------:R-:W1:Y:S02]  /*0060*/  SHFL.IDX PT, R3, R2, RZ, 0x1f ;  /* 0x00001fff02037589 */ /* 0x000e6400000e0000 */
[----:B-1----:R-:W-:Y:S02]  /*0070*/  R2UR UR4, R3 ;  /* 0x00000000030472ca */ /* 0x002fe400000e0000 */
[----:B------:R-:W-:-:S06]  /*0080*/  SHF.R.U32.HI R3, RZ, 0x7, R0 ;  /* 0x00000007ff037819 */ /* 0x000fcc0000011600 */
[----:B------:R-:W1:Y:S05]  /*0090*/  SHFL.IDX PT, R3, R3, RZ, 0x1f ;  /* 0x00001fff03037589 */ /* 0x000e6a00000e0000 */
[----:B------:R-:W-:Y:S02]  /*00a0*/  USHF.R.S32.HI UR5, URZ, 0x1f, UR4 ;  /* 0x0000001f3f057899 */ /* 0x000fe40008011404 */
[----:B------:R-:W-:Y:S02]  /*00b0*/  ISETP.NE.OR P0, PT, RZ, UR4, !P1 ;  /* 0x00000004ff007c0c */ /* 0x000fe4000cf05670 */
[----:B------:R-:W-:-:S04]  /*00c0*/  ULEA.HI UR5, UR5, UR4, URZ, 0x2 ;  /* 0x0000000405057291 */ /* 0x000fc8000f8f103f */
[----:B------:R-:W-:-:S04]  /*00d0*/  ULOP3.LUT UR5, UR5, 0xfffffffc, URZ, 0xc0, !UPT ;  /* 0xfffffffc05057892 */ /* 0x000fc8000f8ec03f */
[----:B------:R-:W-:-:S03]  /*00e0*/  UIADD3 UR4, UR4, -UR5, URZ ;  /* 0x8000000504047290 */ /* 0x000fc6000fffe03f */
[----:B------:R-:W-:Y:S09]  /*00f0*/  @P0 BRA `(.L_x_1) ;  /* 0x0000000000500947 */ /* 0x000ff20003800000 */
[----:B------:R-:W-:Y:S02]  /*0100*/  ULDC.64 UR6, c[0x0][0x198] ;  /* 0x0000660000067ab9 */ /* 0x000fe40000000a00 */
[----:B------:R-:W-:Y:S02]  /*0110*/  UIADD3 UR8, UP0, UR6, 0xf0, URZ ;  /* 0x000000f006087890 */ /* 0x000fe4000ff1e03f */
[----:B------:R-:W-:Y:S02]  /*0120*/  UIADD3 UR10, UP1, UR6, 0x1f0, URZ ;  /* 0x000001f0060a7890 */ /* 0x000fe4000ff3e03f */
[----:B------:R-:W-:Y:S02]  /*0130*/  UIADD3 UR12, UP2, UR6, 0x2f0, URZ ;  /* 0x000002f0060c7890 */ /* 0x000fe4000ff5e03f */
[----:B------:R-:W-:Y:S02]  /*0140*/  UIADD3 UR14, UP3, UR6, 0x3f0, URZ ;  /* 0x000003f0060e7890 */ /* 0x000fe4000ff7e03f */
[----:B------:R-:W-:-:S02]  /*0150*/  UIADD3 UR16, UP4, UR6, 0x5f0, URZ ;  /* 0x000005f006107890 */ /* 0x000fc4000ff9e03f */
[----:B------:R-:W-:Y:S02]  /*0160*/  UIADD3.X UR9, URZ, UR7, URZ, UP0, !UPT ;  /* 0x000000073f097290 */ /* 0x000fe400087fe43f */
[----:B------:R-:W-:Y:S02]  /*0170*/  UIADD3 UR6, UP5, UR6, 0x4f0, URZ ;  /* 0x000004f006067890 */ /* 0x000fe4000ffbe03f */
[----:B------:R-:W-:Y:S02]  /*0180*/  UIADD3.X UR11, URZ, UR7, URZ, UP1, !UPT ;  /* 0x000000073f0b7290 */ /* 0x000fe40008ffe43f */
[----:B------:R-:W-:Y:S02]  /*0190*/  UIADD3.X UR13, URZ, UR7, URZ, UP2, !UPT ;  /* 0x000000073f0d7290 */ /* 0x000fe400097fe43f */
[----:B------:R-:W-:Y:S01]  /*01a0*/  UIADD3.X UR15, URZ, UR7, URZ, UP3, !UPT ;  /* 0x000000073f0f7290 */ /* 0x000fe20009ffe43f */
[----:B------:R2:W-:Y:S01]  /*01b0*/  UTMACCTL.PF [UR8] ;  /* 0x00000000080079b9 */ /* 0x0005e20008040000 */
[----:B------:R-:W-:-:S03]  /*01c0*/  UIADD3.X UR17, URZ, UR7, URZ, UP4, !UPT ;  /* 0x000000073f117290 */ /* 0x000fc6000a7fe43f */
[----:B------:R2:W-:Y:S01]  /*01d0*/  UTMACCTL.PF [UR10] ;  /* 0x000000000a0079b9 */ /* 0x0005e20008040000 */
[----:B------:R-:W-:Y:S01]  /*01e0*/  UIADD3.X UR7, URZ, UR7, URZ, UP5, !UPT ;  /* 0x000000073f077290 */ /* 0x000fe2000affe43f */
[----:B------:R2:W-:Y:S02]  /*01f0*/  UTMACCTL.PF [UR12] ;  /* 0x000000000c0079b9 */ /* 0x0005e40008040000 */
[----:B------:R2:W-:Y:S02]  /*0200*/  UTMACCTL.PF [UR14] ;  /* 0x000000000e0079b9 */ /* 0x0005e40008040000 */
[----:B------:R2:W-:Y:S04]  /*0210*/  UTMACCTL.PF [UR16] ;  /* 0x00000000100079b9 */ /* 0x0005e80008040000 */
[----:B------:R2:W-:Y:S02]  /*0220*/  UTMACCTL.PF [UR6] ;  /* 0x00000000060079b9 */ /* 0x0005e40008040000 */
[----:B--2---:R-:W-:Y:S01]  /*0230*/  NOP ;  /* 0x0000000000007918 */ /* 0x004fe20000000000 */
.L_x_1:
[----:B------:R-:W-:Y:S05]  /*0240*/  BSYNC B0 ;  /* 0x0000000000007941 */ /* 0x000fea0003800000 */
.L_x_0:
[----:B------:R-:W2:Y:S01]  /*0250*/  SHFL.IDX PT, R4, R2, RZ, 0x1f ;  /* 0x00001fff02047589 */ /* 0x000ea200000e0000 */
[----:B-1----:R-:W-:Y:S01]  /*0260*/  R2UR UR12, R3 ;  /* 0x00000000030c72ca */ /* 0x002fe200000e0000 */
[----:B------:R-:W-:-:S12]  /*0270*/  UISETP.NE.AND UP0, UPT, UR4, 0x1, UPT ;  /* 0x000000010400788c */ /* 0x000fd8000bf05270 */
[----:B------:R-:W-:Y:S02]  /*0280*/  UIADD3 UR38, UR12, -0x1, URZ ;  /* 0xffffffff0c267890 */ /* 0x000fe4000fffe03f */
[----:B------:R-:W-:Y:S02]  /*0290*/  ULOP3.LUT UP2, URZ, UR12, UR4, URZ, 0xfc, !UPT ;  /* 0x000000040c3f7292 */ /* 0x000fe4000f84fc3f */
[----:B------:R-:W-:Y:S02]  /*02a0*/  UISETP.EQ.AND UP1, UPT, UR12, URZ, !UP0 ;  /* 0x0000003f0c00728c */ /* 0x000fe4000c722270 */
[----:B------:R-:W-:Y:S02]  /*02b0*/  UISETP.GE.U32.AND UP3, UPT, UR38, 0x4, UPT ;  /* 0x000000042600788c */ /* 0x000fe4000bf66070 */
[----:B------:R-:W-:Y:S01]  /*02c0*/  USEL UR39, URZ, 0x2, UP2 ;  /* 0x000000023f277887 */ /* 0x000fe20009000000 */
[----:B--2---:R-:W-:Y:S01]  /*02d0*/  ISETP.NE.AND P0, PT, R4, RZ, PT ;  /* 0x000000ff0400720c */ /* 0x004fe20003f05270 */
[----:B------:R-:W-:-:S02]  /*02e0*/  USEL UR30, URZ, 0x1, !UP1 ;  /* 0x000000013f1e7887 */ /* 0x000fc4000c800000 */
[----:B------:R-:W-:Y:S02]  /*02f0*/  USEL UR39, UR39, 0x1, UP3 ;  /* 0x0000000127277887 */ /* 0x000fe40009800000 */
[----:B------:R-:W-:-:S08]  /*0300*/  USEL UR30, UR30, 0x2, UP3 ;  /* 0x000000021e1e7887 */ /* 0x000fd00009800000 */
[----:B------:R-:W-:Y:S05]  /*0310*/  @P0 BRA `(.L_x_2) ;  /* 0x0000000000580947 */ /* 0x000fea0003800000 */
[----:B------:R-:W1:Y:S01]  /*0320*/  S2UR UR6, SR_CgaCtaId ;  /* 0x00000000000679c3 */ /* 0x000e620000008800 */
[----:B------:R-:W-:Y:S01]  /*0330*/  UMOV UR5, 0x400 ;  /* 0x0000040000057882 */ /* 0x000fe20000000000 */
[----:B------:R-:W-:Y:S01]  /*0340*/  UMOV UR7, 0x1 ;  /* 0x0000000100077882 */ /* 0x000fe20000000000 */
[----:B------:R-:W-:Y:S01]  /*0350*/  UMOV UR8, 0x80 ;  /* 0x0000008000087882 */ /* 0x000fe20000000000 */
[----:B------:R-:W-:Y:S01]  /*0360*/  ELECT P0, URZ, PT ;  /* 0x00000000003f782f */ /* 0x000fe20003800000 */
[----:B------:R-:W-:-:S04]  /*0370*/  UIADD3 UR8, -UR8, 0x100000, URZ ;  /* 0x0010000008087890 */ /* 0x000fc8000fffe13f */
[----:B------:R-:W-:Y:S02]  /*0380*/  USHF.L.U32 UR9, UR8, 0xb, URZ ;  /* 0x0000000b08097899 */ /* 0x000fe4000800063f */
[----:B------:R-:W-:Y:S02]  /*0390*/  USHF.L.U32 UR8, UR8, 0x1, URZ ;  /* 0x0000000108087899 */ /* 0x000fe4000800063f */
[----:B-1----:R-:W-:Y:S02]  /*03a0*/  ULEA UR5, UR6, UR5, 0x18 ;  /* 0x0000000506057291 */ /* 0x002fe4000f8ec03f */
[----:B------:R-:W-:-:S04]  /*03b0*/  UIADD3 UR6, -UR7, 0x100000, URZ ;  /* 0x0010000007067890 */ /* 0x000fc8000fffe13f */
[----:B------:R-:W-:Y:S02]  /*03c0*/  USHF.L.U32 UR7, UR6, 0xb, URZ ;  /* 0x0000000b06077899 */ /* 0x000fe4000800063f */
[----:B------:R-:W-:Y:S01]  /*03d0*/  USHF.L.U32 UR6, UR6, 0x1, URZ ;  /* 0x0000000106067899 */ /* 0x000fe2000800063f */
[----:B------:R-:W1:Y:S11]  /*03e0*/  FENCE.VIEW.ASYNC.S ;  /* 0x00000000000073c6 */ /* 0x000e760000000000 */
[----:B-1----:R1:W2:Y:S01]  /*03f0*/  SYNCS.EXCH.64 URZ, [UR5+0xc4440], UR6 ;  /* 0x0c444006053f75b2 */ /* 0x0022a20008000100 */
[----:B------:R1:W3:Y:S01]  /*0400*/  SYNCS.EXCH.64 URZ, [UR5+0xc4460], UR8 ;  /* 0x0c446008053f75b2 */ /* 0x0002e20008000100 */
[----:B------:R1:W4:Y:S01]  /*0410*/  SYNCS.EXCH.64 URZ, [UR5+0xc4448], UR6 ;  /* 0x0c444806053f75b2 */ /* 0x0003220008000100 */
[----:B------:R1:W1:Y:S01]  /*0420*/  SYNCS.EXCH.64 URZ, [UR5+0xc4468], UR8 ;  /* 0x0c446808053f75b2 */ /* 0x0002620008000100 */
[----:B------:R1:W1:Y:S01]  /*0430*/  SYNCS.EXCH.64 URZ, [UR5+0xc4450], UR6 ;  /* 0x0c445006053f75b2 */ /* 0x0002620008000100 */
[----:B------:R1:W1:Y:S01]  /*0440*/  SYNCS.EXCH.64 URZ, [UR5+0xc4470], UR8 ;  /* 0x0c447008053f75b2 */ /* 0x0002620008000100 */
[----:B------:R1:W1:Y:S01]  /*0450*/  SYNCS.EXCH.64 URZ, [UR5+0xc4458], UR6 ;  /* 0x0c445806053f75b2 */ /* 0x0002620008000100 */
[----:B------:R1:W1:Y:S01]  /*0460*/  SYNCS.EXCH.64 URZ, [UR5+0xc4478], UR8 ;  /* 0x0c447808053f75b2 */ /* 0x0002620008000100 */
[----:B------:R-:W-:Y:S01]  /*0470*/  NOP ;  /* 0x0000000000007918 */ /* 0x000fe20000000000 */
.L_x_2:
[----:B------:R-:W5:Y:S01]  /*0480*/  SHFL.IDX PT, R3, R2, RZ, 0x1f ;  /* 0x00001fff02037589 */ /* 0x000f6200000e0000 */
[----:B------:R-:W-:Y:S01]  /*0490*/  NOP ;  /* 0x0000000000007918 */ /* 0x000fe20000000000 */
[----:B-----5:R-:W-:-:S13]  /*04a0*/  ISETP.NE.AND P0, PT, R3, RZ, PT ;  /* 0x000000ff0300720c */ /* 0x020fda0003f05270 */
[----:B------:R-:W-:Y:S05]  /*04b0*/  @P0 BRA `(.L_x_3) ;  /* 0x0000000000580947 */ /* 0x000fea0003800000 */
[----:B-1----:R-:W1:Y:S01]  /*04c0*/  S2UR UR6, SR_CgaCtaId ;  /* 0x00000000000679c3 */ /* 0x002e620000008800 */
[----:B------:R-:W-:Y:S01]  /*04d0*/  UMOV UR5, 0x400 ;  /* 0x0000040000057882 */ /* 0x000fe20000000000 */
[----:B------:R-:W-:Y:S01]  /*04e0*/  UMOV UR8, 0x1 ;  /* 0x0000000100087882 */ /* 0x000fe20000000000 */
[----:B------:R-:W-:Y:S01]  /*04f0*/  UMOV UR7, 0x100 ;  /* 0x0000010000077882 */ /* 0x000fe20000000000 */
[----:B------:R-:W-:-:S04]  /*0500*/  UIADD3 UR8, -UR8, 0x100000, URZ ;  /* 0x0010000008087890 */ /* 0x000fc8000fffe13f */
[----:B------:R-:W-:Y:S02]  /*0510*/  USHF.L.U32 UR9, UR8, 0xb, URZ ;  /* 0x0000000b08097899 */ /* 0x000fe4000800063f */
[----:B------:R-:W-:Y:S01]  /*0520*/  USHF.L.U32 UR8, UR8, 0x1, URZ ;  /* 0x0000000108087899 */ /* 0x000fe2000800063f */
[----:B------:R-:W-:Y:S01]  /*0530*/  ELECT P0, URZ, PT ;  /* 0x00000000003f782f */ /* 0x000fe20003800000 */
[----:B-1----:R-:W-:Y:S02]  /*0540*/  ULEA UR5, UR6, UR5, 0x18 ;  /* 0x0000000506057291 */ /* 0x002fe4000f8ec03f */
[----:B------:R-:W-:-:S04]  /*0550*/  UIADD3 UR6, -UR7, 0x100000, URZ ;  /* 0x0010000007067890 */ /* 0x000fc8000fffe13f */
[----:B------:R-:W-:Y:S02]  /*0560*/  USHF.L.U32 UR7, UR6, 0xb, URZ ;  /* 0x0000000b06077899 */ /* 0x000fe4000800063f */
[----:B------:R-:W-:Y:S01]  /*0570*/  USHF.L.U32 UR6, UR6, 0x1, URZ ;  /* 0x0000000106067899 */ /* 0x000fe2000800063f */
[----:B------:R-:W1:Y:S03]  /*0580*/  FENCE.VIEW.ASYNC.S ;  /* 0x00000000000073c6 */ /* 0x000e660000000000 */
[----:B-1----:R1:W1:Y:S08]  /*0590*/  SYNCS.EXCH.64 URZ, [UR5+0xc4400], UR8 ;  /* 0x0c440008053f75b2 */ /* 0x0022700008000100 */
[----:B------:R1:W1:Y:S01]  /*05a0*/  SYNCS.EXCH.64 URZ, [UR5+0xc4420], UR6 ;  /* 0x0c442006053f75b2 */ /* 0x0002620008000100 */
[----:B------:R1:W1:Y:S01]  /*05b0*/  SYNCS.EXCH.64 URZ, [UR5+0xc4408], UR8 ;  /* 0x0c440808053f75b2 */ /* 0x0002620008000100 */
[----:B------:R1:W1:Y:S01]  /*05c0*/  SYNCS.EXCH.64 URZ, [UR5+0xc4428], UR6 ;  /* 0x0c442806053f75b2 */ /* 0x0002620008000100 */
[----:B------:R1:W1:Y:S01]  /*05d0*/  SYNCS.EXCH.64 URZ, [UR5+0xc4410], UR8 ;  /* 0x0c441008053f75b2 */ /* 0x0002620008000100 */
[----:B------:R1:W1:Y:S01]  /*05e0*/  SYNCS.EXCH.64 URZ, [UR5+0xc4430], UR6 ;  /* 0x0c443006053f75b2 */ /* 0x0002620008000100 */
[----:B------:R1:W1:Y:S01]  /*05f0*/  SYNCS.EXCH.64 URZ, [UR5+0xc4418], UR8 ;  /* 0x0c441808053f75b2 */ /* 0x0002620008000100 */
[----:B------:R1:W1:Y:S01]  /*0600*/  SYNCS.EXCH.64 URZ, [UR5+0xc4438], UR6 ;  /* 0x0c443806053f75b2 */ /* 0x0002620008000100 */
[----:B------:R-:W-:Y:S01]  /*0610*/  NOP ;  /* 0x0000000000007918 */ /* 0x000fe20000000000 */
.L_x_3:
        /* <DEDUP_REMOVED lines=21> */
[----:B------:R-:W-:Y:S01]  /*0770*/  NOP ;  /* 0x0000000000007918 */ /* 0x000fe20000000000 */
.L_x_4:
[----:B------:R-:W5:Y:S01]  /*0780*/  SHFL.IDX PT, R3, R2, RZ, 0x1f ;  /* 0x00001fff02037589 */ /* 0x000f6200000e0000 */
[----:B------:R-:W-:Y:S01]  /*0790*/  ELECT P0, URZ, PT ;  /* 0x00000000003f782f */ /* 0x000fe20003800000 */
[----:B------:R-:W-:Y:S01]  /*07a0*/  NOP ;  /* 0x0000000000007918 */ /* 0x000fe20000000000 */
[----:B-1----:R-:W-:Y:S02]  /*07b0*/  UMOV UR8, 0x80 ;  /* 0x0000008000087882 */ /* 0x002fe40000000000 */
[C---:B-----5:R-:W-:Y:S02]  /*07c0*/  ISETP.NE.OR P0, PT, R3.reuse, RZ, !P0 ;  /* 0x000000ff0300720c */ /* 0x060fe40004705670 */
[----:B------:R-:W-:-:S11]  /*07d0*/  ISETP.NE.AND P2, PT, R3, RZ, PT ;  /* 0x000000ff0300720c */ /* 0x000fd60003f45270 */
[----:B------:R-:W-:Y:S01]  /*07e0*/  VOTEU.ALL UP1, P0 ;  /* 0x00000000003f7886 */ /* 0x000fe20000020000 */
[----:B------:R-:W-:Y:S01]  /*07f0*/  VOTEU.ALL UP2, P0 ;  /* 0x00000000003f7886 */ /* 0x000fe20000040000 */
[----:B------:R-:W-:Y:S01]  /*0800*/  VOTEU.ALL UP3, P0 ;  /* 0x00000000003f7886 */ /* 0x000fe20000060000 */
[----:B------:R-:W-:Y:S01]  /*0810*/  VOTEU.ALL UP4, P0 ;  /* 0x00000000003f7886 */ /* 0x000fe20000080000 */
[----:B------:R-:W-:Y:S01]  /*0820*/  VOTEU.ALL UP5, P0 ;  /* 0x00000000003f7886 */ /* 0x000fe200000a0000 */
[----:B------:R-:W1:Y:S01]  /*0830*/  @!UP1 S2UR UR6, SR_CgaCtaId ;  /* 0x00000000000699c3 */ /* 0x000e620000008800 */
[----:B------:R-:W-:Y:S01]  /*0840*/  @!UP1 UMOV UR5, 0x400 ;  /* 0x0000040000059882 */ /* 0x000fe20000000000 */
[----:B------:R-:W-:-:S04]  /*0850*/  @!UP1 UIADD3 UR8, -UR8, 0x100000, URZ ;  /* 0x0010000008089890 */ /* 0x000fc8000fffe13f */
[----:B------:R-:W-:Y:S02]  /*0860*/  @!UP1 USHF.L.U32 UR9, UR8, 0xb, URZ ;  /* 0x0000000b08099899 */ /* 0x000fe4000800063f */
[----:B------:R-:W-:Y:S02]  /*0870*/  @!UP1 USHF.L.U32 UR8, UR8, 0x1, URZ ;  /* 0x0000000108089899 */ /* 0x000fe4000800063f */
[----:B-1----:R-:W-:Y:S02]  /*0880*/  @!UP1 ULEA UR5, UR6, UR5, 0x18 ;  /* 0x0000000506059291 */ /* 0x002fe4000f8ec03f */
[----:B------:R-:W-:-:S04]  /*0890*/  UISETP.NE.AND UP1, UPT, UR38, URZ, UPT ;  /* 0x0000003f2600728c */ /* 0x000fc8000bf25270 */
[----:B------:R-:W-:Y:S01]  /*08a0*/  USEL UR7, URZ, 0x1, UP1 ;  /* 0x000000013f077887 */ /* 0x000fe20008800000 */
[----:B------:R-:W1:Y:S05]  /*08b0*/  FENCE.VIEW.ASYNC.S ;  /* 0x00000000000073c6 */ /* 0x000e6a0000000000 */
[----:B-1----:R1:W1:Y:S01]  /*08c0*/  @!UP2 SYNCS.EXCH.64 URZ, [UR5+0xc44a0], UR8 ;  /* 0x0c44a008053fa5b2 */ /* 0x0022620008000100 */
[----:B------:R1:W1:Y:S01]  /*08d0*/  @!UP3 SYNCS.EXCH.64 URZ, [UR5+0xc44a8], UR8 ;  /* 0x0c44a808053fb5b2 */ /* 0x0002620008000100 */
[----:B------:R1:W1:Y:S01]  /*08e0*/  @!UP4 SYNCS.EXCH.64 URZ, [UR5+0xc44b0], UR8 ;  /* 0x0c44b008053fc5b2 */ /* 0x0002620008000100 */
[----:B------:R1:W1:Y:S01]  /*08f0*/  @!UP5 SYNCS.EXCH.64 URZ, [UR5+0xc44b8], UR8 ;  /* 0x0c44b808053fd5b2 */ /* 0x0002620008000100 */
[----:B------:R-:W-:Y:S01]  /*0900*/  NOP ;  /* 0x0000000000007918 */ /* 0x000fe20000000000 */
[----:B------:R-:W-:Y:S05]  /*0910*/  @P2 BRA `(.L_x_5) ;  /* 0x0000000000582947 */ /* 0x000fea0003800000 */
[----:B------:R-:W5:Y:S01]  /*0920*/  S2UR UR6, SR_CgaCtaId ;  /* 0x00000000000679c3 */ /* 0x000f620000008800 */
[----:B-1----:R-:W-:Y:S01]  /*0930*/  UMOV UR5, 0x400 ;  /* 0x0000040000057882 */ /* 0x002fe20000000000 */
[----:B------:R-:W-:Y:S01]  /*0940*/  UMOV UR8, 0x20 ;  /* 0x0000002000087882 */ /* 0x000fe20000000000 */
[----:B------:R-:W-:Y:S01]  /*0950*/  UMOV UR10, 0x80 ;  /* 0x00000080000a7882 */ /* 0x000fe20000000000 */
[----:B------:R-:W-:-:S04]  /*0960*/  UIADD3 UR8, -UR8, 0x100000, URZ ;  /* 0x0010000008087890 */ /* 0x000fc8000fffe13f */
[----:B------:R-:W-:Y:S02]  /*0970*/  USHF.L.U32 UR9, UR8, 0xb, URZ ;  /* 0x0000000b08097899 */ /* 0x000fe4000800063f */
[----:B------:R-:W-:Y:S02]  /*0980*/  USHF.L.U32 UR8, UR8, 0x1, URZ ;  /* 0x0000000108087899 */ /* 0x000fe4000800063f */
[----:B------:R-:W-:-:S04]  /*0990*/  UIADD3 UR10, -UR10, 0x100000, URZ ;  /* 0x001000000a0a7890 */ /* 0x000fc8000fffe13f */
[----:B------:R-:W-:Y:S02]  /*09a0*/  USHF.L.U32 UR11, UR10, 0xb, URZ ;  /* 0x0000000b0a0b7899 */ /* 0x000fe4000800063f */
[----:B------:R-:W-:Y:S01]  /*09b0*/  USHF.L.U32 UR10, UR10, 0x1, URZ ;  /* 0x000000010a0a7899 */ /* 0x000fe2000800063f */
[----:B------:R-:W-:Y:S01]  /*09c0*/  ELECT P0, URZ, PT ;  /* 0x00000000003f782f */ /* 0x000fe20003800000 */
[----:B-----5:R-:W-:Y:S01]  /*09d0*/  ULEA UR5, UR6, UR5, 0x18 ;  /* 0x0000000506057291 */ /* 0x020fe2000f8ec03f */
[----:B------:R-:W1:Y:S11]  /*09e0*/  FENCE.VIEW.ASYNC.S ;  /* 0x00000000000073c6 */ /* 0x000e760000000000 */
[----:B-1----:R1:W1:Y:S01]  /*09f0*/  SYNCS.EXCH.64 URZ, [UR5+0xc44d0], UR8 ;  /* 0x0c44d008053f75b2 */ /* 0x0022620008000100 */
        /* <DEDUP_REMOVED lines=8> */
.L_x_5:
[----:B------:R-:W-:Y:S01]  /*0a80*/  ISETP.NE.AND P0, PT, RZ, UR12, PT ;  /* 0x0000000cff007c0c */ /* 0x000fe2000bf05270 */
[----:B------:R-:W-:Y:S01]  /*0a90*/  IMAD.U32 R2, RZ, RZ, UR4 ;  /* 0x00000004ff027e24 */ /* 0x000fe2000f8e00ff */
[----:B------:R-:W-:Y:S01]  /*0aa0*/  NOP ;  /* 0x0000000000007918 */ /* 0x000fe20000000000 */
[----:B-1234-:R-:W-:Y:S03]  /*0ab0*/  BAR.SYNC.DEFER_BLOCKING 0x0 ;  /* 0x0000000000007b1d */ /* 0x01efe60000010000 */
[----:B------:R-:W-:-:S07]  /*0ac0*/  ISETP.EQ.AND P2, PT, R2, 0x1, P1 ;  /* 0x000000010200780c */ /* 0x000fce0000f42270 */
[----:B------:R-:W-:Y:S06]  /*0ad0*/  @!P0 BRA `(.L_x_6) ;  /* 0x0000021400f88947 */ /* 0x000fec0003800000 */
[----:B------:R-:W-:-:S06]  /*0ae0*/  UISETP.GT.U32.AND UP0, UPT, UR38, 0x3, UPT ;  /* 0x000000032600788c */ /* 0x000fcc000bf04070 */
[----:B------:R-:W-:-:S13]  /*0af0*/  PLOP3.LUT P0, PT, PT, PT, UP0, 0x80, 0x0 ;  /* 0x000000000000781c */ /* 0x000fda0003f0f008 */
[----:B------:R-:W-:Y:S05]  /*0b00*/  @P0 EXIT ;  /* 0x000000000000094d */ /* 0x000fea0003800000 */
.L_x_7:
[----:B------:R-:W-:-:S08]  /*0b10*/  NOP ;  /* 0x0000000000007918 */ /* 0x000fd00000000000 */
[----:B------:R-:W1:Y:S02]  /*0b20*/  USETMAXREG.TRY_ALLOC.CTAPOOL UP0, 0xf0 ;  /* 0x000000f0000079c8 */ /* 0x000e640008000600 */
[----:B-1----:R-:W-:-:S13]  /*0b30*/  PLOP3.LUT P0, PT, PT, PT, UP0, 0x80, 0x0 ;  /* 0x000000000000781c */ /* 0x002fda0003f0f008 */
[----:B------:R-:W-:Y:S05]  /*0b40*/  @!P0 BRA `(.L_x_7) ;  /* 0xfffffffc00f08947 */ /* 0x000fea000383ffff */
[----:B------:R-:W-:Y:S01]  /*0b50*/  UISETP.NE.AND UP0, UPT, UR12, 0x1, UPT ;  /* 0x000000010c00788c */ /* 0x000fe2000bf05270 */
[----:B------:R-:W1:Y:S01]  /*0b60*/  S2UR UR25, SR_CTAID.X ;  /* 0x00000000001979c3 */ /* 0x000e620000002500 */
[----:B------:R-:W-:Y:S01]  /*0b70*/  UMOV UR4, URZ ;  /* 0x0000003f00047c82 */ /* 0x000fe20008000000 */
[----:B------:R-:W-:-:S03]  /*0b80*/  UMOV UR28, URZ ;  /* 0x0000003f001c7c82 */ /* 0x000fc60008000000 */
[----:B------:R-:W-:-:S13]  /*0b90*/  PLOP3.LUT P0, PT, PT, PT, UP0, 0x80, 0x0 ;  /* 0x000000000000781c */ /* 0x000fda0003f0f008 */
[----:B------:R-:W-:Y:S05]  /*0ba0*/  @!P0 BRA `(.L_x_8) ;  /* 0x0000000000388947 */ /* 0x000fea0003800000 */
[----:B------:R-:W-:Y:S01]  /*0bb0*/  UISETP.NE.AND UP0, UPT, UR12, 0x2, UPT ;  /* 0x000000020c00788c */ /* 0x000fe2000bf05270 */
[----:B------:R-:W-:-:S05]  /*0bc0*/  UMOV UR28, 0x2 ;  /* 0x00000002001c7882 */ /* 0x000fca0000000000 */
[----:B------:R-:W-:-:S13]  /*0bd0*/  PLOP3.LUT P1, PT, PT, PT, UP0, 0x80, 0x0 ;  /* 0x000000000000781c */ /* 0x000fda0003f2f008 */
[----:B------:R-:W-:Y:S05]  /*0be0*/  @!P1 BRA `(.L_x_8) ;  /* 0x0000000000289947 */ /* 0x000fea0003800000 */
[----:B------:R-:W-:-:S06]  /*0bf0*/  UISETP.NE.AND UP0, UPT, UR12, 0x3, UPT ;  /* 0x000000030c00788c */ /* 0x000fcc000bf05270 */
[----:B------:R-:W-:-:S13]  /*0c00*/  PLOP3.LUT P1, PT, PT, PT, UP0, 0x80, 0x0 ;  /* 0x000000000000781c */ /* 0x000fda0003f2f008 */
[----:B------:R-:W-:Y:S05]  /*0c10*/  @!P1 BRA `(.L_x_9) ;  /* 0x0000000000149947 */ /* 0x000fea0003800000 */
[----:B------:R-:W-:-:S11]  /*0c20*/  UISETP.NE.AND UP0, UPT, UR12, 0x4, UPT ;  /* 0x000000040c00788c */ /* 0x000fd6000bf05270 */
[----:B------:R-:W-:Y:S01]  /*0c30*/  @!UP0 UMOV UR4, 0x1 ;  /* 0x0000000100048882 */ /* 0x000fe20000000000 */
[----:B------:R-:W-:Y:S01]  /*0c40*/  @UP0 UMOV UR28, URZ ;  /* 0x0000003f001c0c82 */ /* 0x000fe20008000000 */
[----:B------:R-:W-:Y:S01]  /*0c50*/  @UP0 UMOV UR4, URZ ;  /* 0x0000003f00040c82 */ /* 0x000fe20008000000 */
[----:B------:R-:W-:Y:S05]  /*0c60*/  BRA `(.L_x_8) ;  /* 0x0000000000087947 */ /* 0x000fea0003800000 */
.L_x_9:
[----:B------:R-:W-:Y:S01]  /*0c70*/  UMOV UR4, 0x1 ;  /* 0x0000000100047882 */ /* 0x000fe20000000000 */
[----:B------:R-:W-:-:S05]  /*0c80*/  UMOV UR28, URZ ;  /* 0x0000003f001c7c82 */ /* 0x000fca0008000000 */
.L_x_8:
[----:B------:R-:W-:Y:S05]  /*0c90*/  @!P0 BRA `(.L_x_10) ;  /* 0x00000000003c8947 */ /* 0x000fea0003800000 */
[----:B------:R-:W-:-:S06]  /*0ca0*/  UISETP.NE.AND UP0, UPT, UR12, 0x2, UPT ;  /* 0x000000020c00788c */ /* 0x000fcc000bf05270 */
[----:B------:R-:W-:-:S13]  /*0cb0*/  PLOP3.LUT P0, PT, PT, PT, UP0, 0x80, 0x0 ;  /* 0x000000000000781c */ /* 0x000fda0003f0f008 */
[----:B------:R-:W-:Y:S05]  /*0cc0*/  @!P0 BRA `(.L_x_11) ;  /* 0x0000000000288947 */ /* 0x000fea0003800000 */
[----:B------:R-:W-:-:S06]  /*0cd0*/  UISETP.NE.AND UP0, UPT, UR12, 0x3, UPT ;  /* 0x000000030c00788c */ /* 0x000fcc000bf05270 */
[----:B------:R-:W-:-:S13]  /*0ce0*/  PLOP3.LUT P0, PT, PT, PT, UP0, 0x80, 0x0 ;  /* 0x000000000000781c */ /* 0x000fda0003f0f008 */
[----:B------:R-:W-:Y:S05]  /*0cf0*/  @!P0 BRA `(.L_x_12) ;  /* 0x0000000000148947 */ /* 0x000fea0003800000 */
[----:B------:R-:W-:-:S06]  /*0d00*/  UISETP.NE.AND UP0, UPT, UR12, 0x4, UPT ;  /* 0x000000040c00788c */ /* 0x000fcc000bf05270 */
[----:B------:R-:W-:-:S13]  /*0d10*/  PLOP3.LUT P0, PT, PT, PT, UP0, 0x80, 0x0 ;  /* 0x000000000000781c */ /* 0x000fda0003f0f008 */
[----:B------:R-:W-:Y:S05]  /*0d20*/  @P0 BRA `(.L_x_13) ;  /* 0x00000000001c0947 */ /* 0x000fea0003800000 */
[----:B-1----:R-:W-:Y:S01]  /*0d30*/  ULEA UR25, UR25, 0x3, 0x1 ;  /* 0x0000000319197891 */ /* 0x002fe2000f8e083f */
[----:B------:R-:W-:Y:S11]  /*0d40*/  BRA `(.L_x_13) ;  /* 0x0000000000147947 */ /* 0x000ff60003800000 */
.L_x_12:
[----:B-1----:R-:W-:Y:S01]  /*0d50*/  ULEA UR25, UR25, 0x2, 0x1 ;  /* 0x0000000219197891 */ /* 0x002fe2000f8e083f */
[----:B------:R-:W-:Y:S11]  /*0d60*/  BRA `(.L_x_13) ;  /* 0x00000000000c7947 */ /* 0x000ff60003800000 */
.L_x_11:
[----:B-1----:R-:W-:Y:S01]  /*0d70*/  ULEA UR25, UR25, 0x1, 0x1 ;  /* 0x0000000119197891 */ /* 0x002fe2000f8e083f */
[----:B------:R-:W-:Y:S11]  /*0d80*/  BRA `(.L_x_13) ;  /* 0x0000000000047947 */ /* 0x000ff60003800000 */
.L_x_10:
[----:B-1----:R-:W-:-:S12]  /*0d90*/  USHF.L.U32 UR25, UR25, 0x1, URZ ;  /* 0x0000000119197899 */ /* 0x002fd8000800063f */
.L_x_13:
[----:B------:R-:W-:-:S04]  /*0da0*/  ULOP3.LUT UR5, UR30, 0x1, URZ, 0xfc, !UPT ;  /* 0x000000011e057892 */ /* 0x000fc8000f8efc3f */
[----:B------:R-:W-:-:S06]  /*0db0*/  UISETP.NE.AND UP0, UPT, UR5, 0x3, UPT ;  /* 0x000000030500788c */ /* 0x000fcc000bf05270 */
[----:B------:R-:W-:-:S13]  /*0dc0*/  PLOP3.LUT P0, PT, PT, PT, UP0, 0x80, 0x0 ;  /* 0x000000000000781c */ /* 0x000fda0003f0f008 */
[----:B------:R-:W-:Y:S05]  /*0dd0*/  @!P0 BRA `(.L_x_14) ;  /* 0x0000000000048947 */ /* 0x000fea0003800000 */
[----:B-1----:R-:W-:Y:S01]  /*0de0*/  BPT.TRAP 0x1 ;  /* 0x000000040000795c */ /* 0x002fe20000300000 */
.L_x_14:
[----:B------:R-:W2:Y:S01]  /*0df0*/  S2UR UR5, SR_CgaCtaId ;  /* 0x00000000000579c3 */ /* 0x000ea20000008800 */
[----:B------:R-:W-:Y:S01]  /*0e00*/  UMOV UR36, 0x400 ;  /* 0x0000040000247882 */ /* 0x000fe20000000000 */
[----:B------:R-:W-:-:S05]  /*0e10*/  IMAD.U32 R2, RZ, RZ, UR4 ;  /* 0x00000004ff027e24 */ /* 0x000fca000f8e00ff */
[----:B------:R-:W-:Y:S01]  /*0e20*/  SHF.L.U32 R2, R2, 0x1f, RZ ;  /* 0x0000001f02027819 */ /* 0x000fe200000006ff */
[----:B--2---:R-:W-:-:S04]  /*0e30*/  ULEA UR36, UR5, UR36, 0x18 ;  /* 0x0000002405247291 */ /* 0x004fc8000f8ec03f */
[----:B------:R-:W-:-:S09]  /*0e40*/  ULEA UR29, UR28, UR36, 0x3 ;  /* 0x000000241c1d7291 */ /* 0x000fd2000f8e183f */
[----:B------:R-:W2:Y:S02]  /*0e50*/  SYNCS.PHASECHK.TRANS64.TRYWAIT P1, [UR29+0xc4440], R2 ;  /* 0x0c444002ff0075a7 */ /* 0x000ea4000802015d */
[----:B--2---:R-:W-:Y:S05]  /*0e60*/  @!P1 BRA `(.L_x_15) ;  /* 0x0000027800589947 */ /* 0x004fea0003800000 */
.L_x_194:
[----:B------:R-:W-:Y:S05]  /*0e70*/  @!P0 BRA `(.L_x_16) ;  /* 0x0000000000048947 */ /* 0x000fea0003800000 */
[----:B-1----:R-:W-:Y:S01]  /*0e80*/  BPT.TRAP 0x1 ;  /* 0x000000040000795c */ /* 0x002fe20000300000 */
.L_x_16:
[----:B------:R-:W3:Y:S01]  /*0e90*/  SYNCS.PHASECHK.TRANS64.TRYWAIT P1, [UR29+0xc4448], R2 ;  /* 0x0c444802ff0075a7 */ /* 0x000ee2000802015d */
[----:B--2---:R-:W-:Y:S01]  /*0ea0*/  SHF.R.S32.HI R3, RZ, 0x1f, R0 ;  /* 0x0000001fff037819 */ /* 0x004fe20000011400 */
[----:B------:R-:W-:-:S03]  /*0eb0*/  UMOV UR24, 0x1 ;  /* 0x0000000100187882 */ /* 0x000fc60000000000 */
[----:B------:R-:W-:-:S04]  /*0ec0*/  LEA.HI R3, R3, R0, RZ, 0x7 ;  /* 0x0000000003037211 */ /* 0x000fc800078f38ff */
[----:B------:R-:W-:-:S05]  /*0ed0*/  LOP3.LUT R3, R3, 0xffffff80, RZ, 0xc0, !PT ;  /* 0xffffff8003037812 */ /* 0x000fca00078ec0ff */
[----:B------:R-:W-:Y:S01]  /*0ee0*/  IMAD.IADD R0, R0, 0x1, -R3 ;  /* 0x0000000100007824 */ /* 0x000fe200078e0a03 */
[----:B---3--:R-:W-:Y:S06]  /*0ef0*/  @!P1 BRA `(.L_x_17) ;  /* 0x00000278004c9947 */ /* 0x008fec0003800000 */
.L_x_195:
[----:B------:R3:W-:Y:S01]  /*0f00*/  STL [R1+0x880], RZ ;  /* 0x000880ff01007387 */ /* 0x0007e20000100800 */
[----:B------:R-:W-:Y:S01]  /*0f10*/  ULDC UR8, c[0x0][0x288] ;  /* 0x0000a20000087ab9 */ /* 0x000fe20000000800 */
[----:B-1----:R-:W-:Y:S02]  /*0f20*/  USHF.L.U32 UR42, UR25, 0x6, URZ ;  /* 0x00000006192a7899 */ /* 0x002fe4000800063f */
[----:B------:R3:W-:Y:S01]  /*0f30*/  STL [R1+0x884], RZ ;  /* 0x000884ff01007387 */ /* 0x0007e20000100800 */
[----:B------:R-:W-:Y:S01]  /*0f40*/  UISETP.GE.AND UP0, UPT, UR8, 0x40, UPT ;  /* 0x000000400800788c */ /* 0x000fe2000bf06270 */
[----:B------:R-:W-:Y:S02]  /*0f50*/  UMOV UR4, URZ ;  /* 0x0000003f00047c82 */ /* 0x000fe40008000000 */
[----:B------:R3:W-:Y:S01]  /*0f60*/  STL [R1+0x888], RZ ;  /* 0x000888ff01007387 */ /* 0x0007e20000100800 */
[----:B------:R-:W-:Y:S02]  /*0f70*/  UMOV UR37, URZ ;  /* 0x0000003f00257c82 */ /* 0x000fe40008000000 */
[----:B------:R-:W-:Y:S01]  /*0f80*/  PLOP3.LUT P1, PT, PT, PT, UP0, 0x80, 0x0 ;  /* 0x000000000000781c */ /* 0x000fe20003f2f008 */
[----:B------:R3:W-:Y:S04]  /*0f90*/  STL [R1+0x88c], RZ ;  /* 0x00088cff01007387 */ /* 0x0007e80000100800 */
        /* <DEDUP_REMOVED lines=507> */
[----:B------:R3:W-:Y:S01]  /*2f50*/  STL [R1+0x47c], RZ ;  /* 0x00047cff01007387 */ /* 0x0007e20000100800 */
[----:B------:R-:W-:Y:S05]  /*2f60*/  @!P1 BRA `(.L_x_18) ;  /* 0x0000018400f49947 */ /* 0x000fea0003800000 */
[----:B------:R-:W-:Y:S01]  /*2f70*/  SHF.R.S32.HI R4, RZ, 0x1f, R0 ;  /* 0x0000001fff047819 */ /* 0x000fe20000011400 */
[----:B------:R1:W-:Y:S01]  /*2f80*/  STL [R1+0x880], RZ ;  /* 0x000880ff01007387 */ /* 0x0003e20000100800 */
[----:B------:R-:W-:Y:S02]  /*2f90*/  ULOP3.LUT UR25, UR25, 0x1, URZ, 0xc0, !UPT ;  /* 0x0000000119197892 */ /* 0x000fe4000f8ec03f */
[CC--:B--2---:R-:W-:Y:S01]  /*2fa0*/  LEA.HI R2, R4.reuse, R0.reuse, RZ, 0x2 ;  /* 0x0000000004027211 */ /* 0x0c4fe200078f10ff */
[----:B------:R-:W-:Y:S01]  /*2fb0*/  USHF.R.U32.HI UR8, URZ, 0x6, UR8 ;  /* 0x000000063f087899 */ /* 0x000fe20008011608 */
[----:B------:R-:W-:Y:S01]  /*2fc0*/  LEA.HI R4, R4, R0, RZ, 0x5 ;  /* 0x0000000004047211 */ /* 0x000fe200078f28ff */
[----:B------:R-:W-:Y:S01]  /*2fd0*/  ULOP3.LUT UR27, UR39, 0x2, URZ, 0xfc, !UPT ;  /* 0x00000002271b7892 */ /* 0x000fe2000f8efc3f */
[----:B------:R-:W-:Y:S01]  /*2fe0*/  LOP3.LUT R5, R2, 0x7ffffffc, RZ, 0xc0, !PT ;  /* 0x7ffffffc02057812 */ /* 0x000fe200078ec0ff */
[----:B------:R-:W-:Y:S01]  /*2ff0*/  IMAD.U32 R17, RZ, RZ, UR25 ;  /* 0x00000019ff117e24 */ /* 0x000fe2000f8e00ff */
[--C-:B------:R-:W-:Y:S01]  /*3000*/  SHF.R.S32.HI R3, RZ, 0x2, R2.reuse ;  /* 0x00000002ff037819 */ /* 0x100fe20000011402 */
[----:B------:R-:W-:Y:S01]  /*3010*/  UMOV UR24, 0x1 ;  /* 0x0000000100187882 */ /* 0x000fe20000000000 */
[----:B------:R-:W-:Y:S01]  /*3020*/  SHF.R.S32.HI R2, RZ, 0x1f, R2 ;  /* 0x0000001fff027819 */ /* 0x000fe20000011402 */
[----:B------:R-:W-:Y:S01]  /*3030*/  IMAD.IADD R5, R0, 0x1, -R5 ;  /* 0x0000000100057824 */ /* 0x000fe200078e0a05 */
[----:B------:R-:W-:Y:S01]  /*3040*/  SHF.R.S32.HI R0, RZ, 0x5, R4 ;  /* 0x00000005ff007819 */ /* 0x000fe20000011404 */
[----:B------:R-:W-:Y:S01]  /*3050*/  UMOV UR5, URZ ;  /* 0x0000003f00057c82 */ /* 0x000fe20008000000 */
[----:B------:R-:W-:Y:S01]  /*3060*/  LEA.HI R2, R2, R3, RZ, 0x3 ;  /* 0x0000000302027211 */ /* 0x000fe200078f18ff */
[----:B------:R-:W-:Y:S01]  /*3070*/  IMAD.SHL.U32 R6, R5, 0x2, RZ ;  /* 0x0000000205067824 */ /* 0x000fe200078e00ff */
[----:B------:R-:W-:Y:S01]  /*3080*/  UMOV UR26, URZ ;  /* 0x0000003f001a7c82 */ /* 0x000fe20008000000 */
[----:B------:R-:W-:Y:S01]  /*3090*/  UMOV UR37, URZ ;  /* 0x0000003f00257c82 */ /* 0x000fe20008000000 */
[----:B------:R-:W-:Y:S01]  /*30a0*/  LOP3.LUT R2, R2, 0xfffffff8, RZ, 0xc0, !PT ;  /* 0xfffffff802027812 */ /* 0x000fe200078ec0ff */
[----:B------:R-:W-:Y:S01]  /*30b0*/  UMOV UR4, URZ ;  /* 0x0000003f00047c82 */ /* 0x000fe20008000000 */
[----:B------:R1:W-:Y:S01]  /*30c0*/  STL [R1+0xa80], R6 ;  /* 0x000a800601007387 */ /* 0x0003e20000100800 */
[----:B------:R-:W-:Y:S01]  /*30d0*/  UMOV UR6, URZ ;  /* 0x0000003f00067c82 */ /* 0x000fe20008000000 */
[----:B------:R-:W-:Y:S01]  /*30e0*/  IADD3 R2, R3, -R2, RZ ;  /* 0x8000000203027210 */ /* 0x000fe20007ffe0ff */
[----:B------:R-:W-:Y:S01]  /*30f0*/  IMAD R3, R0, 0x400, R6 ;  /* 0x0000040000037824 */ /* 0x000fe200078e0206 */
[----:B------:R-:W-:Y:S01]  /*3100*/  UMOV UR10, URZ ;  /* 0x0000003f000a7c82 */ /* 0x000fe20008000000 */
[----:B------:R-:W-:-:S02]  /*3110*/  ULDC.64 UR14, c[0x0][0x208] ;  /* 0x00008200000e7ab9 */ /* 0x000fc40000000a00 */
[--C-:B------:R-:W-:Y:S02]  /*3120*/  IMAD R4, R0, 0x1c00, R3.reuse ;  /* 0x00001c0000047824 */ /* 0x100fe400078e0203 */
[----:B------:R-:W-:Y:S02]  /*3130*/  IMAD R3, R2, 0x8, R3 ;  /* 0x0000000802037824 */ /* 0x000fe400078e0203 */
[----:B------:R-:W-:Y:S02]  /*3140*/  IMAD R16, R0, 0x10, R2 ;  /* 0x0000001000107824 */ /* 0x000fe400078e0202 */
[----:B------:R-:W-:Y:S01]  /*3150*/  IMAD R2, R2, 0x20, R4 ;  /* 0x0000002002027824 */ /* 0x000fe200078e0204 */
[----:B------:R-:W-:Y:S01]  /*3160*/  LEA R0, R3, UR36, 0x1 ;  /* 0x0000002403007c11 */ /* 0x000fe2000f8e08ff */
[----:B------:R-:W-:Y:S01]  /*3170*/  IMAD.MOV.U32 R3, RZ, RZ, R6 ;  /* 0x000000ffff037224 */ /* 0x000fe200078e0006 */
[----:B------:R-:W-:Y:S02]  /*3180*/  IADD3 R16, R16, UR42, RZ ;  /* 0x0000002a10107c10 */ /* 0x000fe4000fffe0ff */
[----:B------:R1:W-:Y:S01]  /*3190*/  STL [R1+0xa84], R2 ;  /* 0x000a840201007387 */ /* 0x0003e20000100800 */
[----:B------:R-:W-:-:S07]  /*31a0*/  IMAD R17, R17, 0x2000, R0 ;  /* 0x0000200011117824 */ /* 0x000fce00078e0200 */
.L_x_42:
[----:B------:R-:W-:-:S06]  /*31b0*/  UISETP.GE.AND UP0, UPT, UR8, 0x1, UPT ;  /* 0x000000010800788c */ /* 0x000fcc000bf06270 */
[----:B------:R-:W-:-:S13]  /*31c0*/  PLOP3.LUT P1, PT, PT, PT, UP0, 0x80, 0x0 ;  /* 0x000000000000781c */ /* 0x000fda0003f2f008 */
[----:B-12---:R-:W-:Y:S05]  /*31d0*/  @!P1 BRA `(.L_x_19) ;  /* 0x00000000002c9947 */ /* 0x006fea0003800000 */
[----:B------:R-:W2:Y:S02]  /*31e0*/  S2R R0, SR_CTAID.X ;  /* 0x0000000000007919 */ /* 0x000ea40000002500 */
[----:B--2---:R-:W-:-:S07]  /*31f0*/  IMAD.SHL.U32 R0, R0, 0x80, RZ ;  /* 0x0000008000007824 */ /* 0x004fce00078e00ff */
.L_x_20:
[----:B------:R-:W-:-:S06]  /*3200*/  ULEA UR9, UR5, 0x40, 0x6 ;  /* 0x0000004005097891 */ /* 0x000fcc000f8e303f */
[----:B------:R-:W-:-:S13]  /*3210*/  ISETP.GT.AND P1, PT, R0, UR9, PT ;  /* 0x0000000900007c0c */ /* 0x000fda000bf24270 */
[----:B------:R-:W-:Y:S05]  /*3220*/  @!P1 BRA `(.L_x_19) ;  /* 0x0000000000189947 */ /* 0x000fea0003800000 */
[----:B------:R-:W-:Y:S01]  /*3230*/  UISETP.GT.AND UP0, UPT, UR8, 0x1, UPT ;  /* 0x000000010800788c */ /* 0x000fe2000bf04270 */
[----:B------:R-:W-:Y:S01]  /*3240*/  VIADD R3, R3, 0x40 ;  /* 0x0000004003037836 */ /* 0x000fe20000000000 */
[----:B------:R-:W-:Y:S02]  /*3250*/  UIADD3 UR8, UR8, -0x1, URZ ;  /* 0xffffffff08087890 */ /* 0x000fe4000fffe03f */
[----:B------:R-:W-:Y:S02]  /*3260*/  UIADD3 UR5, UR5, 0x1, URZ ;  /* 0x0000000105057890 */ /* 0x000fe4000fffe03f */
[----:B------:R-:W-:-:S13]  /*3270*/  PLOP3.LUT P1, PT, PT, PT, UP0, 0x80, 0x0 ;  /* 0x000000000000781c */ /* 0x000fda0003f2f008 */
[----:B------:R-:W-:Y:S05]  /*3280*/  @P1 BRA `(.L_x_20) ;  /* 0xfffffffc00dc1947 */ /* 0x000fea000383ffff */
.L_x_19:
[----:B------:R-:W-:-:S13]  /*3290*/  ISETP.NE.AND P1, PT, RZ, UR8, PT ;  /* 0x00000008ff007c0c */ /* 0x000fda000bf25270 */
[----:B------:R-:W-:Y:S05]  /*32a0*/  @!P1 BRA `(.L_x_18) ;  /* 0x0000018400249947 */ /* 0x000fea0003800000 */
[----:B------:R-:W-:Y:S05]  /*32b0*/  @!P0 BRA `(.L_x_21) ;  /* 0x0000000000048947 */ /* 0x000fea0003800000 */
[----:B------:R-:W-:Y:S01]  /*32c0*/  BPT.TRAP 0x1 ;  /* 0x000000040000795c */ /* 0x000fe20000300000 */
.L_x_21:
[----:B------:R-:W-:Y:S01]  /*32d0*/  ULEA UR9, UR6, UR36, 0x3 ;  /* 0x0000002406097291 */ /* 0x000fe2000f8e183f */
[----:B------:R-:W-:-:S05]  /*32e0*/  IMAD.U32 R0, RZ, RZ, UR10 ;  /* 0x0000000aff007e24 */ /* 0x000fca000f8e00ff */
[----:B------:R-:W-:-:S04]  /*32f0*/  SHF.L.U32 R0, R0, 0x1f, RZ ;  /* 0x0000001f00007819 */ /* 0x000fc800000006ff */
[----:B------:R-:W2:Y:S02]  /*3300*/  SYNCS.PHASECHK.TRANS64.TRYWAIT P1, [UR9+0xc4400], R0 ;  /* 0x0c440000ff0075a7 */ /* 0x000ea40008020149 */
[----:B--2---:R-:W-:Y:S05]  /*3310*/  @!P1 BRA `(.L_x_22) ;  /* 0x00000254005c9947 */ /* 0x004fea0003800000 */
.L_x_196:
[----:B------:R-:W-:Y:S01]  /*3320*/  UIADD3 UR9, UR36, 0x44000, URZ ;  /* 0x0004400024097890 */ /* 0x000fe2000fffe03f */
[----:B------:R-:W-:Y:S01]  /*3330*/  WARPGROUP.ARRIVE ;  /* 0x00000000000079c5 */ /* 0x000fe20000000000 */
[----:B------:R-:W-:Y:S02]  /*3340*/  USHF.R.U32.HI UR22, URZ, 0x4, UR36 ;  /* 0x000000043f167899 */ /* 0x000fe40008011624 */
[----:B------:R-:W-:Y:S02]  /*3350*/  USHF.R.U32.HI UR9, URZ, 0x4, UR9 ;  /* 0x000000043f097899 */ /* 0x000fe40008011609 */
[----:B------:R-:W-:Y:S02]  /*3360*/  ULOP3.LUT UR22, UR22, 0x3fff, URZ, 0xc0, !UPT ;  /* 0x00003fff16167892 */ /* 0x000fe4000f8ec03f */
[----:B------:R-:W-:Y:S02]  /*3370*/  ULOP3.LUT UR20, UR9, 0x3fff, URZ, 0xc0, !UPT ;  /* 0x00003fff09147892 */ /* 0x000fe4000f8ec03f */
[----:B------:R-:W-:-:S02]  /*3380*/  USHF.L.U32 UR12, UR28, 0xc, URZ ;  /* 0x0000000c1c0c7899 */ /* 0x000fc4000800063f */
[----:B------:R-:W-:Y:S02]  /*3390*/  ULOP3.LUT UR11, UR22, 0x10000, URZ, 0xfc, !UPT ;  /* 0x00010000160b7892 */ /* 0x000fe4000f8efc3f */
[----:B------:R-:W-:Y:S02]  /*33a0*/  ULOP3.LUT UR13, UR20, 0x10000, URZ, 0xfc, !UPT ;  /* 0x00010000140d7892 */ /* 0x000fe4000f8efc3f */
[----:B------:R-:W-:Y:S02]  /*33b0*/  UIADD3 UR11, UR12, UR11, URZ ;  /* 0x0000000b0c0b7290 */ /* 0x000fe4000fffe03f */
[----:B------:R-:W-:Y:S01]  /*33c0*/  ULEA UR9, UR6, UR13, 0xc ;  /* 0x0000000d06097291 */ /* 0x000fe2000f8e603f */
[----:B------:R-:W-:Y:S01]  /*33d0*/  UMOV UR17, 0x40000040 ;  /* 0x4000004000117882 */ /* 0x000fe20000000000 */
[----:B------:R-:W-:-:S03]  /*33e0*/  UMOV UR19, 0x40000040 ;  /* 0x4000004000137882 */ /* 0x000fc60000000000 */
[----:B------:R-:W-:Y:S02]  /*33f0*/  UMOV UR16, UR11 ;  /* 0x0000000b00107c82 */ /* 0x000fe40008000000 */
[----:B------:R-:W-:Y:S02]  /*3400*/  UMOV UR18, UR9 ;  /* 0x0000000900127c82 */ /* 0x000fe40008000000 */
[----:B------:R-:W-:Y:S01]  /*3410*/  HGMMA.64x64x16.F32 R56, gdesc[UR16], RZ, !UPT, gsb0 ;  /* 0x00e00000103879f0 */ /* 0x000fe2000c0008ff */
[----:B------:R-:W-:Y:S02]  /*3420*/  UIADD3 UR16, UR11, 0x2, URZ ;  /* 0x000000020b107890 */ /* 0x000fe4000fffe03f */
[----:B------:R-:W-:Y:S01]  /*3430*/  UIADD3 UR18, UR9, 0x2, URZ ;  /* 0x0000000209127890 */ /* 0x000fe2000fffe03f */
[----:B------:R-:W-:Y:S01]  /*3440*/  UMOV UR17, 0x40000040 ;  /* 0x4000004000117882 */ /* 0x000fe20000000000 */
[----:B------:R-:W-:Y:S01]  /*3450*/  UMOV UR19, 0x40000040 ;  /* 0x4000004000137882 */ /* 0x000fe20000000000 */
[----:B------:R-:W-:-:S02]  /*3460*/  WARPGROUP.DEPBAR.LE gsb0, 0x0 ;  /* 0x00008000000079c5 */ /* 0x000fc40000010000 */
[----:B------:R-:W-:-:S06]  /*3470*/  WARPGROUP.ARRIVE ;  /* 0x00000000000079c5 */ /* 0x000fcc0000000000 */
[----:B------:R-:W-:Y:S01]  /*3480*/  HGMMA.64x64x16.F32 R56, gdesc[UR16], R56, gsb0 ;  /* 0x00e00000103879f0 */ /* 0x000fe20008000838 */
[----:B------:R-:W-:Y:S02]  /*3490*/  UIADD3 UR16, UR11, 0x4, URZ ;  /* 0x000000040b107890 */ /* 0x000fe4000fffe03f */
[----:B------:R-:W-:Y:S01]  /*34a0*/  UIADD3 UR18, UR9, 0x4, URZ ;  /* 0x0000000409127890 */ /* 0x000fe2000fffe03f */
[----:B------:R-:W-:Y:S01]  /*34b0*/  UMOV UR17, 0x40000040 ;  /* 0x4000004000117882 */ /* 0x000fe20000000000 */
[----:B------:R-:W-:Y:S01]  /*34c0*/  UMOV UR19, 0x40000040 ;  /* 0x4000004000137882 */ /* 0x000fe20000000000 */
[----:B------:R-:W-:Y:S02]  /*34d0*/  WARPGROUP.DEPBAR.LE gsb0, 0x0 ;  /* 0x00008000000079c5 */ /* 0x000fe40000010000 */
        /* <DEDUP_REMOVED lines=202> */
[----:B------:R-:W-:-:S04]  /*4180*/  UIADD3 UR9, UR6, 0x1, URZ ;  /* 0x0000000106097890 */ /* 0x000fc8000fffe03f */
[----:B------:R-:W-:-:S04]  /*4190*/  UISETP.NE.AND UP0, UPT, UR9, 0x4, UPT ;  /* 0x000000040900788c */ /* 0x000fc8000bf05270 */
[----:B------:R-:W-:Y:S02]  /*41a0*/  USEL UR23, URZ, 0x1, UP0 ;  /* 0x000000013f177887 */ /* 0x000fe40008000000 */
[----:B------:R-:W-:Y:S02]  /*41b0*/  USEL UR9, UR9, URZ, UP0 ;  /* 0x0000003f09097287 */ /* 0x000fe40008000000 */
[----:B------:R-:W-:Y:S01]  /*41c0*/  ULOP3.LUT UR23, UR10, UR23, URZ, 0x3c, !UPT ;  /* 0x000000170a177292 */ /* 0x000fe2000f8e3c3f */
[----:B------:R-:W-:Y:S02]  /*41d0*/  WARPGROUP.DEPBAR.LE gsb0, 0x0 ;  /* 0x00008000000079c5 */ /* 0x000fe40000010000 */
[----:B------:R-:W-:-:S06]  /*41e0*/  WARPGROUP.ARRIVE ;  /* 0x00000000000079c5 */ /* 0x000fcc0000000000 */
[----:B------:R-:W-:Y:S03]  /*41f0*/  HGMMA.64x64x16.F32 R56, gdesc[UR16], R56, gsb0 ;  /* 0x00e00000103879f0 */ /* 0x000fe60008000838 */
[----:B------:R-:W-:Y:S02]  /*4200*/  WARPGROUP.DEPBAR.LE gsb0, 0x0 ;  /* 0x00008000000079c5 */ /* 0x000fe40000010000 */
[----:B------:R-:W-:Y:S05]  /*4210*/  @!P0 BRA `(.L_x_23) ;  /* 0x0000000000048947 */ /* 0x000fea0003800000 */
[----:B------:R-:W-:Y:S01]  /*4220*/  BPT.TRAP 0x1 ;  /* 0x000000040000795c */ /* 0x000fe20000300000 */
.L_x_23:
[----:B------:R-:W-:Y:S01]  /*4230*/  ULEA UR10, UR9, UR36, 0x3 ;  /* 0x00000024090a7291 */ /* 0x000fe2000f8e183f */
[----:B-1----:R-:W-:-:S05]  /*4240*/  IMAD.U32 R0, RZ, RZ, UR23 ;  /* 0x00000017ff007e24 */ /* 0x002fca000f8e00ff */
[----:B------:R-:W-:-:S04]  /*4250*/  SHF.L.U32 R0, R0, 0x1f, RZ ;  /* 0x0000001f00007819 */ /* 0x000fc800000006ff */
[----:B------:R-:W1:Y:S02]  /*4260*/  SYNCS.PHASECHK.TRANS64.TRYWAIT P1, [UR10+0xc4400], R0 ;  /* 0x0c440000ff0075a7 */ /* 0x000e64000802014a */
[----:B-1----:R-:W-:Y:S05]  /*4270*/  @!P1 BRA `(.L_x_24) ;  /* 0x00000244009c9947 */ /* 0x002fea0003800000 */
.L_x_197:
[----:B------:R-:W-:Y:S01]  /*4280*/  ULEA UR13, UR9, UR13, 0xc ;  /* 0x0000000d090d7291 */ /* 0x000fe2000f8e603f */
[----:B------:R-:W2:Y:S01]  /*4290*/  LDL R18, [R1+0xa80] ;  /* 0x000a800001127983 */ /* 0x000ea20000100800 */
[----:B------:R-:W-:Y:S01]  /*42a0*/  UIADD3 UR16, UR11, 0x1000, URZ ;  /* 0x000010000b107890 */ /* 0x000fe2000fffe03f */
[----:B------:R-:W-:Y:S01]  /*42b0*/  WARPGROUP.ARRIVE ;  /* 0x00000000000079c5 */ /* 0x000fe20000000000 */
[----:B------:R-:W-:Y:S01]  /*42c0*/  UMOV UR19, 0x40000040 ;  /* 0x4000004000137882 */ /* 0x000fe20000000000 */
[----:B------:R-:W-:Y:S01]  /*42d0*/  UMOV UR17, 0x40000040 ;  /* 0x4000004000117882 */ /* 0x000fe20000000000 */
[----:B------:R-:W4:Y:S01]  /*42e0*/  MUFU.RCP64H R5, 2.3591403961181640625 ;  /* 0x4002df8500057908 */ /* 0x000f220000001800 */
[----:B------:R-:W-:Y:S01]  /*42f0*/  UMOV UR18, UR13 ;  /* 0x0000000d00127c82 */ /* 0x000fe20008000000 */
[----:B------:R-:W-:Y:S01]  /*4300*/  IMAD.MOV.U32 R8, RZ, RZ, 0x458a2bb4 ;  /* 0x458a2bb4ff087424 */ /* 0x000fe200078e00ff */
[----:B------:R-:W-:Y:S01]  /*4310*/  MOV R9, 0x4002df85 ;  /* 0x4002df8500097802 */ /* 0x000fe20000000f00 */
[----:B------:R-:W-:Y:S01]  /*4320*/  IMAD.MOV.U32 R4, RZ, RZ, RZ ;  /* 0x000000ffff047224 */ /* 0x000fe200078e00ff */
[----:B------:R-:W-:Y:S01]  /*4330*/  HGMMA.64x64x16.F32 R24, gdesc[UR16], RZ, !UPT, gsb0 ;  /* 0x00e00000101879f0 */ /* 0x000fe2000c0008ff */
[----:B------:R-:W-:Y:S01]  /*4340*/  UIADD3 UR16, UR11, 0x1002, URZ ;  /* 0x000010020b107890 */ /* 0x000fe2000fffe03f */
[----:B------:R-:W-:Y:S01]  /*4350*/  IMAD.MOV.U32 R10, RZ, RZ, -0x748574fc ;  /* 0x8b7a8b04ff0a7424 */ /* 0x000fe200078e00ff */
[----:B------:R-:W-:Y:S01]  /*4360*/  UIADD3 UR18, UR13, 0x2, URZ ;  /* 0x000000020d127890 */ /* 0x000fe2000fffe03f */
[----:B------:R-:W-:Y:S01]  /*4370*/  IMAD.MOV.U32 R11, RZ, RZ, 0x3ed0ee25 ;  /* 0x3ed0ee25ff0b7424 */ /* 0x000fe200078e00ff */
[----:B------:R-:W-:Y:S01]  /*4380*/  UMOV UR17, 0x40000040 ;  /* 0x4000004000117882 */ /* 0x000fe20000000000 */
[----:B------:R-:W-:Y:S01]  /*4390*/  UMOV UR19, 0x40000040 ;  /* 0x4000004000137882 */ /* 0x000fe20000000000 */
[----:B------:R-:W-:Y:S01]  /*43a0*/  UMOV UR32, 0x2c515da4 ;  /* 0x2c515da400207882 */ /* 0x000fe20000000000 */
[----:B------:R-:W-:Y:S01]  /*43b0*/  UMOV UR33, 0x3fd6fc2a ;  /* 0x3fd6fc2a00217882 */ /* 0x000fe20000000000 */
[----:B------:R-:W-:Y:S01]  /*43c0*/  UMOV UR34, 0xa9ab0956 ;  /* 0xa9ab095600227882 */ /* 0x000fe20000000000 */
[----:B------:R-:W-:Y:S01]  /*43d0*/  UMOV UR35, 0x3f1745cb ;  /* 0x3f1745cb00237882 */ /* 0x000fe20000000000 */
[----:B-1----:R-:W-:Y:S01]  /*43e0*/  IMAD.U32 R0, RZ, RZ, UR6 ;  /* 0x00000006ff007e24 */ /* 0x002fe2000f8e00ff */
[----:B----4-:R-:W-:Y:S01]  /*43f0*/  DFMA R8, R4, -R8, 1 ;  /* 0x3ff000000408742b */ /* 0x010fe20000000808 */
[----:B------:R-:W-:Y:S01]  /*4400*/  STL.128 [R1], RZ ;  /* 0x000000ff01007387 */ /* 0x000fe20000100c00 */
[----:B------:R-:W-:-:S03]  /*4410*/  UIADD3 UR10, UR36, 0xc44a0, URZ ;  /* 0x000c44a0240a7890 */ /* 0x000fc6000fffe03f */
[----:B------:R-:W-:Y:S03]  /*4420*/  STL.128 [R1+0x20], RZ ;  /* 0x000020ff01007387 */ /* 0x000fe60000100c00 */
[----:B------:R-:W-:Y:S01]  /*4430*/  DFMA R8, R8, R8, R8 ;  /* 0x000000080808722b */ /* 0x000fe20000000008 */
[----:B------:R-:W-:Y:S04]  /*4440*/  STL.128 [R1+0x10], RZ ;  /* 0x000010ff01007387 */ /* 0x000fe80000100c00 */
[----:B------:R-:W-:Y:S03]  /*4450*/  STL.128 [R1+0x30], RZ ;  /* 0x000030ff01007387 */ /* 0x000fe60000100c00 */
[----:B------:R-:W-:Y:S01]  /*4460*/  DFMA R8, R4, R8, R4 ;  /* 0x000000080408722b */ /* 0x000fe20000000004 */
[----:B------:R-:W-:Y:S04]  /*4470*/  STL.128 [R1+0x40], RZ ;  /* 0x000040ff01007387 */ /* 0x000fe80000100c00 */
[----:B------:R-:W-:Y:S03]  /*4480*/  STL.128 [R1+0x60], RZ ;  /* 0x000060ff01007387 */ /* 0x000fe60000100c00 */
[C---:B------:R-:W-:Y:S01]  /*4490*/  DMUL R6, R8.reuse, UR32 ;  /* 0x0000002008067c28 */ /* 0x040fe20008000000 */
[----:B------:R-:W-:Y:S04]  /*44a0*/  STL.128 [R1+0x70], RZ ;  /* 0x000070ff01007387 */ /* 0x000fe80000100c00 */
[----:B------:R-:W-:Y:S03]  /*44b0*/  STL.128 [R1+0x50], RZ ;  /* 0x000050ff01007387 */ /* 0x000fe60000100c00 */
[----:B------:R-:W-:-:S08]  /*44c0*/  DFMA R6, R8, UR32, R6 ;  /* 0x0000002008067c2b */ /* 0x000fd00008000006 */
[----:B------:R-:W-:Y:S01]  /*44d0*/  DMUL R4, R6, R6 ;  /* 0x0000000606047228 */ /* 0x000fe20000000000 */
        /* <DEDUP_REMOVED lines=21> */
[----:B--2---:R-:W-:-:S05]  /*4630*/  IMAD R0, R0, 0x40, R18 ;  /* 0x0000004000007824 */ /* 0x004fca00078e0212 */
[----:B------:R-:W-:Y:S01]  /*4640*/  LEA R2, R0, UR36, 0x2 ;  /* 0x0000002400027c11 */ /* 0x000fe2000f8e10ff */
        /* <DEDUP_REMOVED lines=157> */
[----:B------:R-:W-:Y:S01]  /*5020*/  UMOV UR16, 0x3ae80f1e ;  /* 0x3ae80f1e00107882 */ /* 0x000fe20000000000 */
[----:B------:R-:W-:Y:S01]  /*5030*/  UMOV UR17, 0x3eb1380b ;  /* 0x3eb1380b00117882 */ /* 0x000fe20000000000 */
[----:B------:R-:W-:Y:S01]  /*5040*/  UIADD3 UR18, UR13, 0xc06, URZ ;  /* 0x00000c060d127890 */ /* 0x000fe2000fffe03f */
[----:B------:R-:W-:Y:S01]  /*5050*/  DFMA R10, R4, UR16, R10 ;  /* 0x00000010040a7c2b */ /* 0x000fe2000800000a */
[----:B------:R-:W-:Y:S01]  /*5060*/  UMOV UR16, 0x9f02676f ;  /* 0x9f02676f00107882 */ /* 0x000fe20000000000 */
[----:B------:R-:W-:Y:S01]  /*5070*/  UMOV UR17, 0x3ef3b266 ;  /* 0x3ef3b26600117882 */ /* 0x000fe20000000000 */
[----:B------:R-:W-:-:S05]  /*5080*/  UMOV UR19, 0x40000040 ;  /* 0x4000004000137882 */ /* 0x000fca0000000000 */
[----:B------:R-:W-:Y:S01]  /*5090*/  DFMA R10, R4, R10, UR16 ;  /* 0x00000010040a7e2b */ /* 0x000fe2000800000a */
[----:B------:R-:W-:Y:S01]  /*50a0*/  UIADD3 UR16, UR11, 0x1c06, URZ ;  /* 0x00001c060b107890 */ /* 0x000fe2000fffe03f */
[----:B------:R-:W-:-:S06]  /*50b0*/  UMOV UR17, 0x40000040 ;  /* 0x4000004000117882 */ /* 0x000fcc0000000000 */
[----:B------:R-:W-:Y:S01]  /*50c0*/  DFMA R10, R4, R10, UR34 ;  /* 0x00000022040a7e2b */ /* 0x000fe2000800000a */
[----:B------:R-:W-:Y:S01]  /*50d0*/  UMOV UR34, 0x2d1b5154 ;  /* 0x2d1b515400227882 */ /* 0x000fe20000000000 */
[----:B------:R-:W-:-:S06]  /*50e0*/  UMOV UR35, 0x3f3c71c7 ;  /* 0x3f3c71c700237882 */ /* 0x000fcc0000000000 */
[----:B------:R-:W-:Y:S01]  /*50f0*/  DFMA R10, R4, R10, UR34 ;  /* 0x00000022040a7e2b */ /* 0x000fe2000800000a */
[----:B------:R-:W-:Y:S02]  /*5100*/  WARPGROUP.DEPBAR.LE gsb0, 0x0 ;  /* 0x00008000000079c5 */ /* 0x000fe40000010000 */
[----:B------:R-:W-:-:S06]  /*5110*/  WARPGROUP.ARRIVE ;  /* 0x00000000000079c5 */ /* 0x000fcc0000000000 */
[----:B------:R-:W-:Y:S01]  /*5120*/  HGMMA.64x64x16.F32 R24, gdesc[UR16], R24, gsb0 ;  /* 0x00e00000101879f0 */ /* 0x000fe20008000818 */
[----:B------:R-:W-:Y:S01]  /*5130*/  UMOV UR16, 0x923be72d ;  /* 0x923be72d00107882 */ /* 0x000fe20000000000 */
[----:B------:R-:W-:Y:S01]  /*5140*/  UMOV UR17, 0x3f624924 ;  /* 0x3f62492400117882 */ /* 0x000fe20000000000 */
[----:B------:R-:W-:Y:S01]  /*5150*/  UIADD3 UR18, UR13, 0xe00, URZ ;  /* 0x00000e000d127890 */ /* 0x000fe2000fffe03f */
[----:B------:R-:W-:Y:S01]  /*5160*/  DFMA R12, R4, R10, UR16 ;  /* 0x00000010040c7e2b */ /* 0x000fe2000800000a */
[----:B------:R-:W-:Y:S01]  /*5170*/  UMOV UR16, 0x9999a3c4 ;  /* 0x9999a3c400107882 */ /* 0x000fe20000000000 */
[----:B------:R-:W-:Y:S01]  /*5180*/  UMOV UR17, 0x3f899999 ;  /* 0x3f89999900117882 */ /* 0x000fe20000000000 */
[----:B------:R-:W-:Y:S01]  /*5190*/  DADD R10, -R6, UR32 ;  /* 0x00000020060a7e29 */ /* 0x000fe20008000100 */
[----:B------:R-:W-:-:S04]  /*51a0*/  UMOV UR19, 0x40000040 ;  /* 0x4000004000137882 */ /* 0x000fc80000000000 */
[----:B------:R-:W-:Y:S01]  /*51b0*/  DFMA R12, R4, R12, UR16 ;  /* 0x00000010040c7e2b */ /* 0x000fe2000800000c */
[----:B------:R-:W-:Y:S01]  /*51c0*/  UMOV UR16, 0x55555554 ;  /* 0x5555555400107882 */ /* 0x000fe20000000000 */
[----:B------:R-:W-:Y:S01]  /*51d0*/  UMOV UR17, 0x3fb55555 ;  /* 0x3fb5555500117882 */ /* 0x000fe20000000000 */
[----:B------:R-:W-:-:S05]  /*51e0*/  DADD R10, R10, R10 ;  /* 0x000000000a0a7229 */ /* 0x000fca000000000a */
[----:B------:R-:W-:Y:S01]  /*51f0*/  DFMA R12, R4, R12, UR16 ;  /* 0x00000010040c7e2b */ /* 0x000fe2000800000c */
[----:B------:R-:W-:Y:S01]  /*5200*/  UIADD3 UR16, UR11, 0x1e00, URZ ;  /* 0x00001e000b107890 */ /* 0x000fe2000fffe03f */
[----:B------:R-:W-:Y:S01]  /*5210*/  UMOV UR17, 0x40000040 ;  /* 0x4000004000117882 */ /* 0x000fe20000000000 */
[----:B------:R-:W-:-:S08]  /*5220*/  DFMA R10, -R6, UR32, R10 ;  /* 0x00000020060a7c2b */ /* 0x000fd0000800010a */
[----:B------:R-:W-:Y:S01]  /*5230*/  DMUL R14, R8, R10 ;  /* 0x0000000a080e7228 */ /* 0x000fe20000000000 */
[----:B------:R-:W-:Y:S01]  /*5240*/  IMAD.MOV.U32 R8, RZ, RZ, -0x105c611 ;  /* 0xfefa39efff087424 */ /* 0x000fe200078e00ff */
[----:B------:R-:W-:Y:S01]  /*5250*/  DMUL R10, R4, R12 ;  /* 0x0000000c040a7228 */ /* 0x000fe20000000000 */
[----:B------:R-:W-:-:S06]  /*5260*/  IMAD.MOV.U32 R9, RZ, RZ, 0x3fe62e42 ;  /* 0x3fe62e42ff097424 */ /* 0x000fcc00078e00ff */
[----:B------:R-:W-:Y:S02]  /*5270*/  DFMA R4, R8, 1, R6 ;  /* 0x3ff000000804782b */ /* 0x000fe40000000006 */
[----:B------:R-:W-:-:S06]  /*5280*/  DFMA R10, R6, R10, R14 ;  /* 0x0000000a060a722b */ /* 0x000fcc000000000e */
[----:B------:R-:W-:-:S08]  /*5290*/  DFMA R8, R8, -1, R4 ;  /* 0xbff000000808782b */ /* 0x000fd00000000004 */
[----:B------:R-:W-:Y:S01]  /*52a0*/  DADD R6, -R6, R8 ;  /* 0x0000000006067229 */ /* 0x000fe20000000108 */
[----:B------:R-:W-:Y:S01]  /*52b0*/  IMAD.MOV.U32 R8, RZ, RZ, 0x3b39803f ;  /* 0x3b39803fff087424 */ /* 0x000fe200078e00ff */
[----:B------:R-:W-:-:S06]  /*52c0*/  MOV R9, 0x3c7abc9e ;  /* 0x3c7abc9e00097802 */ /* 0x000fcc0000000f00 */
[----:B------:R-:W-:-:S08]  /*52d0*/  DADD R6, R10, -R6 ;  /* 0x000000000a067229 */ /* 0x000fd00000000806 */
[----:B------:R-:W-:Y:S01]  /*52e0*/  DFMA R6, R8, 1, R6 ;  /* 0x3ff000000806782b */ /* 0x000fe20000000006 */
[----:B------:R-:W-:Y:S02]  /*52f0*/  WARPGROUP.DEPBAR.LE gsb0, 0x0 ;  /* 0x00008000000079c5 */ /* 0x000fe40000010000 */
[----:B------:R-:W-:-:S05]  /*5300*/  WARPGROUP.ARRIVE ;  /* 0x00000000000079c5 */ /* 0x000fca0000000000 */
[----:B------:R-:W-:Y:S02]  /*5310*/  DADD R4, R4, R6 ;  /* 0x0000000004047229 */ /* 0x000fe40000000006 */
[----:B------:R-:W-:Y:S01]  /*5320*/  HGMMA.64x64x16.F32 R24, gdesc[UR16], R24, gsb0 ;  /* 0x00e00000101879f0 */ /* 0x000fe20008000818 */
[----:B------:R-:W-:Y:S01]  /*5330*/  UMOV UR16, 0xffda0d24 ;  /* 0xffda0d2400107882 */ /* 0x000fe20000000000 */
[----:B------:R-:W-:Y:S01]  /*5340*/  UMOV UR17, 0x3c7777d0 ;  /* 0x3c7777d000117882 */ /* 0x000fe20000000000 */
[----:B------:R-:W-:Y:S01]  /*5350*/  UIADD3 UR18, UR13, 0xe02, URZ ;  /* 0x00000e020d127890 */ /* 0x000fe2000fffe03f */
[----:B------:R-:W-:Y:S02]  /*5360*/  UMOV UR19, 0x40000040 ;  /* 0x4000004000137882 */ /* 0x000fe40000000000 */
[----:B------:R-:W-:Y:S01]  /*5370*/  DMUL R8, R4, UR16 ;  /* 0x0000001004087c28 */ /* 0x000fe20008000000 */
[----:B------:R-:W-:Y:S01]  /*5380*/  UMOV UR16, 0x652b82fe ;  /* 0x652b82fe00107882 */ /* 0x000fe20000000000 */
[----:B------:R-:W-:-:S06]  /*5390*/  UMOV UR17, 0x3ff71547 ;  /* 0x3ff7154700117882 */ /* 0x000fcc0000000000 */
[----:B------:R-:W-:Y:S01]  /*53a0*/  DFMA R4, R4, UR16, R8 ;  /* 0x0000001004047c2b */ /* 0x000fe20008000008 */
[----:B------:R-:W-:Y:S01]  /*53b0*/  UIADD3 UR16, UR11, 0x1e02, URZ ;  /* 0x00001e020b107890 */ /* 0x000fe2000fffe03f */
[----:B------:R-:W-:-:S04]  /*53c0*/  UMOV UR17, 0x40000040 ;  /* 0x4000004000117882 */ /* 0x000fc80000000000 */
[----:B------:R-:W1:Y:S01]  /*53d0*/  F2F.F32.F64 R0, R4 ;  /* 0x0000000400007310 */ /* 0x000e620000301000 */
[----:B------:R-:W-:Y:S02]  /*53e0*/  WARPGROUP.DEPBAR.LE gsb0, 0x0 ;  /* 0x00008000000079c5 */ /* 0x000fe40000010000 */
[----:B------:R-:W1:Y:S04]  /*53f0*/  LDS.64 R6, [R2+0xc4000] ;  /* 0x0c40000002067984 */ /* 0x000e680000000a00 */
[----:B------:R-:W2:Y:S04]  /*5400*/  LDS.64 R8, [R2+0xc4020] ;  /* 0x0c40200002087984 */ /* 0x000ea80000000a00 */
[----:B------:R-:W4:Y:S04]  /*5410*/  LDS.64 R12, [R2+0xc4040] ;  /* 0x0c404000020c7984 */ /* 0x000f280000000a00 */
[----:B------:R-:W5:Y:S01]  /*5420*/  LDS.64 R14, [R2+0xc4060] ;  /* 0x0c406000020e7984 */ /* 0x000f620000000a00 */
[----:B------:R-:W-:-:S06]  /*5430*/  WARPGROUP.ARRIVE ;  /* 0x00000000000079c5 */ /* 0x000fcc0000000000 */
[----:B------:R-:W-:Y:S01]  /*5440*/  HGMMA.64x64x16.F32 R24, gdesc[UR16], R24, gsb0 ;  /* 0x00e00000101879f0 */ /* 0x000fe20008000818 */
[----:B------:R-:W-:Y:S02]  /*5450*/  UIADD3 UR16, UR11, 0x1e04, URZ ;  /* 0x00001e040b107890 */ /* 0x000fe4000fffe03f */
[----:B------:R-:W-:Y:S01]  /*5460*/  UIADD3 UR18, UR13, 0xe04, URZ ;  /* 0x00000e040d127890 */ /* 0x000fe2000fffe03f */
[----:B------:R-:W-:Y:S01]  /*5470*/  UMOV UR17, 0x40000040 ;  /* 0x4000004000117882 */ /* 0x000fe20000000000 */
[----:B------:R-:W-:Y:S01]  /*5480*/  UMOV UR19, 0x40000040 ;  /* 0x4000004000137882 */ /* 0x000fe20000000000 */
[C---:B-1----:R-:W-:Y:S01]  /*5490*/  FMUL R4, R0.reuse, R6 ;  /* 0x0000000600047220 */ /* 0x042fe20000400000 */
[----:B------:R-:W-:-:S03]  /*54a0*/  FMUL R5, R0, R7 ;  /* 0x0000000700057220 */ /* 0x000fc60000400000 */
[----:B------:R-:W-:Y:S02]  /*54b0*/  IMAD.MOV.U32 R6, RZ, RZ, R4 ;  /* 0x000000ffff067224 */ /* 0x000fe400078e0004 */
[C---:B--2---:R-:W-:Y:S01]  /*54c0*/  FMUL R8, R0.reuse, R8 ;  /* 0x0000000800087220 */ /* 0x044fe20000400000 */
[----:B------:R-:W-:Y:S02]  /*54d0*/  IMAD.MOV.U32 R7, RZ, RZ, R5 ;  /* 0x000000ffff077224 */ /* 0x000fe400078e0005 */
[----:B------:R-:W-:Y:S01]  /*54e0*/  FMUL R9, R0, R9 ;  /* 0x0000000900097220 */ /* 0x000fe20000400000 */
[----:B------:R-:W-:Y:S02]  /*54f0*/  IMAD.MOV.U32 R10, RZ, RZ, R8 ;  /* 0x000000ffff0a7224 */ /* 0x000fe400078e0008 */
[----:B------:R4:W-:Y:S01]  /*5500*/  STL.128 [R1], R4 ;  /* 0x0000000401007387 */ /* 0x0009e20000100c00 */
[----:B------:R-:W-:-:S05]  /*5510*/  IMAD.MOV.U32 R11, RZ, RZ, R9 ;  /* 0x000000ffff0b7224 */ /* 0x000fca00078e0009 */
[----:B------:R-:W-:Y:S01]  /*5520*/  STL.128 [R1+0x10], R8 ;  /* 0x0000100801007387 */ /* 0x000fe20000100c00 */
[C---:B----4-:R-:W-:Y:S01]  /*5530*/  FMUL R4, R0.reuse, R12 ;  /* 0x0000000c00047220 */ /* 0x050fe20000400000 */
[----:B------:R-:W-:-:S04]  /*5540*/  FMUL R5, R0, R13 ;  /* 0x0000000d00057220 */ /* 0x000fc80000400000 */
[----:B------:R-:W-:Y:S01]  /*5550*/  MOV R6, R4 ;  /* 0x0000000400067202 */ /* 0x000fe20000000f00 */
[----:B------:R-:W-:-:S05]  /*5560*/  IMAD.MOV.U32 R7, RZ, RZ, R5 ;  /* 0x000000ffff077224 */ /* 0x000fca00078e0005 */
[----:B------:R5:W-:Y:S02]  /*5570*/  STL.128 [R1+0x20], R4 ;  /* 0x0000200401007387 */ /* 0x000be40000100c00 */
[C---:B-----5:R-:W-:Y:S01]  /*5580*/  FMUL R4, R0.reuse, R14 ;  /* 0x0000000e00047220 */ /* 0x060fe20000400000 */
[----:B------:R-:W-:Y:S01]  /*5590*/  FMUL R5, R0, R15 ;  /* 0x0000000f00057220 */ /* 0x000fe20000400000 */
[----:B------:R-:W-:Y:S02]  /*55a0*/  WARPGROUP.DEPBAR.LE gsb0, 0x0 ;  /* 0x00008000000079c5 */ /* 0x000fe40000010000 */
[----:B------:R-:W-:Y:S01]  /*55b0*/  IMAD.MOV.U32 R6, RZ, RZ, R4 ;  /* 0x000000ffff067224 */ /* 0x000fe200078e0004 */
[----:B------:R-:W1:Y:S01]  /*55c0*/  LDS.64 R8, [R2+0xc40a0] ;  /* 0x0c40a00002087984 */ /* 0x000e620000000a00 */
[----:B------:R-:W-:-:S03]  /*55d0*/  IMAD.MOV.U32 R7, RZ, RZ, R5 ;  /* 0x000000ffff077224 */ /* 0x000fc600078e0005 */
[----:B------:R-:W-:Y:S04]  /*55e0*/  LDS.64 R12, [R2+0xc40c0] ;  /* 0x0c40c000020c7984 */ /* 0x000fe80000000a00 */
[----:B------:R-:W-:Y:S04]  /*55f0*/  STL.128 [R1+0x30], R4 ;  /* 0x0000300401007387 */ /* 0x000fe80000100c00 */
[----:B------:R-:W2:Y:S01]  /*5600*/  LDS.64 R4, [R2+0xc4080] ;  /* 0x0c40800002047984 */ /* 0x000ea20000000a00 */
[----:B------:R-:W-:-:S06]  /*5610*/  WARPGROUP.ARRIVE ;  /* 0x00000000000079c5 */ /* 0x000fcc0000000000 */
[----:B------:R-:W-:Y:S01]  /*5620*/  HGMMA.64x64x16.F32 R24, gdesc[UR16], R24, gsb0 ;  /* 0x00e00000101879f0 */ /* 0x000fe20008000818 */
[----:B------:R-:W-:Y:S02]  /*5630*/  UIADD3 UR16, UR11, 0x1e06, URZ ;  /* 0x00001e060b107890 */ /* 0x000fe4000fffe03f */
[----:B------:R-:W-:Y:S01]  /*5640*/  UIADD3 UR18, UR13, 0xe06, URZ ;  /* 0x00000e060d127890 */ /* 0x000fe2000fffe03f */
[----:B------:R-:W-:Y:S01]  /*5650*/  UMOV UR17, 0x40000040 ;  /* 0x4000004000117882 */ /* 0x000fe20000000000 */
[----:B------:R-:W-:Y:S01]  /*5660*/  UMOV UR19, 0x40000040 ;  /* 0x4000004000137882 */ /* 0x000fe20000000000 */
[----:B------:R-:W-:-:S04]  /*5670*/  ULEA UR11, UR37, UR38, 0x1 ;  /* 0x00000026250b7291 */ /* 0x000fc8000f8e083f */
[----:B------:R-:W-:Y:S01]  /*5680*/  ULEA UR11, UR11, UR10, 0x3 ;  /* 0x0000000a0b0b7291 */ /* 0x000fe2000f8e183f */
[C---:B-1----:R-:W-:Y:S01]  /*5690*/  FMUL R8, R0.reuse, R8 ;  /* 0x0000000800087220 */ /* 0x042fe20000400000 */
[----:B------:R-:W-:-:S03]  /*56a0*/  FMUL R9, R0, R9 ;  /* 0x0000000900097220 */ /* 0x000fc60000400000 */
[----:B------:R-:W-:Y:S02]  /*56b0*/  IMAD.MOV.U32 R10, RZ, RZ, R8 ;  /* 0x000000ffff0a7224 */ /* 0x000fe400078e0008 */
[----:B------:R-:W-:-:S05]  /*56c0*/  MOV R11, R9 ;  /* 0x00000009000b7202 */ /* 0x000fca0000000f00 */
[----:B------:R-:W-:Y:S01]  /*56d0*/  STL.128 [R1+0x50], R8 ;  /* 0x0000500801007387 */ /* 0x000fe20000100c00 */
[C---:B--2---:R-:W-:Y:S01]  /*56e0*/  FMUL R4, R0.reuse, R4 ;  /* 0x0000000400047220 */ /* 0x044fe20000400000 */
[----:B------:R-:W-:-:S03]  /*56f0*/  FMUL R5, R0, R5 ;  /* 0x0000000500057220 */ /* 0x000fc60000400000 */
[----:B------:R-:W-:Y:S02]  /*5700*/  IMAD.MOV.U32 R6, RZ, RZ, R4 ;  /* 0x000000ffff067224 */ /* 0x000fe400078e0004 */
[----:B------:R-:W-:-:S05]  /*5710*/  IMAD.MOV.U32 R7, RZ, RZ, R5 ;  /* 0x000000ffff077224 */ /* 0x000fca00078e0005 */
[----:B------:R1:W-:Y:S02]  /*5720*/  STL.128 [R1+0x40], R4 ;  /* 0x0000400401007387 */ /* 0x0003e40000100c00 */
[C---:B-1----:R-:W-:Y:S01]  /*5730*/  FMUL R4, R0.reuse, R12 ;  /* 0x0000000c00047220 */ /* 0x042fe20000400000 */
[----:B------:R-:W-:-:S03]  /*5740*/  FMUL R5, R0, R13 ;  /* 0x0000000d00057220 */ /* 0x000fc60000400000 */
[----:B------:R-:W-:Y:S02]  /*5750*/  IMAD.MOV.U32 R6, RZ, RZ, R4 ;  /* 0x000000ffff067224 */ /* 0x000fe400078e0004 */
[----:B------:R-:W-:-:S05]  /*5760*/  IMAD.MOV.U32 R7, RZ, RZ, R5 ;  /* 0x000000ffff077224 */ /* 0x000fca00078e0005 */
[----:B------:R-:W-:Y:S01]  /*5770*/  STL.128 [R1+0x60], R4 ;  /* 0x0000600401007387 */ /* 0x000fe20000100c00 */
[----:B------:R-:W-:-:S03]  /*5780*/  WARPGROUP.DEPBAR.LE gsb0, 0x0 ;  /* 0x00008000000079c5 */ /* 0x000fc60000010000 */
[----:B------:R-:W1:Y:S01]  /*5790*/  LDS.64 R14, [R2+0xc40e0] ;  /* 0x0c40e000020e7984 */ /* 0x000e620000000a00 */
[----:B------:R-:W-:-:S06]  /*57a0*/  WARPGROUP.ARRIVE ;  /* 0x00000000000079c5 */ /* 0x000fcc0000000000 */
[----:B------:R-:W-:Y:S01]  /*57b0*/  HGMMA.64x64x16.F32 R24, gdesc[UR16], R24, gsb0 ;  /* 0x00e00000101879f0 */ /* 0x000fe20008000818 */
[C---:B-1----:R-:W-:Y:S01]  /*57c0*/  FMUL R4, R0.reuse, R14 ;  /* 0x0000000e00047220 */ /* 0x042fe20000400000 */
[----:B------:R-:W-:Y:S01]  /*57d0*/  FMUL R5, R0, R15 ;  /* 0x0000000f00057220 */ /* 0x000fe20000400000 */
[----:B------:R-:W-:Y:S02]  /*57e0*/  IMAD.U32 R0, RZ, RZ, UR9 ;  /* 0x00000009ff007e24 */ /* 0x000fe4000f8e00ff */
[----:B------:R-:W-:Y:S02]  /*57f0*/  IMAD.MOV.U32 R6, RZ, RZ, R4 ;  /* 0x000000ffff067224 */ /* 0x000fe400078e0004 */
[----:B------:R-:W-:Y:S02]  /*5800*/  IMAD.MOV.U32 R7, RZ, RZ, R5 ;  /* 0x000000ffff077224 */ /* 0x000fe400078e0005 */
[----:B------:R-:W-:Y:S01]  /*5810*/  IMAD R2, R0, 0x40, R18 ;  /* 0x0000004000027824 */ /* 0x000fe200078e0212 */
[----:B------:R-:W-:-:S02]  /*5820*/  MOV R0, UR7 ;  /* 0x0000000700007c02 */ /* 0x000fc40008000f00 */
[----:B------:R1:W-:Y:S02]  /*5830*/  STL.128 [R1+0x70], R4 ;  /* 0x0000700401007387 */ /* 0x0003e40000100c00 */
[----:B-1----:R-:W-:Y:S02]  /*5840*/  SHF.L.U32 R4, R0, 0x1f, RZ ;  /* 0x0000001f00047819 */ /* 0x002fe400000006ff */
[----:B------:R-:W-:Y:S01]  /*5850*/  LEA R0, R2, UR36, 0x2 ;  /* 0x0000002402007c11 */ /* 0x000fe2000f8e10ff */
[----:B------:R-:W-:-:S04]  /*5860*/  WARPGROUP.DEPBAR.LE gsb0, 0x0 ;  /* 0x00008000000079c5 */ /* 0x000fc80000010000 */
[----:B------:R1:W2:Y:S04]  /*5870*/  LDS.64 R18, [R0+0xc4000] ;  /* 0x0c40000000127984 */ /* 0x0002a80000000a00 */
[----:B------:R1:W4:Y:S04]  /*5880*/  LDS.64 R22, [R0+0xc4020] ;  /* 0x0c40200000167984 */ /* 0x0003280000000a00 */
[----:B------:R1:W1:Y:S04]  /*5890*/  LDS.64 R20, [R0+0xc4040] ;  /* 0x0c40400000147984 */ /* 0x0002680000000a00 */
[----:B------:R1:W1:Y:S04]  /*58a0*/  LDS.64 R90, [R0+0xc4060] ;  /* 0x0c406000005a7984 */ /* 0x0002680000000a00 */
[----:B------:R1:W1:Y:S04]  /*58b0*/  LDS.64 R88, [R0+0xc4080] ;  /* 0x0c40800000587984 */ /* 0x0002680000000a00 */
[----:B------:R1:W1:Y:S04]  /*58c0*/  LDS.64 R96, [R0+0xc40a0] ;  /* 0x0c40a00000607984 */ /* 0x0002680000000a00 */
[----:B------:R1:W1:Y:S04]  /*58d0*/  LDS.64 R94, [R0+0xc40c0] ;  /* 0x0c40c000005e7984 */ /* 0x0002680000000a00 */
[----:B------:R1:W1:Y:S01]  /*58e0*/  LDS.64 R92, [R0+0xc40e0] ;  /* 0x0c40e000005c7984 */ /* 0x0002620000000a00 */
[----:B------:R-:W5:Y:S02]  /*58f0*/  SYNCS.PHASECHK.TRANS64.TRYWAIT P1, [UR11], R4 ;  /* 0x00000004ff0075a7 */ /* 0x000f64000802014b */
[----:B-12-45:R-:W-:Y:S05]  /*5900*/  @!P1 BRA `(.L_x_25) ;  /* 0x0000023000109947 */ /* 0x036fea0003800000 */
.L_x_198:
[----:B------:R-:W2:Y:S01]  /*5910*/  LDL.128 R12, [R1+0x10] ;  /* 0x00001000010c7983 */ /* 0x000ea20000100c00 */
[C---:B-1----:R-:W-:Y:S01]  /*5920*/  VIADD R0, R3.reuse, 0x1 ;  /* 0x0000000103007836 */ /* 0x042fe20000000000 */
[----:B------:R-:W-:Y:S02]  /*5930*/  ULDC UR16, c[0x0][0xa04] ;  /* 0x0002810000107ab9 */ /* 0x000fe40000000800 */
[----:B------:R-:W4:Y:S01]  /*5940*/  LDL.128 R4, [R1+0x20] ;  /* 0x0000200001047983 */ /* 0x000f220000100c00 */
[----:B------:R-:W-:Y:S01]  /*5950*/  VIADD R98, R16, 0x8 ;  /* 0x0000000810627836 */ /* 0x000fe20000000000 */
[C---:B------:R-:W-:Y:S02]  /*5960*/  ISETP.GE.AND P6, PT, R0.reuse, R16, PT ;  /* 0x000000100000720c */ /* 0x040fe40003fc6270 */
[----:B------:R-:W3:Y:S02]  /*5970*/  LDL.128 R8, [R1+0x30] ;  /* 0x0000300001087983 */ /* 0x000ee40000100c00 */
[----:B------:R-:W-:Y:S01]  /*5980*/  ISETP.GE.AND P5, PT, R0, R98, PT ;  /* 0x000000620000720c */ /* 0x000fe20003fa6270 */
[C---:B------:R-:W-:Y:S01]  /*5990*/  VIADD R0, R3.reuse, 0x8 ;  /* 0x0000000803007836 */ /* 0x040fe20000000000 */
[----:B------:R-:W3:Y:S04]  /*59a0*/  LDL.LU.128 R104, [R1+0x280] ;  /* 0x0002800001687983 */ /* 0x000ee80000300c00 */
[C---:B------:R-:W-:Y:S01]  /*59b0*/  ISETP.GE.AND P4, PT, R0.reuse, R16, PT ;  /* 0x000000100000720c */ /* 0x040fe20003f86270 */
[----:B------:R-:W3:Y:S01]  /*59c0*/  LDL.LU.128 R108, [R1+0x290] ;  /* 0x00029000016c7983 */ /* 0x000ee20000300c00 */
[----:B------:R-:W-:Y:S01]  /*59d0*/  ISETP.GE.AND P2, PT, R0, R98, PT ;  /* 0x000000620000720c */ /* 0x000fe20003f46270 */
[----:B------:R-:W-:-:S02]  /*59e0*/  VIADD R0, R3, 0x9 ;  /* 0x0000000903007836 */ /* 0x000fc40000000000 */
[----:B------:R-:W3:Y:S03]  /*59f0*/  LDL.LU.128 R112, [R1+0x2a0] ;  /* 0x0002a00001707983 */ /* 0x000ee60000300c00 */
[C---:B------:R-:W-:Y:S01]  /*5a00*/  ISETP.GE.AND P1, PT, R0.reuse, R16, PT ;  /* 0x000000100000720c */ /* 0x040fe20003f26270 */
[----:B------:R-:W3:Y:S01]  /*5a10*/  LDL.LU.128 R116, [R1+0x2b0] ;  /* 0x0002b00001747983 */ /* 0x000ee20000300c00 */
[----:B------:R-:W-:Y:S01]  /*5a20*/  ISETP.GE.AND P3, PT, R0, R98, PT ;  /* 0x000000620000720c */ /* 0x000fe20003f66270 */
[----:B------:R-:W-:Y:S01]  /*5a30*/  VIADD R0, R3, 0x10 ;  /* 0x0000001003007836 */ /* 0x000fe20000000000 */
[----:B------:R-:W-:Y:S01]  /*5a40*/  FSEL R100, R57, -INF , P6 ;  /* 0xff80000039647808 */ /* 0x000fe20003000000 */
[----:B------:R-:W3:Y:S01]  /*5a50*/  LDL.LU.128 R120, [R1+0x2c0] ;  /* 0x0002c00001787983 */ /* 0x000ee20000300c00 */
[----:B------:R-:W-:Y:S02]  /*5a60*/  FSEL R99, R59, -INF , P5 ;  /* 0xff8000003b637808 */ /* 0x000fe40002800000 */
[C---:B------:R-:W-:Y:S01]  /*5a70*/  ISETP.GE.AND P6, PT, R0.reuse, R16, PT ;  /* 0x000000100000720c */ /* 0x040fe20003fc6270 */
[----:B------:R-:W3:Y:S01]  /*5a80*/  LDL.LU.128 R124, [R1+0x2d0] ;  /* 0x0002d000017c7983 */ /* 0x000ee20000300c00 */
[----:B------:R-:W-:Y:S01]  /*5a90*/  ISETP.GE.AND P5, PT, R0, R98, PT ;  /* 0x000000620000720c */ /* 0x000fe20003fa6270 */
[----:B------:R-:W-:Y:S01]  /*5aa0*/  VIADD R0, R3, 0x11 ;  /* 0x0000001103007836 */ /* 0x000fe20000000000 */
[----:B------:R-:W-:Y:S01]  /*5ab0*/  FSEL R59, R60, -INF , P4 ;  /* 0xff8000003c3b7808 */ /* 0x000fe20002000000 */
[----:B------:R-:W3:Y:S01]  /*5ac0*/  LDL.LU.128 R128, [R1+0x2e0] ;  /* 0x0002e00001807983 */ /* 0x000ee20000300c00 */
[----:B------:R-:W-:-:S02]  /*5ad0*/  FSEL R62, R62, -INF , P2 ;  /* 0xff8000003e3e7808 */ /* 0x000fc40001000000 */
[C---:B------:R-:W-:Y:S01]  /*5ae0*/  ISETP.GE.AND P4, PT, R0.reuse, R16, PT ;  /* 0x000000100000720c */ /* 0x040fe20003f86270 */
[----:B------:R-:W3:Y:S01]  /*5af0*/  LDL.LU.128 R132, [R1+0x2f0] ;  /* 0x0002f00001847983 */ /* 0x000ee20000300c00 */
[----:B------:R-:W-:Y:S02]  /*5b00*/  ISETP.GE.AND P2, PT, R0, R98, PT ;  /* 0x000000620000720c */ /* 0x000fe40003f46270 */
[----:B------:R-:W-:Y:S01]  /*5b10*/  IADD3 R0, R3, 0x18, RZ ;  /* 0x0000001803007810 */ /* 0x000fe20007ffe0ff */
[----:B------:R-:W3:Y:S01]  /*5b20*/  LDL.LU.128 R136, [R1+0x300] ;  /* 0x0003000001887983 */ /* 0x000ee20000300c00 */
[----:B------:R-:W-:Y:S02]  /*5b30*/  FSEL R57, R61, -INF , P1 ;  /* 0xff8000003d397808 */ /* 0x000fe40000800000 */
[----:B------:R-:W-:Y:S01]  /*5b40*/  FSEL R63, R63, -INF , P3 ;  /* 0xff8000003f3f7808 */ /* 0x000fe20001800000 */
[----:B------:R-:W3:Y:S01]  /*5b50*/  LDL.LU.128 R140, [R1+0x310] ;  /* 0x00031000018c7983 */ /* 0x000ee20000300c00 */
[----:B------:R-:W-:-:S02]  /*5b60*/  ISETP.GE.AND P1, PT, R0, R16, PT ;  /* 0x000000100000720c */ /* 0x000fc40003f26270 */
[----:B------:R-:W-:Y:S01]  /*5b70*/  ISETP.GE.AND P3, PT, R0, R98, PT ;  /* 0x000000620000720c */ /* 0x000fe20003f66270 */
[C---:B------:R-:W-:Y:S01]  /*5b80*/  VIADD R0, R3.reuse, 0x19 ;  /* 0x0000001903007836 */ /* 0x040fe20000000000 */
        /* <DEDUP_REMOVED lines=40> */
[----:B------:R-:W-:-:S03]  /*5e10*/  ISETP.GE.AND P3, PT, R0, R98, PT ;  /* 0x000000620000720c */ /* 0x000fc60003f66270 */
[----:B------:R-:W3:Y:S04]  /*5e20*/  LDL.LU.128 R192, [R1+0x3e0] ;  /* 0x0003e00001c07983 */ /* 0x000ee80000300c00 */
        /* <DEDUP_REMOVED lines=9> */
[----:B------:R-:W-:Y:S04]  /*5ec0*/  STL [R1+0xcfc], R84 ;  /* 0x000cfc5401007387 */ /* 0x000fe80000100800 */
        /* <DEDUP_REMOVED lines=30> */
[----:B------:R-:W-:Y:S01]  /*60b0*/  STL [R1+0xc80], R17 ;  /* 0x000c801101007387 */ /* 0x000fe20000100800 */
[----:B--2---:R-:W-:Y:S01]  /*60c0*/  FFMA R59, R59, UR16, -R12 ;  /* 0x000000103b3b7c23 */ /* 0x004fe2000800080c */
[----:B------:R-:W-:Y:S01]  /*60d0*/  FFMA R57, R57, UR16, -R13 ;  /* 0x0000001039397c23 */ /* 0x000fe2000800080d */
[----:B----4-:R-:W-:Y:S01]  /*60e0*/  FFMA R13, R64, UR16, -R4 ;  /* 0x00000010400d7c23 */ /* 0x010fe20008000804 */
[----:B------:R-:W-:Y:S01]  /*60f0*/  FFMA R12, R65, UR16, -R5 ;  /* 0x00000010410c7c23 */ /* 0x000fe20008000805 */
[----:B------:R-:W-:Y:S01]  /*6100*/  FFMA R2, R2, UR16, -R6 ;  /* 0x0000001002027c23 */ /* 0x000fe20008000806 */
[----:B------:R-:W-:-:S02]  /*6110*/  FFMA R0, R67, UR16, -R7 ;  /* 0x0000001043007c23 */ /* 0x000fc40008000807 */
[----:B------:R-:W2:Y:S01]  /*6120*/  LDL.128 R4, [R1] ;  /* 0x0000000001047983 */ /* 0x000ea20000100c00 */
[----:B------:R-:W-:Y:S01]  /*6130*/  FFMA R14, R62, UR16, -R14 ;  /* 0x000000103e0e7c23 */ /* 0x000fe2000800080e */
[----:B------:R-:W-:Y:S01]  /*6140*/  FFMA R15, R63, UR16, -R15 ;  /* 0x000000103f0f7c23 */ /* 0x000fe2000800080f */
[----:B------:R-:W-:Y:S02]  /*6150*/  FSEL R76, R76, -INF , P6 ;  /* 0xff8000004c4c7808 */ /* 0x000fe40003000000 */
[----:B------:R-:W-:Y:S02]  /*6160*/  FSEL R78, R78, -INF , P5 ;  /* 0xff8000004e4e7808 */ /* 0x000fe40002800000 */
[----:B------:R-:W-:Y:S02]  /*6170*/  FSEL R77, R77, -INF , P4 ;  /* 0xff8000004d4d7808 */ /* 0x000fe40002000000 */
[----:B------:R-:W-:Y:S02]  /*6180*/  FSEL R79, R79, -INF , P2 ;  /* 0xff8000004f4f7808 */ /* 0x000fe40001000000 */
[----:B------:R-:W-:-:S02]  /*6190*/  FSETP.GEU.AND P6, PT, R59, -126, PT ;  /* 0xc2fc00003b00780b */ /* 0x000fc40003fce000 */
[----:B------:R-:W-:Y:S02]  /*61a0*/  FSETP.GEU.AND P5, PT, R57, -126, PT ;  /* 0xc2fc00003900780b */ /* 0x000fe40003fae000 */
[----:B------:R-:W-:Y:S02]  /*61b0*/  FSETP.GEU.AND P4, PT, R14, -126, PT ;  /* 0xc2fc00000e00780b */ /* 0x000fe40003f8e000 */
[----:B------:R-:W-:Y:S01]  /*61c0*/  FSETP.GEU.AND P2, PT, R15, -126, PT ;  /* 0xc2fc00000f00780b */ /* 0x000fe20003f4e000 */
[----:B---3--:R-:W-:Y:S01]  /*61d0*/  FFMA R8, R68, UR16, -R8 ;  /* 0x0000001044087c23 */ /* 0x008fe20008000808 */
[----:B------:R-:W-:Y:S01]  /*61e0*/  FSEL R82, R82, -INF , P3 ;  /* 0xff80000052527808 */ /* 0x000fe20001800000 */
[----:B------:R-:W-:Y:S01]  /*61f0*/  FFMA R9, R69, UR16, -R9 ;  /* 0x0000001045097c23 */ /* 0x000fe20008000809 */
[----:B------:R-:W-:-:S03]  /*6200*/  ISETP.GE.AND P3, PT, R3, R98, PT ;  /* 0x000000620300720c */ /* 0x000fc60003f66270 */
[----:B------:R-:W-:Y:S02]  /*6210*/  @!P6 FMUL R59, R59, 0.5 ;  /* 0x3f0000003b3be820 */ /* 0x000fe40000400000 */
[----:B------:R-:W-:Y:S02]  /*6220*/  @!P5 FMUL R57, R57, 0.5 ;  /* 0x3f0000003939d820 */ /* 0x000fe40000400000 */
[----:B------:R-:W-:Y:S02]  /*6230*/  @!P4 FMUL R14, R14, 0.5 ;  /* 0x3f0000000e0ec820 */ /* 0x000fe40000400000 */
[----:B------:R-:W-:Y:S01]  /*6240*/  @!P2 FMUL R15, R15, 0.5 ;  /* 0x3f0000000f0fa820 */ /* 0x000fe20000400000 */
[----:B------:R-:W1:Y:S01]  /*6250*/  MUFU.EX2 R71, R59 ;  /* 0x0000003b00477308 */ /* 0x000e620000000800 */
[----:B------:R-:W-:Y:S02]  /*6260*/  FSEL R58, R58, -INF , P3 ;  /* 0xff8000003a3a7808 */ /* 0x000fe40001800000 */
[----:B------:R-:W-:-:S05]  /*6270*/  FSETP.GEU.AND P3, PT, R12, -126, PT ;  /* 0xc2fc00000c00780b */ /* 0x000fca0003f6e000 */
[----:B------:R-:W3:Y:S08]  /*6280*/  MUFU.EX2 R70, R57 ;  /* 0x0000003900467308 */ /* 0x000ef00000000800 */
[----:B------:R-:W4:Y:S08]  /*6290*/  MUFU.EX2 R69, R14 ;  /* 0x0000000e00457308 */ /* 0x000f300000000800 */
[----:B------:R-:W4:Y:S01]  /*62a0*/  MUFU.EX2 R68, R15 ;  /* 0x0000000f00447308 */ /* 0x000f220000000800 */
[----:B-1----:R-:W-:Y:S01]  /*62b0*/  @!P6 FMUL R71, R71, R71 ;  /* 0x000000474747e220 */ /* 0x002fe20000400000 */
[----:B---3--:R-:W-:Y:S01]  /*62c0*/  @!P5 FMUL R70, R70, R70 ;  /* 0x000000464646d220 */ /* 0x008fe20000400000 */
[----:B------:R-:W-:Y:S01]  /*62d0*/  @!P3 FMUL R12, R12, 0.5 ;  /* 0x3f0000000c0cb820 */ /* 0x000fe20000400000 */
[----:B------:R-:W-:-:S02]  /*62e0*/  FSETP.GEU.AND P6, PT, R2, -126, PT ;  /* 0xc2fc00000200780b */ /* 0x000fc40003fce000 */
[----:B------:R-:W-:Y:S01]  /*62f0*/  FSETP.GEU.AND P5, PT, R0, -126, PT ;  /* 0xc2fc00000000780b */ /* 0x000fe20003fae000 */
[----:B----4-:R-:W-:Y:S01]  /*6300*/  @!P4 FMUL R69, R69, R69 ;  /* 0x000000454545c220 */ /* 0x010fe20000400000 */
[----:B------:R-:W-:Y:S01]  /*6310*/  FSETP.GEU.AND P4, PT, R8, -126, PT ;  /* 0xc2fc00000800780b */ /* 0x000fe20003f8e000 */
[----:B------:R-:W1:Y:S01]  /*6320*/  MUFU.EX2 R66, R12 ;  /* 0x0000000c00427308 */ /* 0x000e620000000800 */
[----:B------:R-:W-:Y:S01]  /*6330*/  @!P2 FMUL R68, R68, R68 ;  /* 0x000000444444a220 */ /* 0x000fe20000400000 */
[----:B------:R-:W-:-:S06]  /*6340*/  FSETP.GEU.AND P2, PT, R9, -126, PT ;  /* 0xc2fc00000900780b */ /* 0x000fcc0003f4e000 */
[----:B------:R-:W-:Y:S02]  /*6350*/  @!P6 FMUL R2, R2, 0.5 ;  /* 0x3f0000000202e820 */ /* 0x000fe40000400000 */
[----:B------:R-:W-:Y:S02]  /*6360*/  @!P5 FMUL R0, R0, 0.5 ;  /* 0x3f0000000000d820 */ /* 0x000fe40000400000 */
[----:B------:R-:W-:Y:S01]  /*6370*/  @!P4 FMUL R8, R8, 0.5 ;  /* 0x3f0000000808c820 */ /* 0x000fe20000400000 */
[----:B------:R-:W3:Y:S02]  /*6380*/  MUFU.EX2 R65, R2 ;  /* 0x0000000200417308 */ /* 0x000ee40000000800 */
[----:B------:R-:W-:-:S06]  /*6390*/  @!P2 FMUL R9, R9, 0.5 ;  /* 0x3f0000000909a820 */ /* 0x000fcc0000400000 */
[----:B------:R-:W4:Y:S01]  /*63a0*/  MUFU.EX2 R64, R0 ;  /* 0x0000000000407308 */ /* 0x000f220000000800 */
[----:B-1----:R-:W-:Y:S01]  /*63b0*/  @!P3 FMUL R66, R66, R66 ;  /* 0x000000424242b220 */ /* 0x002fe20000400000 */
[----:B------:R-:W-:-:S06]  /*63c0*/  ISETP.GE.AND P3, PT, R3, R16, PT ;  /* 0x000000100300720c */ /* 0x000fcc0003f66270 */
[----:B------:R-:W1:Y:S08]  /*63d0*/  MUFU.EX2 R63, R8 ;  /* 0x00000008003f7308 */ /* 0x000e700000000800 */
[----:B------:R-:W1:Y:S01]  /*63e0*/  MUFU.EX2 R62, R9 ;  /* 0x00000009003e7308 */ /* 0x000e620000000800 */
[----:B------:R-:W-:Y:S01]  /*63f0*/  FSEL R56, R56, -INF , P3 ;  /* 0xff80000038387808 */ /* 0x000fe20001800000 */
[----:B---3--:R-:W-:Y:S01]  /*6400*/  @!P6 FMUL R65, R65, R65 ;  /* 0x000000414141e220 */ /* 0x008fe20000400000 */
[----:B----4-:R-:W-:Y:S01]  /*6410*/  @!P5 FMUL R64, R64, R64 ;  /* 0x000000404040d220 */ /* 0x010fe20000400000 */
[----:B-1----:R-:W-:Y:S01]  /*6420*/  @!P4 FMUL R63, R63, R63 ;  /* 0x0000003f3f3fc220 */ /* 0x002fe20000400000 */
[----:B------:R-:W-:Y:S01]  /*6430*/  @!P2 FMUL R62, R62, R62 ;  /* 0x0000003e3e3ea220 */ /* 0x000fe20000400000 */
[----:B------:R-:W-:Y:S04]  /*6440*/  STL.128 [R1+0x1320], R216 ;  /* 0x001320d801007387 */ /* 0x000fe80000100c00 */
        /* <DEDUP_REMOVED lines=27> */
[----:B------:R1:W-:Y:S04]  /*6600*/  STL.128 [R1+0x1190], R116 ;  /* 0x0011907401007387 */ /* 0x0003e80000100c00 */
[----:B------:R3:W-:Y:S04]  /*6610*/  STL.128 [R1+0x1180], R112 ;  /* 0x0011807001007387 */ /* 0x0007e80000100c00 */
[----:B------:R4:W-:Y:S04]  /*6620*/  STL.128 [R1+0x1170], R108 ;  /* 0x0011706c01007387 */ /* 0x0009e80000100c00 */
[----:B------:R4:W-:Y:S04]  /*6630*/  STL.128 [R1+0x1160], R104 ;  /* 0x0011606801007387 */ /* 0x0009e80000100c00 */
[----:B-1----:R-:W2:Y:S04]  /*6640*/  LDL.LU.128 R116, [R1+0x4b0] ;  /* 0x0004b00001747983 */ /* 0x002ea80000300c00 */
[----:B---3--:R-:W3:Y:S04]  /*6650*/  LDL.LU.128 R112, [R1+0x4a0] ;  /* 0x0004a00001707983 */ /* 0x008ee80000300c00 */
[----:B----4-:R-:W3:Y:S04]  /*6660*/  LDL.LU.128 R108, [R1+0x490] ;  /* 0x00049000016c7983 */ /* 0x010ee80000300c00 */
        /* <DEDUP_REMOVED lines=9> */
[----:B------:R-:W3:Y:S01]  /*6700*/  LDL.LU.128 R152, [R1+0x540] ;  /* 0x0005400001987983 */ /* 0x000ee20000300c00 */
[----:B--2---:R-:W-:Y:S01]  /*6710*/  FFMA R6, R58, UR16, -R6 ;  /* 0x000000103a067c23 */ /* 0x004fe20008000806 */
[----:B------:R-:W-:Y:S01]  /*6720*/  FFMA R7, R99, UR16, -R7 ;  /* 0x0000001063077c23 */ /* 0x000fe20008000807 */
[----:B------:R-:W-:Y:S01]  /*6730*/  FFMA R4, R56, UR16, -R4 ;  /* 0x0000001038047c23 */ /* 0x000fe20008000804 */
[----:B------:R-:W-:Y:S01]  /*6740*/  FFMA R5, R100, UR16, -R5 ;  /* 0x0000001064057c23 */ /* 0x000fe20008000805 */
[----:B------:R-:W3:Y:S01]  /*6750*/  LDL.LU.128 R156, [R1+0x550] ;  /* 0x00055000019c7983 */ /* 0x000ee20000300c00 */
[----:B------:R-:W-:-:S02]  /*6760*/  FSETP.GEU.AND P6, PT, R6, -126, PT ;  /* 0xc2fc00000600780b */ /* 0x000fc40003fce000 */
[----:B------:R-:W-:Y:S01]  /*6770*/  FSETP.GEU.AND P5, PT, R7, -126, PT ;  /* 0xc2fc00000700780b */ /* 0x000fe20003fae000 */
[----:B------:R-:W3:Y:S01]  /*6780*/  LDL.LU.128 R160, [R1+0x560] ;  /* 0x0005600001a07983 */ /* 0x000ee20000300c00 */
[----:B------:R-:W-:Y:S02]  /*6790*/  FSETP.GEU.AND P4, PT, R4, -126, PT ;  /* 0xc2fc00000400780b */ /* 0x000fe40003f8e000 */
[----:B------:R-:W-:Y:S01]  /*67a0*/  FSETP.GEU.AND P2, PT, R5, -126, PT ;  /* 0xc2fc00000500780b */ /* 0x000fe20003f4e000 */
[----:B------:R-:W3:Y:S04]  /*67b0*/  LDL.LU.128 R164, [R1+0x570] ;  /* 0x0005700001a47983 */ /* 0x000ee80000300c00 */
[----:B------:R-:W3:Y:S02]  /*67c0*/  LDL.LU.128 R168, [R1+0x580] ;  /* 0x0005800001a87983 */ /* 0x000ee40000300c00 */
[----:B------:R-:W-:-:S02]  /*67d0*/  @!P6 FMUL R6, R6, 0.5 ;  /* 0x3f0000000606e820 */ /* 0x000fc40000400000 */
[----:B------:R-:W-:Y:S01]  /*67e0*/  @!P5 FMUL R7, R7, 0.5 ;  /* 0x3f0000000707d820 */ /* 0x000fe20000400000 */
[----:B------:R-:W3:Y:S01]  /*67f0*/  LDL.LU.128 R172, [R1+0x590] ;  /* 0x0005900001ac7983 */ /* 0x000ee20000300c00 */
[----:B------:R-:W-:Y:S02]  /*6800*/  @!P4 FMUL R4, R4, 0.5 ;  /* 0x3f0000000404c820 */ /* 0x000fe40000400000 */
[----:B------:R-:W-:Y:S01]  /*6810*/  @!P2 FMUL R5, R5, 0.5 ;  /* 0x3f0000000505a820 */ /* 0x000fe20000400000 */
[----:B------:R-:W-:Y:S01]  /*6820*/  MUFU.EX2 R59, R6 ;  /* 0x00000006003b7308 */ /* 0x000fe20000000800 */
[----:B------:R-:W3:Y:S04]  /*6830*/  LDL.LU.128 R176, [R1+0x5a0] ;  /* 0x0005a00001b07983 */ /* 0x000ee80000300c00 */
[----:B------:R-:W3:Y:S03]  /*6840*/  LDL.LU.128 R180, [R1+0x5b0] ;  /* 0x0005b00001b47983 */ /* 0x000ee60000300c00 */
[----:B------:R-:W-:Y:S01]  /*6850*/  MUFU.EX2 R58, R7 ;  /* 0x00000007003a7308 */ /* 0x000fe20000000800 */
[----:B------:R-:W3:Y:S04]  /*6860*/  LDL.LU.128 R184, [R1+0x5c0] ;  /* 0x0005c00001b87983 */ /* 0x000ee80000300c00 */
[----:B------:R-:W3:Y:S03]  /*6870*/  LDL.LU.128 R188, [R1+0x5d0] ;  /* 0x0005d00001bc7983 */ /* 0x000ee60000300c00 */
[----:B------:R-:W-:Y:S01]  /*6880*/  MUFU.EX2 R57, R4 ;  /* 0x0000000400397308 */ /* 0x000fe20000000800 */
[----:B------:R-:W3:Y:S04]  /*6890*/  LDL.LU.128 R192, [R1+0x5e0] ;  /* 0x0005e00001c07983 */ /* 0x000ee80000300c00 */
[----:B------:R-:W3:Y:S03]  /*68a0*/  LDL.LU.128 R196, [R1+0x5f0] ;  /* 0x0005f00001c47983 */ /* 0x000ee60000300c00 */
[----:B------:R1:W-:Y:S01]  /*68b0*/  MUFU.EX2 R56, R5 ;  /* 0x0000000500387308 */ /* 0x0003e20000000800 */
[----:B------:R-:W3:Y:S04]  /*68c0*/  LDL.LU.128 R200, [R1+0x600] ;  /* 0x0006000001c87983 */ /* 0x000ee80000300c00 */
[----:B------:R-:W3:Y:S04]  /*68d0*/  LDL.LU.128 R204, [R1+0x610] ;  /* 0x0006100001cc7983 */ /* 0x000ee80000300c00 */
[----:B-1----:R-:W2:Y:S04]  /*68e0*/  LDL.128 R4, [R1+0x40] ;  /* 0x0000400001047983 */ /* 0x002ea80000100c00 */
[----:B------:R-:W3:Y:S04]  /*68f0*/  LDL.LU.128 R208, [R1+0x620] ;  /* 0x0006200001d07983 */ /* 0x000ee80000300c00 */
[----:B------:R-:W3:Y:S04]  /*6900*/  LDL.LU.128 R212, [R1+0x630] ;  /* 0x0006300001d47983 */ /* 0x000ee80000300c00 */
[----:B------:R-:W3:Y:S04]  /*6910*/  LDL.LU.128 R216, [R1+0x640] ;  /* 0x0006400001d87983 */ /* 0x000ee80000300c00 */
[----:B------:R-:W3:Y:S04]  /*6920*/  LDL.LU.128 R220, [R1+0x650] ;  /* 0x0006500001dc7983 */ /* 0x000ee80000300c00 */
[----:B------:R-:W3:Y:S04]  /*6930*/  LDL.LU.128 R224, [R1+0x660] ;  /* 0x0006600001e07983 */ /* 0x000ee80000300c00 */
[----:B------:R-:W3:Y:S01]  /*6940*/  LDL.LU.128 R228, [R1+0x670] ;  /* 0x0006700001e47983 */ /* 0x000ee20000300c00 */
[----:B------:R-:W-:-:S02]  /*6950*/  FSEL R80, R80, -INF , P1 ;  /* 0xff80000050507808 */ /* 0x000fc40000800000 */
[----:B------:R-:W-:-:S13]  /*6960*/  FSETP.GEU.AND P1, PT, R13, -126, PT ;  /* 0xc2fc00000d00780b */ /* 0x000fda0003f2e000 */
[----:B------:R-:W-:-:S04]  /*6970*/  @!P1 FMUL R13, R13, 0.5 ;  /* 0x3f0000000d0d9820 */ /* 0x000fc80000400000 */
[----:B------:R1:W4:Y:S01]  /*6980*/  MUFU.EX2 R67, R13 ;  /* 0x0000000d00437308 */ /* 0x0003220000000800 */
[----:B------:R-:W-:Y:S01]  /*6990*/  FFMA R10, R61, UR16, -R10 ;  /* 0x000000103d0a7c23 */ /* 0x000fe2000800080a */
[----:B------:R-:W-:-:S05]  /*69a0*/  FFMA R11, R60, UR16, -R11 ;  /* 0x000000103c0b7c23 */ /* 0x000fca000800080b */
[----:B------:R-:W-:Y:S01]  /*69b0*/  FSETP.GEU.AND P3, PT, R11, -126, PT ;  /* 0xc2fc00000b00780b */ /* 0x000fe20003f6e000 */
[----:B-1----:R-:W3:Y:S01]  /*69c0*/  LDL.128 R12, [R1+0x50] ;  /* 0x00005000010c7983 */ /* 0x002ee20000100c00 */
[----:B----4-:R-:W-:Y:S01]  /*69d0*/  @!P1 FMUL R67, R67, R67 ;  /* 0x0000004343439220 */ /* 0x010fe20000400000 */
[----:B------:R-:W-:-:S10]  /*69e0*/  FSETP.GEU.AND P1, PT, R10, -126, PT ;  /* 0xc2fc00000a00780b */ /* 0x000fd40003f2e000 */
[----:B------:R-:W-:-:S04]  /*69f0*/  @!P3 FMUL R11, R11, 0.5 ;  /* 0x3f0000000b0bb820 */ /* 0x000fc80000400000 */
[----:B------:R-:W1:Y:S01]  /*6a00*/  MUFU.EX2 R60, R11 ;  /* 0x0000000b003c7308 */ /* 0x000e620000000800 */
[----:B------:R-:W-:-:S07]  /*6a10*/  @!P1 FMUL R10, R10, 0.5 ;  /* 0x3f0000000a0a9820 */ /* 0x000fce0000400000 */
[----:B------:R4:W1:Y:S02]  /*6a20*/  MUFU.EX2 R61, R10 ;  /* 0x0000000a003d7308 */ /* 0x0008640000000800 */
[----:B----4-:R-:W4:Y:S01]  /*6a30*/  LDL.128 R8, [R1+0x70] ;  /* 0x0000700001087983 */ /* 0x010f220000100c00 */
[----:B------:R-:W-:Y:S01]  /*6a40*/  IADD3 R0, R3, 0x31, RZ ;  /* 0x0000003103007810 */ /* 0x000fe20007ffe0ff */
[----:B------:R-:W-:Y:S01]  /*6a50*/  ULOP3.LUT UR21, UR38, 0x1, URZ, 0xc, !UPT ;  /* 0x0000000126157892 */ /* 0x000fe2000f8e0c3f */
[----:B-1----:R-:W-:Y:S01]  /*6a60*/  @!P3 FMUL R60, R60, R60 ;  /* 0x0000003c3c3cb220 */ /* 0x002fe20000400000 */
[----:B------:R-:W-:Y:S01]  /*6a70*/  USHF.L.U32 UR11, UR37, 0x1, URZ ;  /* 0x00000001250b7899 */ /* 0x000fe2000800063f */
[C---:B------:R-:W-:Y:S01]  /*6a80*/  ISETP.GE.AND P3, PT, R0.reuse, R98, PT ;  /* 0x000000620000720c */ /* 0x040fe20003f66270 */
[----:B------:R-:W-:Y:S01]  /*6a90*/  @!P1 FMUL R61, R61, R61 ;  /* 0x0000003d3d3d9220 */ /* 0x000fe20000400000 */
[----:B------:R-:W-:Y:S01]  /*6aa0*/  ISETP.GE.AND P1, PT, R0, R16, PT ;  /* 0x000000100000720c */ /* 0x000fe20003f26270 */
[----:B------:R-:W-:Y:S01]  /*6ab0*/  VIADD R0, R3, 0x38 ;  /* 0x0000003803007836 */ /* 0x000fe20000000000 */
[----:B------:R-:W-:Y:S01]  /*6ac0*/  ULOP3.LUT UR11, UR11, 0xfffffffe, UR21, 0xe2, !UPT ;  /* 0xfffffffe0b0b7892 */ /* 0x000fe2000f8ee215 */
[----:B------:R-:W-:Y:S01]  /*6ad0*/  @!P6 FMUL R59, R59, R59 ;  /* 0x0000003b3b3be220 */ /* 0x000fe20000400000 */
[----:B------:R-:W-:Y:S01]  /*6ae0*/  @!P5 FMUL R58, R58, R58 ;  /* 0x0000003a3a3ad220 */ /* 0x000fe20000400000 */
[----:B------:R-:W-:Y:S01]  /*6af0*/  @!P4 FMUL R57, R57, R57 ;  /* 0x000000393939c220 */ /* 0x000fe20000400000 */
[C---:B------:R-:W-:Y:S01]  /*6b00*/  ISETP.GE.AND P6, PT, R0.reuse, R16, PT ;  /* 0x000000100000720c */ /* 0x040fe20003fc6270 */
[----:B------:R-:W-:Y:S01]  /*6b10*/  ULEA UR11, UR11, UR10, 0x3 ;  /* 0x0000000a0b0b7291 */ /* 0x000fe2000f8e183f */
[----:B------:R-:W-:Y:S01]  /*6b20*/  ISETP.GE.AND P5, PT, R0, R98, PT ;  /* 0x000000620000720c */ /* 0x000fe20003fa6270 */
[----:B------:R-:W-:-:S02]  /*6b30*/  VIADD R0, R3, 0x39 ;  /* 0x0000003903007836 */ /* 0x000fc40000000000 */
[----:B------:R-:W-:Y:S01]  /*6b40*/  @!P2 FMUL R56, R56, R56 ;  /* 0x000000383838a220 */ /* 0x000fe20000400000 */
[----:B------:R-:W-:Y:S01]  /*6b50*/  ULOP3.LUT UR20, UR20, 0x2000000, URZ, 0xfc, !UPT ;  /* 0x0200000014147892 */ /* 0x000fe2000f8efc3f */
[--C-:B------:R-:W-:Y:S01]  /*6b60*/  FADD R102, R24, -R18.reuse ;  /* 0x8000001218667221 */ /* 0x100fe20000000000 */
[----:B------:R-:W-:Y:S01]  /*6b70*/  FADD R101, R26, -R18 ;  /* 0x800000121a657221 */ /* 0x000fe20000000000 */
[--C-:B------:R-:W-:Y:S01]  /*6b80*/  FADD R99, R25, -R19.reuse ;  /* 0x8000001319637221 */ /* 0x100fe20000000000 */
[----:B------:R-:W-:Y:S01]  /*6b90*/  FADD R100, R27, -R19 ;  /* 0x800000131b647221 */ /* 0x000fe20000000000 */
[C---:B------:R-:W-:Y:S01]  /*6ba0*/  ISETP.GE.AND P4, PT, R0.reuse, R98, PT ;  /* 0x000000620000720c */ /* 0x040fe20003f86270 */
[----:B------:R-:W-:Y:S01]  /*6bb0*/  ULEA UR13, UR9, UR20, 0xc ;  /* 0x00000014090d7291 */ /* 0x000fe2000f8e603f */
[----:B------:R-:W-:Y:S02]  /*6bc0*/  ISETP.GE.AND P2, PT, R0, R16, PT ;  /* 0x000000100000720c */ /* 0x000fe40003f46270 */
[----:B------:R-:W-:-:S02]  /*6bd0*/  F2FP.F16.F32.PACK_AB R26, R70, R71 ;  /* 0x00000047461a723e */ /* 0x000fc400000000ff */
[----:B------:R-:W-:Y:S02]  /*6be0*/  F2FP.F16.F32.PACK_AB R27, R68, R69 ;  /* 0x00000045441b723e */ /* 0x000fe400000000ff */
[----:B------:R-:W-:Y:S02]  /*6bf0*/  F2FP.F16.F32.PACK_AB R25, R58, R59 ;  /* 0x0000003b3a19723e */ /* 0x000fe400000000ff */
[----:B------:R-:W-:Y:S01]  /*6c00*/  F2FP.F16.F32.PACK_AB R24, R56, R57 ;  /* 0x000000393818723e */ /* 0x000fe200000000ff */
[----:B------:R-:W-:Y:S01]  /*6c10*/  UMOV UR18, UR13 ;  /* 0x0000000d00127c82 */ /* 0x000fe20008000000 */
[----:B------:R-:W-:Y:S01]  /*6c20*/  UMOV UR19, 0x40000040 ;  /* 0x4000004000137882 */ /* 0x000fe20000000000 */
[--C-:B------:R-:W-:Y:S01]  /*6c30*/  FADD R98, R28, -R22.reuse ;  /* 0x800000161c627221 */ /* 0x100fe20000000000 */
[----:B------:R-:W-:Y:S01]  /*6c40*/  FADD R30, R30, -R22 ;  /* 0x800000161e1e7221 */ /* 0x000fe20000000000 */
[----:B------:R-:W-:Y:S01]  /*6c50*/  STL [R1+0xd00], R3 ;  /* 0x000d000301007387 */ /* 0x000fe20000100800 */
[----:B--2---:R-:W-:Y:S01]  /*6c60*/  FFMA R19, R72, UR16, -R4 ;  /* 0x0000001048137c23 */ /* 0x004fe20008000804 */
[----:B------:R-:W-:Y:S01]  /*6c70*/  FFMA R18, R73, UR16, -R5 ;  /* 0x0000001049127c23 */ /* 0x000fe20008000805 */
[----:B------:R-:W-:Y:S01]  /*6c80*/  FFMA R2, R74, UR16, -R6 ;  /* 0x000000104a027c23 */ /* 0x000fe20008000806 */
[----:B------:R-:W-:-:S02]  /*6c90*/  FFMA R0, R75, UR16, -R7 ;  /* 0x000000104b007c23 */ /* 0x000fc40008000807 */
[----:B------:R-:W2:Y:S01]  /*6ca0*/  LDL.128 R4, [R1+0x60] ;  /* 0x0000600001047983 */ /* 0x000ea20000100c00 */
[----:B------:R-:W-:Y:S03]  /*6cb0*/  SYNCS.ARRIVE.TRANS64.A1T0 RZ, [UR11], RZ ;  /* 0x000000ffffff79a7 */ /* 0x000fe6000810000b */
[----:B------:R-:W-:Y:S04]  /*6cc0*/  STL [R1+0xd04], R16 ;  /* 0x000d041001007387 */ /* 0x000fe80000100800 */
[----:B------:R-:W-:Y:S04]  /*6cd0*/  STL [R1+0xd34], R71 ;  /* 0x000d344701007387 */ /* 0x000fe80000100800 */
[----:B------:R-:W-:Y:S04]  /*6ce0*/  STL [R1+0xd30], R70 ;  /* 0x000d304601007387 */ /* 0x000fe80000100800 */
[----:B------:R-:W-:Y:S04]  /*6cf0*/  STL [R1+0xd3c], R69 ;  /* 0x000d3c4501007387 */ /* 0x000fe80000100800 */
[----:B------:R-:W-:Y:S01]  /*6d00*/  STL [R1+0xd38], R68 ;  /* 0x000d384401007387 */ /* 0x000fe20000100800 */
[----:B---3--:R-:W-:Y:S01]  /*6d10*/  WARPGROUP.ARRIVE ;  /* 0x00000000000079c5 */ /* 0x008fe20000000000 */
[----:B------:R-:W-:-:S05]  /*6d20*/  FFMA R12, R76, UR16, -R12 ;  /* 0x000000104c0c7c23 */ /* 0x000fca000800080c */
[----:B------:R-:W-:Y:S01]  /*6d30*/  HGMMA.64x256x16.F32 R104, R24, gdesc[UR16].tnspB, R104, gsb0 ;  /* 0x43e0001018687df0 */ /* 0x000fe20008000868 */
[----:B------:R1:W-:Y:S01]  /*6d40*/  STL [R1+0xd08], R102 ;  /* 0x000d086601007387 */ /* 0x0003e20000100800 */
[----:B------:R-:W-:-:S03]  /*6d50*/  FFMA R13, R77, UR16, -R13 ;  /* 0x000000104d0d7c23 */ /* 0x000fc6000800080d */
[----:B----4-:R-:W-:Y:S04]  /*6d60*/  STL [R1+0xd2c], R8 ;  /* 0x000d2c0801007387 */ /* 0x010fe80000100800 */
[----:B------:R-:W-:Y:S04]  /*6d70*/  STL [R1+0xd28], R9 ;  /* 0x000d280901007387 */ /* 0x000fe80000100800 */
[----:B------:R-:W-:Y:S04]  /*6d80*/  STL [R1+0xd24], R10 ;  /* 0x000d240a01007387 */ /* 0x000fe80000100800 */
[----:B------:R-:W-:Y:S01]  /*6d90*/  STL [R1+0xd20], R11 ;  /* 0x000d200b01007387 */ /* 0x000fe20000100800 */
[----:B------:R-:W-:Y:S01]  /*6da0*/  FSEL R81, R81, -INF , P1 ;  /* 0xff80000051517808 */ /* 0x000fe20000800000 */
[----:B------:R-:W-:Y:S01]  /*6db0*/  FFMA R14, R78, UR16, -R14 ;  /* 0x000000104e0e7c23 */ /* 0x000fe2000800080e */
[----:B------:R-:W-:Y:S01]  /*6dc0*/  FSEL R83, R83, -INF , P3 ;  /* 0xff80000053537808 */ /* 0x000fe20001800000 */
[----:B------:R3:W-:Y:S01]  /*6dd0*/  STL [R1+0xd0c], R101 ;  /* 0x000d0c6501007387 */ /* 0x0007e20000100800 */
[----:B------:R-:W-:Y:S01]  /*6de0*/  FFMA R15, R79, UR16, -R15 ;  /* 0x000000104f0f7c23 */ /* 0x000fe2000800080f */
[----:B------:R-:W-:Y:S01]  /*6df0*/  FADD R29, R29, -R23 ;  /* 0x800000171d1d7221 */ /* 0x000fe20000000000 */
[----:B------:R-:W-:Y:S01]  /*6e00*/  FADD R32, R32, -R20 ;  /* 0x8000001420207221 */ /* 0x000fe20000000000 */
[----:B------:R-:W-:Y:S01]  /*6e10*/  STL [R1+0xd10], R99 ;  /* 0x000d106301007387 */ /* 0x000fe20000100800 */
[----:B------:R-:W-:Y:S01]  /*6e20*/  FADD R33, R33, -R21 ;  /* 0x8000001521217221 */ /* 0x000fe20000000000 */
[--C-:B------:R-:W-:Y:S01]  /*6e30*/  FADD R36, R36, -R90.reuse ;  /* 0x8000005a24247221 */ /* 0x100fe20000000000 */
[----:B------:R-:W-:Y:S01]  /*6e40*/  FADD R38, R38, -R90 ;  /* 0x8000005a26267221 */ /* 0x000fe20000000000 */
[----:B------:R4:W-:Y:S01]  /*6e50*/  STL [R1+0xd14], R100 ;  /* 0x000d146401007387 */ /* 0x0009e20000100800 */
[----:B------:R-:W-:-:S03]  /*6e60*/  ULDC UR11, c[0x0][0xa00] ;  /* 0x00028000000b7ab9 */ /* 0x000fc60000000800 */
[----:B------:R4:W-:Y:S04]  /*6e70*/  STL [R1+0xd18], R98 ;  /* 0x000d186201007387 */ /* 0x0009e80000100800 */
[----:B------:R-:W-:Y:S04]  /*6e80*/  STL [R1+0xd1c], R30 ;  /* 0x000d1c1e01007387 */ /* 0x000fe80000100800 */
[----:B------:R4:W-:Y:S04]  /*6e90*/  STL [R1+0xd44], R59 ;  /* 0x000d443b01007387 */ /* 0x0009e80000100800 */
[----:B------:R4:W-:Y:S04]  /*6ea0*/  STL [R1+0xd40], R58 ;  /* 0x000d403a01007387 */ /* 0x0009e80000100800 */
[----:B------:R4:W-:Y:S04]  /*6eb0*/  STL [R1+0xd4c], R57 ;  /* 0x000d4c3901007387 */ /* 0x0009e80000100800 */
[----:B------:R4:W-:Y:S01]  /*6ec0*/  STL [R1+0xd48], R56 ;  /* 0x000d483801007387 */ /* 0x0009e20000100800 */
[----:B------:R-:W-:-:S02]  /*6ed0*/  WARPGROUP.DEPBAR.LE gsb0, 0x0 ;  /* 0x00008000000079c5 */ /* 0x000fc40000010000 */
[----:B------:R-:W-:Y:S01]  /*6ee0*/  IMAD.MOV.U32 R235, RZ, RZ, R167 ;  /* 0x000000ffffeb7224 */ /* 0x000fe200078e00a7 */
[----:B------:R-:W-:Y:S01]  /*6ef0*/  MOV R103, R171 ;  /* 0x000000ab00677202 */ /* 0x000fe20000000f00 */
[----:B------:R-:W-:Y:S01]  /*6f00*/  IMAD.MOV.U32 R234, RZ, RZ, R168 ;  /* 0x000000ffffea7224 */ /* 0x000fe200078e00a8 */
[----:B------:R-:W-:Y:S01]  /*6f10*/  MOV R96, R178 ;  /* 0x000000b200607202 */ /* 0x000fe20000000f00 */
[----:B------:R-:W-:Y:S01]  /*6f20*/  IMAD.MOV.U32 R233, RZ, RZ, R169 ;  /* 0x000000ffffe97224 */ /* 0x000fe200078e00a9 */
[----:B------:R-:W-:Y:S01]  /*6f30*/  MOV R88, R185 ;  /* 0x000000b900587202 */ /* 0x000fe20000000f00 */
[----:B------:R-:W-:Y:S01]  /*6f40*/  IMAD.MOV.U32 R232, RZ, RZ, R170 ;  /* 0x000000ffffe87224 */ /* 0x000fe200078e00aa */
[----:B------:R-:W-:Y:S01]  /*6f50*/  MOV R75, R192 ;  /* 0x000000c0004b7202 */ /* 0x000fe20000000f00 */
[----:B-1----:R-:W-:Y:S01]  /*6f60*/  IMAD.MOV.U32 R102, RZ, RZ, R172 ;  /* 0x000000ffff667224 */ /* 0x002fe200078e00ac */
[----:B------:R-:W-:Y:S01]  /*6f70*/  MOV R68, R199 ;  /* 0x000000c700447202 */ /* 0x000fe20000000f00 */
[----:B---3--:R-:W-:Y:S01]  /*6f80*/  IMAD.MOV.U32 R101, RZ, RZ, R173 ;  /* 0x000000ffff657224 */ /* 0x008fe200078e00ad */
[----:B------:R-:W-:Y:S01]  /*6f90*/  MOV R53, R206 ;  /* 0x000000ce00357202 */ /* 0x000fe20000000f00 */
[----:B----4-:R-:W-:Y:S01]  /*6fa0*/  IMAD.MOV.U32 R100, RZ, RZ, R174 ;  /* 0x000000ffff647224 */ /* 0x010fe200078e00ae */
[----:B------:R-:W-:Y:S01]  /*6fb0*/  MOV R46, R213 ;  /* 0x000000d5002e7202 */ /* 0x000fe20000000f00 */
[----:B------:R-:W-:Y:S01]  /*6fc0*/  IMAD.MOV.U32 R99, RZ, RZ, R175 ;  /* 0x000000ffff637224 */ /* 0x000fe200078e00af */
[----:B------:R-:W-:Y:S01]  /*6fd0*/  MOV R39, R220 ;  /* 0x000000dc00277202 */ /* 0x000fe20000000f00 */
[----:B------:R-:W-:Y:S01]  /*6fe0*/  IMAD.MOV.U32 R98, RZ, RZ, R176 ;  /* 0x000000ffff627224 */ /* 0x000fe200078e00b0 */
[----:B------:R-:W-:Y:S01]  /*6ff0*/  MOV R11, R227 ;  /* 0x000000e3000b7202 */ /* 0x000fe20000000f00 */
[----:B------:R-:W-:Y:S01]  /*7000*/  IMAD.MOV.U32 R97, RZ, RZ, R177 ;  /* 0x000000ffff617224 */ /* 0x000fe200078e00b1 */
[----:B------:R-:W-:Y:S01]  /*7010*/  STL.128 [R1+0x480], R104 ;  /* 0x0004806801007387 */ /* 0x000fe20000100c00 */
[----:B------:R-:W-:-:S02]  /*7020*/  IMAD.MOV.U32 R95, RZ, RZ, R179 ;  /* 0x000000ffff5f7224 */ /* 0x000fc400078e00b3 */
[----:B------:R-:W-:Y:S01]  /*7030*/  IMAD.MOV.U32 R94, RZ, RZ, R180 ;  /* 0x000000ffff5e7224 */ /* 0x000fe200078e00b4 */
[----:B------:R-:W-:Y:S01]  /*7040*/  STL.128 [R1+0x490], R108 ;  /* 0x0004906c01007387 */ /* 0x000fe20000100c00 */
[----:B------:R-:W-:Y:S02]  /*7050*/  IMAD.MOV.U32 R93, RZ, RZ, R181 ;  /* 0x000000ffff5d7224 */ /* 0x000fe400078e00b5 */
[----:B------:R-:W-:Y:S01]  /*7060*/  IMAD.MOV.U32 R92, RZ, RZ, R182 ;  /* 0x000000ffff5c7224 */ /* 0x000fe200078e00b6 */
[----:B------:R-:W-:Y:S01]  /*7070*/  STL.128 [R1+0x4a0], R112 ;  /* 0x0004a07001007387 */ /* 0x000fe20000100c00 */
[----:B------:R-:W-:Y:S02]  /*7080*/  IMAD.MOV.U32 R91, RZ, RZ, R183 ;  /* 0x000000ffff5b7224 */ /* 0x000fe400078e00b7 */
        /* <DEDUP_REMOVED lines=37> */
[----:B------:R-:W-:Y:S01]  /*72e0*/  STL.64 [R1+0x570], R164 ;  /* 0x000570a401007387 */ /* 0x000fe20000100a00 */
[----:B------:R-:W-:-:S02]  /*72f0*/  IMAD.MOV.U32 R45, RZ, RZ, R214 ;  /* 0x000000ffff2d7224 */ /* 0x000fc400078e00d6 */
[----:B------:R-:W-:Y:S01]  /*7300*/  IMAD.MOV.U32 R44, RZ, RZ, R215 ;  /* 0x000000ffff2c7224 */ /* 0x000fe200078e00d7 */
[----:B------:R1:W-:Y:S01]  /*7310*/  STL [R1+0x578], R166 ;  /* 0x000578a601007387 */ /* 0x0003e20000100800 */
[----:B------:R-:W-:Y:S02]  /*7320*/  IMAD.MOV.U32 R43, RZ, RZ, R216 ;  /* 0x000000ffff2b7224 */ /* 0x000fe400078e00d8 */
[----:B------:R-:W-:Y:S01]  /*7330*/  IMAD.MOV.U32 R42, RZ, RZ, R217 ;  /* 0x000000ffff2a7224 */ /* 0x000fe200078e00d9 */
[----:B------:R-:W3:Y:S01]  /*7340*/  LDL.LU.128 R212, [R1+0x1310] ;  /* 0x0013100001d47983 */ /* 0x000ee20000300c00 */
[----:B------:R-:W-:Y:S02]  /*7350*/  IMAD.MOV.U32 R41, RZ, RZ, R218 ;  /* 0x000000ffff297224 */ /* 0x000fe400078e00da */
[----:B------:R-:W-:Y:S01]  /*7360*/  IMAD.MOV.U32 R40, RZ, RZ, R219 ;  /* 0x000000ffff287224 */ /* 0x000fe200078e00db */
[----:B------:R-:W3:Y:S01]  /*7370*/  LDL.LU.128 R208, [R1+0x1300] ;  /* 0x0013000001d07983 */ /* 0x000ee20000300c00 */
[----:B------:R-:W-:-:S02]  /*7380*/  IMAD.MOV.U32 R37, RZ, RZ, R221 ;  /* 0x000000ffff257224 */ /* 0x000fc400078e00dd */
[----:B------:R-:W-:Y:S01]  /*7390*/  IMAD.MOV.U32 R30, RZ, RZ, R222 ;  /* 0x000000ffff1e7224 */ /* 0x000fe200078e00de */
[----:B------:R-:W3:Y:S01]  /*73a0*/  LDL.LU.128 R216, [R1+0x1320] ;  /* 0x0013200001d87983 */ /* 0x000ee20000300c00 */
        /* <DEDUP_REMOVED lines=21> */
[----:B-1----:R-:W3:Y:S04]  /*7500*/  LDL.LU.128 R164, [R1+0x1250] ;  /* 0x0012500001a47983 */ /* 0x002ee80000300c00 */
        /* <DEDUP_REMOVED lines=15> */
[----:B------:R-:W-:Y:S01]  /*7600*/  UIADD3 UR18, UR13, 0x800, URZ ;  /* 0x000008000d127890 */ /* 0x000fe2000fffe03f */
[----:B------:R-:W-:Y:S01]  /*7610*/  UMOV UR19, 0x40000040 ;  /* 0x4000004000137882 */ /* 0x000fe20000000000 */
[----:B---3--:R-:W-:-:S07]  /*7620*/  WARPGROUP.ARRIVE ;  /* 0x00000000000079c5 */ /* 0x008fce0000000000 */
[----:B------:R-:W-:Y:S03]  /*7630*/  HGMMA.64x256x16.F32 R104, R24, gdesc[UR16].tnspB, R104, gsb0 ;  /* 0x43e0001018687df0 */ /* 0x000fe60008000868 */
[----:B------:R-:W-:Y:S02]  /*7640*/  WARPGROUP.DEPBAR.LE gsb0, 0x0 ;  /* 0x00008000000079c5 */ /* 0x000fe40000010000 */
[----:B------:R-:W-:Y:S04]  /*7650*/  STL.128 [R1+0xfb0], R124 ;  /* 0x000fb07c01007387 */ /* 0x000fe80000100c00 */
[----:B------:R-:W-:Y:S04]  /*7660*/  STL.128 [R1+0xfa0], R120 ;  /* 0x000fa07801007387 */ /* 0x000fe80000100c00 */
[----:B------:R-:W-:Y:S04]  /*7670*/  STL.128 [R1+0xf90], R116 ;  /* 0x000f907401007387 */ /* 0x000fe80000100c00 */
[----:B------:R-:W-:Y:S04]  /*7680*/  STL.128 [R1+0xf80], R112 ;  /* 0x000f807001007387 */ /* 0x000fe80000100c00 */
[----:B------:R1:W-:Y:S04]  /*7690*/  STL.128 [R1+0xf70], R108 ;  /* 0x000f706c01007387 */ /* 0x0003e80000100c00 */
        /* <DEDUP_REMOVED lines=26> */
[----:B-1----:R-:W4:Y:S04]  /*7840*/  LDL.LU R108, [R1+0x480] ;  /* 0x00048000016c7983 */ /* 0x002f280000300800 */
[----:B------:R-:W4:Y:S04]  /*7850*/  LDL.LU R109, [R1+0x484] ;  /* 0x00048400016d7983 */ /* 0x000f280000300800 */
        /* <DEDUP_REMOVED lines=18> */
[----:B---3--:R-:W4:Y:S04]  /*7980*/  LDL.LU R128, [R1+0x4d0] ;  /* 0x0004d00001807983 */ /* 0x008f280000300800 */
        /* <DEDUP_REMOVED lines=41> */
[----:B------:R-:W4:Y:S01]  /*7c20*/  LDL.LU R170, [R1+0x578] ;  /* 0x0005780001aa7983 */ /* 0x000f220000300800 */
        /* <DEDUP_REMOVED lines=18> */
[----:B------:R-:W-:-:S02]  /*7d50*/  IMAD.MOV.U32 R182, RZ, RZ, R96 ;  /* 0x000000ffffb67224 */ /* 0x000fc400078e0060 */
[----:B------:R-:W-:Y:S02]  /*7d60*/  IMAD.MOV.U32 R183, RZ, RZ, R95 ;  /* 0x000000ffffb77224 */ /* 0x000fe400078e005f */
[----:B------:R-:W-:Y:S02]  /*7d70*/  IMAD.MOV.U32 R184, RZ, RZ, R94 ;  /* 0x000000ffffb87224 */ /* 0x000fe400078e005e */
[----:B------:R-:W-:Y:S02]  /*7d80*/  IMAD.MOV.U32 R185, RZ, RZ, R93 ;  /* 0x000000ffffb97224 */ /* 0x000fe400078e005d */
[----:B------:R-:W-:Y:S02]  /*7d90*/  IMAD.MOV.U32 R186, RZ, RZ, R92 ;  /* 0x000000ffffba7224 */ /* 0x000fe400078e005c */
[----:B------:R-:W-:Y:S02]  /*7da0*/  IMAD.MOV.U32 R188, RZ, RZ, R89 ;  /* 0x000000ffffbc7224 */ /* 0x000fe400078e0059 */
        /* <DEDUP_REMOVED lines=40> */
[----:B------:R-:W-:Y:S01]  /*8030*/  IMAD.MOV.U32 R235, RZ, RZ, R3 ;  /* 0x000000ffffeb7224 */ /* 0x000fe200078e0003 */
[----:B------:R-:W-:Y:S01]  /*8040*/  F2FP.F16.F32.PACK_AB R24, R66, R67 ;  /* 0x000000434218723e */ /* 0x000fe200000000ff */
[----:B------:R-:W-:Y:S01]  /*8050*/  UIADD3 UR18, UR13, 0x80, URZ ;  /* 0x000000800d127890 */ /* 0x000fe2000fffe03f */
[----:B------:R-:W-:Y:S02]  /*8060*/  F2FP.F16.F32.PACK_AB R25, R64, R65 ;  /* 0x000000414019723e */ /* 0x000fe400000000ff */
[----:B------:R-:W-:-:S02]  /*8070*/  F2FP.F16.F32.PACK_AB R26, R62, R63 ;  /* 0x0000003f3e1a723e */ /* 0x000fc400000000ff */
[----:B------:R-:W-:Y:S01]  /*8080*/  F2FP.F16.F32.PACK_AB R27, R60, R61 ;  /* 0x0000003d3c1b723e */ /* 0x000fe200000000ff */
[----:B------:R-:W-:-:S03]  /*8090*/  UMOV UR19, 0x40000040 ;  /* 0x4000004000137882 */ /* 0x000fc60000000000 */
[----:B----4-:R-:W-:-:S06]  /*80a0*/  WARPGROUP.ARRIVE ;  /* 0x00000000000079c5 */ /* 0x010fcc0000000000 */
[----:B------:R-:W-:Y:S03]  /*80b0*/  HGMMA.64x256x16.F32 R108, R24, gdesc[UR16].tnspB, R108, gsb0 ;  /* 0x43e00010186c7df0 */ /* 0x000fe6000800086c */
[----:B------:R-:W-:Y:S02]  /*80c0*/  WARPGROUP.DEPBAR.LE gsb0, 0x0 ;  /* 0x00008000000079c5 */ /* 0x000fe40000010000 */
        /* <DEDUP_REMOVED lines=34> */
[----:B--2---:R-:W3:Y:S04]  /*82f0*/  LDL.LU.128 R228, [R1+0x1150] ;  /* 0x0011500001e47983 */ /* 0x004ee80000300c00 */
        /* <DEDUP_REMOVED lines=28> */
[----:B------:R-:W-:-:S02]  /*84c0*/  UMOV UR19, 0x40000040 ;  /* 0x4000004000137882 */ /* 0x000fc40000000000 */
[----:B------:R-:W-:Y:S01]  /*84d0*/  STL.128 [R1+0x670], R232 ;  /* 0x000670e801007387 */ /* 0x000fe20000100c00 */
[----:B---3--:R-:W-:-:S06]  /*84e0*/  WARPGROUP.ARRIVE ;  /* 0x00000000000079c5 */ /* 0x008fcc0000000000 */
[----:B------:R-:W-:Y:S01]  /*84f0*/  HGMMA.64x256x16.F32 R104, R24, gdesc[UR16].tnspB, R104, gsb0 ;  /* 0x43e0001018687df0 */ /* 0x000fe20008000868 */
[----:B------:R-:W-:Y:S02]  /*8500*/  FSETP.GEU.AND P1, PT, R19, -126, PT ;  /* 0xc2fc00001300780b */ /* 0x000fe40003f2e000 */
[----:B------:R-:W-:-:S11]  /*8510*/  FSETP.GEU.AND P3, PT, R18, -126, PT ;  /* 0xc2fc00001200780b */ /* 0x000fd60003f6e000 */
[----:B------:R-:W-:Y:S02]  /*8520*/  @!P1 FMUL R19, R19, 0.5 ;  /* 0x3f00000013139820 */ /* 0x000fe40000400000 */
[----:B------:R-:W-:Y:S02]  /*8530*/  @!P3 FMUL R18, R18, 0.5 ;  /* 0x3f0000001212b820 */ /* 0x000fe40000400000 */
[----:B------:R-:W1:Y:S08]  /*8540*/  MUFU.EX2 R28, R19 ;  /* 0x00000013001c7308 */ /* 0x000e700000000800 */
[----:B------:R-:W2:Y:S01]  /*8550*/  MUFU.EX2 R22, R18 ;  /* 0x0000001200167308 */ /* 0x000ea20000000800 */
[----:B-1----:R-:W-:Y:S01]  /*8560*/  @!P1 FMUL R28, R28, R28 ;  /* 0x0000001c1c1c9220 */ /* 0x002fe20000400000 */
[----:B------:R-:W-:Y:S01]  /*8570*/  FSETP.GEU.AND P1, PT, R2, -126, PT ;  /* 0xc2fc00000200780b */ /* 0x000fe20003f2e000 */
[----:B--2---:R-:W-:Y:S01]  /*8580*/  @!P3 FMUL R22, R22, R22 ;  /* 0x000000161616b220 */ /* 0x004fe20000400000 */
[----:B------:R-:W-:-:S11]  /*8590*/  FSETP.GEU.AND P3, PT, R0, -126, PT ;  /* 0xc2fc00000000780b */ /* 0x000fd60003f6e000 */
[----:B------:R-:W-:-:S04]  /*85a0*/  @!P1 FMUL R2, R2, 0.5 ;  /* 0x3f00000002029820 */ /* 0x000fc80000400000 */
[----:B------:R-:W1:Y:S01]  /*85b0*/  MUFU.EX2 R19, R2 ;  /* 0x0000000200137308 */ /* 0x000e620000000800 */
[----:B------:R-:W-:-:S07]  /*85c0*/  @!P3 FMUL R0, R0, 0.5 ;  /* 0x3f0000000000b820 */ /* 0x000fce0000400000 */
[----:B------:R-:W2:Y:S01]  /*85d0*/  MUFU.EX2 R18, R0 ;  /* 0x0000000000127308 */ /* 0x000ea20000000800 */
        /* <DEDUP_REMOVED lines=33> */
[----:B---3--:R-:W3:Y:S04]  /*87f0*/  LDL.LU.128 R116, [R1+0x4b0] ;  /* 0x0004b00001747983 */ /* 0x008ee80000300c00 */
[----:B----4-:R-:W3:Y:S04]  /*8800*/  LDL.LU.128 R112, [R1+0x4a0] ;  /* 0x0004a00001707983 */ /* 0x010ee80000300c00 */
[----:B-1----:R-:W3:Y:S04]  /*8810*/  LDL.LU.128 R108, [R1+0x490] ;  /* 0x00049000016c7983 */ /* 0x002ee80000300c00 */
        /* <DEDUP_REMOVED lines=29> */
[----:B------:R-:W-:Y:S01]  /*89f0*/  @!P1 FMUL R19, R19, R19 ;  /* 0x0000001313139220 */ /* 0x000fe20000400000 */
[----:B------:R-:W-:Y:S01]  /*8a00*/  @!P3 FMUL R18, R18, R18 ;  /* 0x000000121212b220 */ /* 0x000fe20000400000 */
[----:B------:R-:W-:-:S02]  /*8a10*/  FSETP.GEU.AND P1, PT, R12, -126, PT ;  /* 0xc2fc00000c00780b */ /* 0x000fc40003f2e000 */
[----:B------:R-:W-:-:S11]  /*8a20*/  FSETP.GEU.AND P3, PT, R13, -126, PT ;  /* 0xc2fc00000d00780b */ /* 0x000fd60003f6e000 */
[----:B------:R-:W-:Y:S02]  /*8a30*/  @!P1 FMUL R12, R12, 0.5 ;  /* 0x3f0000000c0c9820 */ /* 0x000fe40000400000 */
[----:B------:R-:W-:-:S04]  /*8a40*/  @!P3 FMUL R13, R13, 0.5 ;  /* 0x3f0000000d0db820 */ /* 0x000fc80000400000 */
[----:B------:R-:W1:Y:S08]  /*8a50*/  MUFU.EX2 R12, R12 ;  /* 0x0000000c000c7308 */ /* 0x000e700000000800 */
[----:B------:R-:W2:Y:S01]  /*8a60*/  MUFU.EX2 R13, R13 ;  /* 0x0000000d000d7308 */ /* 0x000ea20000000800 */
[----:B-1----:R-:W-:Y:S01]  /*8a70*/  @!P1 FMUL R12, R12, R12 ;  /* 0x0000000c0c0c9220 */ /* 0x002fe20000400000 */
[----:B------:R-:W-:Y:S01]  /*8a80*/  FSETP.GEU.AND P1, PT, R14, -126, PT ;  /* 0xc2fc00000e00780b */ /* 0x000fe20003f2e000 */
[----:B--2---:R-:W-:Y:S01]  /*8a90*/  @!P3 FMUL R13, R13, R13 ;  /* 0x0000000d0d0db220 */ /* 0x004fe20000400000 */
[----:B------:R-:W-:-:S11]  /*8aa0*/  FSETP.GEU.AND P3, PT, R15, -126, PT ;  /* 0xc2fc00000f00780b */ /* 0x000fd60003f6e000 */
[----:B------:R-:W-:Y:S02]  /*8ab0*/  @!P1 FMUL R14, R14, 0.5 ;  /* 0x3f0000000e0e9820 */ /* 0x000fe40000400000 */
[----:B------:R-:W-:-:S04]  /*8ac0*/  @!P3 FMUL R15, R15, 0.5 ;  /* 0x3f0000000f0fb820 */ /* 0x000fc80000400000 */
[----:B------:R-:W1:Y:S08]  /*8ad0*/  MUFU.EX2 R14, R14 ;  /* 0x0000000e000e7308 */ /* 0x000e700000000800 */
[----:B------:R-:W2:Y:S01]  /*8ae0*/  MUFU.EX2 R15, R15 ;  /* 0x0000000f000f7308 */ /* 0x000ea20000000800 */
[----:B------:R-:W-:Y:S01]  /*8af0*/  F2FP.F16.F32.PACK_AB R24, R22, R28 ;  /* 0x0000001c1618723e */ /* 0x000fe200000000ff */
[----:B------:R-:W-:Y:S01]  /*8b00*/  UIADD3 UR18, UR13, 0x100, URZ ;  /* 0x000001000d127890 */ /* 0x000fe2000fffe03f */
[----:B------:R-:W-:Y:S01]  /*8b10*/  F2FP.F16.F32.PACK_AB R25, R18, R19 ;  /* 0x000000131219723e */ /* 0x000fe200000000ff */
[----:B-1----:R-:W-:Y:S01]  /*8b20*/  @!P1 FMUL R14, R14, R14 ;  /* 0x0000000e0e0e9220 */ /* 0x002fe20000400000 */
[----:B------:R-:W-:Y:S01]  /*8b30*/  F2FP.F16.F32.PACK_AB R26, R13, R12 ;  /* 0x0000000c0d1a723e */ /* 0x000fe200000000ff */
[----:B--2---:R-:W-:-:S05]  /*8b40*/  @!P3 FMUL R15, R15, R15 ;  /* 0x0000000f0f0fb220 */ /* 0x004fca0000400000 */
[----:B------:R-:W-:Y:S01]  /*8b50*/  F2FP.F16.F32.PACK_AB R27, R15, R14 ;  /* 0x0000000e0f1b723e */ /* 0x000fe200000000ff */
[----:B------:R-:W-:Y:S01]  /*8b60*/  UMOV UR19, 0x40000040 ;  /* 0x4000004000137882 */ /* 0x000fe20000000000 */
[----:B------:R-:W-:Y:S01]  /*8b70*/  STL [R1+0xd54], R67 ;  /* 0x000d544301007387 */ /* 0x000fe20000100800 */
[----:B------:R-:W-:Y:S01]  /*8b80*/  FADD R23, R31, -R23 ;  /* 0x800000171f177221 */ /* 0x000fe20000000000 */
[----:B------:R-:W-:Y:S01]  /*8b90*/  FADD R20, R34, -R20 ;  /* 0x8000001422147221 */ /* 0x000fe20000000000 */
[----:B------:R-:W-:Y:S01]  /*8ba0*/  FADD R21, R35, -R21 ;  /* 0x8000001523157221 */ /* 0x000fe20000000000 */
[----:B------:R-:W-:Y:S01]  /*8bb0*/  STL [R1+0xd50], R66 ;  /* 0x000d504201007387 */ /* 0x000fe20000100800 */
[----:B------:R-:W-:Y:S01]  /*8bc0*/  FFMA R4, R80, UR16, -R4 ;  /* 0x0000001050047c23 */ /* 0x000fe20008000804 */
[----:B------:R-:W-:Y:S01]  /*8bd0*/  FFMA R5, R81, UR16, -R5 ;  /* 0x0000001051057c23 */ /* 0x000fe20008000805 */
[----:B------:R-:W-:Y:S01]  /*8be0*/  FFMA R2, R82, UR16, -R6 ;  /* 0x0000001052027c23 */ /* 0x000fe20008000806 */
[----:B------:R-:W-:Y:S01]  /*8bf0*/  STL [R1+0xd5c], R65 ;  /* 0x000d5c4101007387 */ /* 0x000fe20000100800 */
[----:B------:R-:W-:-:S03]  /*8c00*/  FFMA R0, R83, UR16, -R7 ;  /* 0x0000001053007c23 */ /* 0x000fc60008000807 */
[----:B------:R-:W-:Y:S04]  /*8c10*/  STL [R1+0xd58], R64 ;  /* 0x000d584001007387 */ /* 0x000fe80000100800 */
[----:B------:R-:W-:Y:S04]  /*8c20*/  STL [R1+0xd64], R63 ;  /* 0x000d643f01007387 */ /* 0x000fe80000100800 */
[----:B------:R-:W-:Y:S04]  /*8c30*/  STL [R1+0xd60], R62 ;  /* 0x000d603e01007387 */ /* 0x000fe80000100800 */
[----:B------:R1:W-:Y:S04]  /*8c40*/  STL [R1+0xd6c], R61 ;  /* 0x000d6c3d01007387 */ /* 0x0003e80000100800 */
[----:B------:R2:W-:Y:S01]  /*8c50*/  STL [R1+0xd68], R60 ;  /* 0x000d683c01007387 */ /* 0x0005e20000100800 */
[----:B---3--:R-:W-:-:S06]  /*8c60*/  WARPGROUP.ARRIVE ;  /* 0x00000000000079c5 */ /* 0x008fcc0000000000 */
[----:B------:R-:W-:Y:S03]  /*8c70*/  HGMMA.64x256x16.F32 R104, R24, gdesc[UR16].tnspB, R104, gsb0 ;  /* 0x43e0001018687df0 */ /* 0x000fe60008000868 */
[----:B------:R-:W-:Y:S02]  /*8c80*/  WARPGROUP.DEPBAR.LE gsb0, 0x0 ;  /* 0x00008000000079c5 */ /* 0x000fe40000010000 */
[----:B-1----:R-:W-:Y:S01]  /*8c90*/  MOV R61, R149 ;  /* 0x00000095003d7202 */ /* 0x002fe20000000f00 */
[----:B--2---:R-:W-:Y:S01]  /*8ca0*/  IMAD.MOV.U32 R60, RZ, RZ, R150 ;  /* 0x000000ffff3c7224 */ /* 0x004fe200078e0096 */
        /* <DEDUP_REMOVED lines=55> */
[----:B------:R1:W-:Y:S01]  /*9020*/  STL [R1+0x530], R148 ;  /* 0x0005309401007387 */ /* 0x0003e20000100800 */
[----:B------:R-:W-:Y:S02]  /*9030*/  IMAD.MOV.U32 R43, RZ, RZ, R189 ;  /* 0x000000ffff2b7224 */ /* 0x000fe400078e00bd */
[----:B------:R-:W-:Y:S01]  /*9040*/  IMAD.MOV.U32 R44, RZ, RZ, R190 ;  /* 0x000000ffff2c7224 */ /* 0x000fe200078e00be */
[----:B------:R-:W2:Y:S01]  /*9050*/  LDL.LU.128 R184, [R1+0xeb0] ;  /* 0x000eb00001b87983 */ /* 0x000ea20000300c00 */
[----:B------:R-:W-:-:S02]  /*9060*/  IMAD.MOV.U32 R46, RZ, RZ, R192 ;  /* 0x000000ffff2e7224 */ /* 0x000fc400078e00c0 */
[----:B------:R-:W-:Y:S01]  /*9070*/  IMAD.MOV.U32 R45, RZ, RZ, R193 ;  /* 0x000000ffff2d7224 */ /* 0x000fe200078e00c1 */
[----:B------:R-:W2:Y:S01]  /*9080*/  LDL.LU.128 R188, [R1+0xec0] ;  /* 0x000ec00001bc7983 */ /* 0x000ea20000300c00 */
[----:B------:R-:W-:Y:S02]  /*9090*/  IMAD.MOV.U32 R97, RZ, RZ, R194 ;  /* 0x000000ffff617224 */ /* 0x000fe400078e00c2 */
[----:B------:R-:W-:Y:S01]  /*90a0*/  IMAD.MOV.U32 R47, RZ, RZ, R195 ;  /* 0x000000ffff2f7224 */ /* 0x000fe200078e00c3 */
[----:B------:R-:W2:Y:S01]  /*90b0*/  LDL.LU.128 R180, [R1+0xea0] ;  /* 0x000ea00001b47983 */ /* 0x000ea20000300c00 */
        /* <DEDUP_REMOVED lines=45> */
[----:B------:R-:W-:-:S03]  /*9390*/  IMAD.MOV.U32 R6, RZ, RZ, R231 ;  /* 0x000000ffff067224 */ /* 0x000fc600078e00e7 */
[----:B------:R-:W2:Y:S04]  /*93a0*/  LDL.LU.128 R228, [R1+0xf60] ;  /* 0x000f600001e47983 */ /* 0x000ea80000300c00 */
[----:B------:R-:W2:Y:S04]  /*93b0*/  LDL.LU.128 R152, [R1+0xe30] ;  /* 0x000e300001987983 */ /* 0x000ea80000300c00 */
[----:B-1----:R-:W2:Y:S04]  /*93c0*/  LDL.LU.128 R148, [R1+0xe20] ;  /* 0x000e200001947983 */ /* 0x002ea80000300c00 */
[----:B------:R-:W2:Y:S04]  /*93d0*/  LDL.LU.128 R144, [R1+0xe10] ;  /* 0x000e100001907983 */ /* 0x000ea80000300c00 */
        /* <DEDUP_REMOVED lines=9> */
[----:B------:R-:W2:Y:S01]  /*9470*/  LDL.LU.128 R104, [R1+0xd70] ;  /* 0x000d700001687983 */ /* 0x000ea20000300c00 */
[----:B------:R-:W-:Y:S01]  /*9480*/  UIADD3 UR18, UR13, 0x900, URZ ;  /* 0x000009000d127890 */ /* 0x000fe2000fffe03f */
[----:B------:R-:W-:Y:S01]  /*9490*/  UMOV UR19, 0x40000040 ;  /* 0x4000004000137882 */ /* 0x000fe20000000000 */
[----:B--2---:R-:W-:-:S07]  /*94a0*/  WARPGROUP.ARRIVE ;  /* 0x00000000000079c5 */ /* 0x004fce0000000000 */
[----:B------:R-:W-:Y:S03]  /*94b0*/  HGMMA.64x256x16.F32 R104, R24, gdesc[UR16].tnspB, R104, gsb0 ;  /* 0x43e0001018687df0 */ /* 0x000fe60008000868 */
[----:B------:R-:W-:Y:S02]  /*94c0*/  WARPGROUP.DEPBAR.LE gsb0, 0x0 ;  /* 0x00008000000079c5 */ /* 0x000fe40000010000 */
[----:B------:R1:W-:Y:S04]  /*94d0*/  STL.128 [R1+0xbb0], R180 ;  /* 0x000bb0b401007387 */ /* 0x0003e80000100c00 */
[----:B------:R2:W-:Y:S04]  /*94e0*/  STL.128 [R1+0xba0], R176 ;  /* 0x000ba0b001007387 */ /* 0x0005e80000100c00 */
[----:B------:R3:W-:Y:S04]  /*94f0*/  STL.128 [R1+0xb90], R172 ;  /* 0x000b90ac01007387 */ /* 0x0007e80000100c00 */
[----:B------:R4:W-:Y:S04]  /*9500*/  STL.128 [R1+0xb80], R168 ;  /* 0x000b80a801007387 */ /* 0x0009e80000100c00 */
[----:B------:R4:W-:Y:S01]  /*9510*/  STL.128 [R1+0xb70], R164 ;  /* 0x000b70a401007387 */ /* 0x0009e20000100c00 */
[----:B-1----:R-:W-:-:S03]  /*9520*/  IMAD.MOV.U32 R180, RZ, RZ, R3 ;  /* 0x000000ffffb47224 */ /* 0x002fc600078e0003 */
[----:B------:R1:W-:Y:S01]  /*9530*/  STL.128 [R1+0xb60], R160 ;  /* 0x000b60a001007387 */ /* 0x0003e20000100c00 */
[----:B--2---:R-:W-:Y:S02]  /*9540*/  IMAD.MOV.U32 R176, RZ, RZ, R99 ;  /* 0x000000ffffb07224 */ /* 0x004fe400078e0063 */
[----:B------:R-:W-:Y:S01]  /*9550*/  IMAD.MOV.U32 R177, RZ, RZ, R101 ;  /* 0x000000ffffb17224 */ /* 0x000fe200078e0065 */
[----:B------:R2:W-:Y:S01]  /*9560*/  STL.128 [R1+0xb50], R156 ;  /* 0x000b509c01007387 */ /* 0x0005e20000100c00 */
[----:B---3--:R-:W-:Y:S01]  /*9570*/  IMAD.MOV.U32 R172, RZ, RZ, R11 ;  /* 0x000000ffffac7224 */ /* 0x008fe200078e000b */
[----:B------:R-:W-:Y:S01]  /*9580*/  MOV R175, R100 ;  /* 0x0000006400af7202 */ /* 0x000fe20000000f00 */
[----:B------:R-:W-:Y:S01]  /*9590*/  IMAD.MOV.U32 R173, RZ, RZ, R30 ;  /* 0x000000ffffad7224 */ /* 0x000fe200078e001e */
[----:B------:R3:W-:Y:S01]  /*95a0*/  STL.128 [R1+0xb40], R152 ;  /* 0x000b409801007387 */ /* 0x0007e20000100c00 */
[----:B----4-:R-:W-:Y:S01]  /*95b0*/  MOV R168, R70 ;  /* 0x0000004600a87202 */ /* 0x010fe20000000f00 */
[----:B------:R-:W-:-:S02]  /*95c0*/  IMAD.MOV.U32 R169, RZ, RZ, R8 ;  /* 0x000000ffffa97224 */ /* 0x000fc400078e0008 */
[----:B------:R-:W-:Y:S01]  /*95d0*/  STL.128 [R1+0xb30], R148 ;  /* 0x000b309401007387 */ /* 0x000fe20000100c00 */
[----:B------:R-:W-:Y:S02]  /*95e0*/  IMAD.MOV.U32 R164, RZ, RZ, R58 ;  /* 0x000000ffffa47224 */ /* 0x000fe400078e003a */
[----:B------:R-:W-:Y:S01]  /*95f0*/  IMAD.MOV.U32 R165, RZ, RZ, R69 ;  /* 0x000000ffffa57224 */ /* 0x000fe200078e0045 */
[----:B------:R-:W-:Y:S01]  /*9600*/  STL.128 [R1+0xb20], R144 ;  /* 0x000b209001007387 */ /* 0x000fe20000100c00 */
[----:B-1----:R-:W-:Y:S01]  /*9610*/  IMAD.MOV.U32 R160, RZ, RZ, R66 ;  /* 0x000000ffffa07224 */ /* 0x002fe200078e0042 */
[----:B------:R-:W-:Y:S01]  /*9620*/  MOV R161, R57 ;  /* 0x0000003900a17202 */ /* 0x000fe20000000f00 */
[----:B------:R-:W-:Y:S01]  /*9630*/  IMAD.MOV.U32 R162, RZ, RZ, R56 ;  /* 0x000000ffffa27224 */ /* 0x000fe200078e0038 */
[----:B------:R-:W-:Y:S01]  /*9640*/  STL.128 [R1+0xb10], R140 ;  /* 0x000b108c01007387 */ /* 0x000fe20000100c00 */
[----:B--2---:R-:W-:Y:S02]  /*9650*/  IMAD.MOV.U32 R156, RZ, RZ, R62 ;  /* 0x000000ffff9c7224 */ /* 0x004fe400078e003e */
[----:B------:R-:W-:Y:S01]  /*9660*/  IMAD.MOV.U32 R157, RZ, RZ, R65 ;  /* 0x000000ffff9d7224 */ /* 0x000fe200078e0041 */
[----:B------:R-:W-:Y:S01]  /*9670*/  STL.128 [R1+0xb00], R136 ;  /* 0x000b008801007387 */ /* 0x000fe20000100c00 */
[----:B---3--:R-:W-:Y:S01]  /*9680*/  IMAD.MOV.U32 R153, RZ, RZ, R61 ;  /* 0x000000ffff997224 */ /* 0x008fe200078e003d */
        /* <DEDUP_REMOVED lines=18> */
[----:B------:R-:W-:Y:S01]  /*97b0*/  IMAD.MOV.U32 R181, RZ, RZ, R84 ;  /* 0x000000ffffb57224 */ /* 0x000fe200078e0054 */
[----:B------:R-:W-:Y:S02]  /*97c0*/  MOV R182, R85 ;  /* 0x0000005500b67202 */ /* 0x000fe40000000f00 */
[----:B------:R1:W-:Y:S01]  /*97d0*/  STL.128 [R1+0xa90], R108 ;  /* 0x000a906c01007387 */ /* 0x0003e20000100c00 */
[----:B------:R-:W-:-:S03]  /*97e0*/  IMAD.MOV.U32 R183, RZ, RZ, R86 ;  /* 0x000000ffffb77224 */ /* 0x000fc600078e0056 */
        /* <DEDUP_REMOVED lines=12> */
[----:B-1----:R-:W3:Y:S04]  /*98b0*/  LDL.LU R108, [R1+0x480] ;  /* 0x00048000016c7983 */ /* 0x002ee80000300800 */
[----:B------:R-:W3:Y:S04]  /*98c0*/  LDL.LU R109, [R1+0x484] ;  /* 0x00048400016d7983 */ /* 0x000ee80000300800 */
[----:B------:R-:W3:Y:S04]  /*98d0*/  LDL.LU R110, [R1+0x488] ;  /* 0x00048800016e7983 */ /* 0x000ee80000300800 */
[----:B------:R-:W3:Y:S01]  /*98e0*/  LDL.LU R111, [R1+0x48c] ;  /* 0x00048c00016f7983 */ /* 0x000ee20000300800 */
[----:B--2---:R-:W-:-:S03]  /*98f0*/  IMAD.MOV.U32 R184, RZ, RZ, R87 ;  /* 0x000000ffffb87224 */ /* 0x004fc600078e0057 */
[----:B------:R-:W3:Y:S04]  /*9900*/  LDL.LU R112, [R1+0x490] ;  /* 0x0004900001707983 */ /* 0x000ee80000300800 */
        /* <DEDUP_REMOVED lines=40> */
[----:B------:R-:W2:Y:S04]  /*9b90*/  LDL.LU R61, [R1+0xd6c] ;  /* 0x000d6c00013d7983 */ /* 0x000ea80000300800 */
[----:B------:R-:W4:Y:S04]  /*9ba0*/  LDL.LU R60, [R1+0xd68] ;  /* 0x000d6800013c7983 */ /* 0x000f280000300800 */
[----:B------:R-:W2:Y:S04]  /*9bb0*/  LDL.LU R63, [R1+0xd64] ;  /* 0x000d6400013f7983 */ /* 0x000ea80000300800 */
[----:B------:R-:W4:Y:S04]  /*9bc0*/  LDL.LU R62, [R1+0xd60] ;  /* 0x000d6000013e7983 */ /* 0x000f280000300800 */
[----:B------:R-:W2:Y:S04]  /*9bd0*/  LDL.LU R65, [R1+0xd5c] ;  /* 0x000d5c0001417983 */ /* 0x000ea80000300800 */
[----:B------:R-:W4:Y:S04]  /*9be0*/  LDL.LU R64, [R1+0xd58] ;  /* 0x000d580001407983 */ /* 0x000f280000300800 */
[----:B------:R-:W4:Y:S04]  /*9bf0*/  LDL.LU R67, [R1+0xd54] ;  /* 0x000d540001437983 */ /* 0x000f280000300800 */
[----:B------:R-:W4:Y:S04]  /*9c00*/  LDL.LU R66, [R1+0xd50] ;  /* 0x000d500001427983 */ /* 0x000f280000300800 */
[----:B------:R-:W4:Y:S04]  /*9c10*/  LDL.LU R57, [R1+0xd4c] ;  /* 0x000d4c0001397983 */ /* 0x000f280000300800 */
[----:B------:R-:W4:Y:S04]  /*9c20*/  LDL.LU R56, [R1+0xd48] ;  /* 0x000d480001387983 */ /* 0x000f280000300800 */
[----:B------:R-:W4:Y:S04]  /*9c30*/  LDL.LU R59, [R1+0xd44] ;  /* 0x000d4400013b7983 */ /* 0x000f280000300800 */
[----:B------:R-:W4:Y:S04]  /*9c40*/  LDL.LU R58, [R1+0xd40] ;  /* 0x000d4000013a7983 */ /* 0x000f280000300800 */
[----:B------:R-:W2:Y:S04]  /*9c50*/  LDL.LU R69, [R1+0xd3c] ;  /* 0x000d3c0001457983 */ /* 0x000ea80000300800 */
[----:B------:R-:W4:Y:S04]  /*9c60*/  LDL.LU R68, [R1+0xd38] ;  /* 0x000d380001447983 */ /* 0x000f280000300800 */
[----:B------:R-:W4:Y:S04]  /*9c70*/  LDL.LU R71, [R1+0xd34] ;  /* 0x000d340001477983 */ /* 0x000f280000300800 */
[----:B------:R-:W4:Y:S04]  /*9c80*/  LDL.LU R70, [R1+0xd30] ;  /* 0x000d300001467983 */ /* 0x000f280000300800 */
[----:B------:R-:W3:Y:S04]  /*9c90*/  LDL.LU R8, [R1+0xd2c] ;  /* 0x000d2c0001087983 */ /* 0x000ee80000300800 */
        /* <DEDUP_REMOVED lines=9> */
[----:B------:R1:W5:Y:S04]  /*9d30*/  LDL.LU R16, [R1+0xd04] ;  /* 0x000d040001107983 */ /* 0x0003680000300800 */
[----:B------:R1:W5:Y:S04]  /*9d40*/  LDL.LU R3, [R1+0xd00] ;  /* 0x000d000001037983 */ /* 0x0003680000300800 */
[----:B------:R-:W3:Y:S04]  /*9d50*/  LDL.LU R84, [R1+0xcfc] ;  /* 0x000cfc0001547983 */ /* 0x000ee80000300800 */
[----:B------:R-:W2:Y:S04]  /*9d60*/  LDL.LU R85, [R1+0xcf8] ;  /* 0x000cf80001557983 */ /* 0x000ea80000300800 */
[----:B------:R-:W4:Y:S04]  /*9d70*/  LDL.LU R86, [R1+0xcf4] ;  /* 0x000cf40001567983 */ /* 0x000f280000300800 */
[----:B------:R-:W4:Y:S01]  /*9d80*/  LDL.LU R87, [R1+0xcf0] ;  /* 0x000cf00001577983 */ /* 0x000f220000300800 */
[----:B------:R-:W-:-:S02]  /*9d90*/  FSETP.GEU.AND P1, PT, R4, -126, PT ;  /* 0xc2fc00000400780b */ /* 0x000fc40003f2e000 */
[----:B------:R-:W-:-:S11]  /*9da0*/  FSETP.GEU.AND P3, PT, R5, -126, PT ;  /* 0xc2fc00000500780b */ /* 0x000fd60003f6e000 */
[----:B------:R-:W-:Y:S02]  /*9db0*/  @!P1 FMUL R4, R4, 0.5 ;  /* 0x3f00000004049820 */ /* 0x000fe40000400000 */
[----:B------:R-:W-:-:S04]  /*9dc0*/  @!P3 FMUL R5, R5, 0.5 ;  /* 0x3f0000000505b820 */ /* 0x000fc80000400000 */
[----:B------:R-:W1:Y:S08]  /*9dd0*/  MUFU.EX2 R4, R4 ;  /* 0x0000000400047308 */ /* 0x000e700000000800 */
[----:B------:R-:W1:Y:S02]  /*9de0*/  MUFU.EX2 R5, R5 ;  /* 0x0000000500057308 */ /* 0x000e640000000800 */
[----:B-1----:R-:W-:Y:S01]  /*9df0*/  @!P1 FMUL R4, R4, R4 ;  /* 0x0000000404049220 */ /* 0x002fe20000400000 */
[----:B------:R-:W-:Y:S01]  /*9e00*/  @!P3 FMUL R5, R5, R5 ;  /* 0x000000050505b220 */ /* 0x000fe20000400000 */
        /* <DEDUP_REMOVED lines=46> */
[----:B------:R-:W-:Y:S01]  /*a0f0*/  IMAD.MOV.U32 R230, RZ, RZ, R72 ;  /* 0x000000ffffe67224 */ /* 0x000fe200078e0048 */
[----:B------:R-:W-:Y:S01]  /*a100*/  F2FP.F16.F32.PACK_AB R24, R5, R4 ;  /* 0x000000040518723e */ /* 0x000fe200000000ff */
[----:B------:R-:W-:Y:S01]  /*a110*/  IMAD.MOV.U32 R232, RZ, RZ, R34 ;  /* 0x000000ffffe87224 */ /* 0x000fe200078e0022 */
[----:B------:R-:W-:Y:S01]  /*a120*/  UIADD3 UR18, UR13, 0x180, URZ ;  /* 0x000001800d127890 */ /* 0x000fe2000fffe03f */
[----:B------:R-:W-:Y:S01]  /*a130*/  IMAD.MOV.U32 R233, RZ, RZ, R31 ;  /* 0x000000ffffe97224 */ /* 0x000fe200078e001f */
[----:B------:R-:W-:Y:S01]  /*a140*/  UMOV UR19, 0x40000040 ;  /* 0x4000004000137882 */ /* 0x000fe20000000000 */
[----:B------:R-:W-:Y:S01]  /*a150*/  IMAD.MOV.U32 R234, RZ, RZ, R7 ;  /* 0x000000ffffea7224 */ /* 0x000fe200078e0007 */
[----:B------:R-:W4:Y:S01]  /*a160*/  LDL.LU R48, [R1+0xcb0] ;  /* 0x000cb00001307983 */ /* 0x000f220000300800 */
[----:B------:R-:W-:-:S03]  /*a170*/  IMAD.MOV.U32 R235, RZ, RZ, R6 ;  /* 0x000000ffffeb7224 */ /* 0x000fc600078e0006 */
        /* <DEDUP_REMOVED lines=26> */
[----:B------:R1:W5:Y:S01]  /*a320*/  LDL.LU R17, [R1+0xc80] ;  /* 0x000c800001117983 */ /* 0x0003620000300800 */
[----:B---3--:R-:W-:-:S02]  /*a330*/  FSEL R84, R84, -INF , P6 ;  /* 0xff80000054547808 */ /* 0x008fc40003000000 */
[----:B--2---:R-:W-:Y:S02]  /*a340*/  FSEL R85, R85, -INF , P2 ;  /* 0xff80000055557808 */ /* 0x004fe40001000000 */
[----:B----4-:R-:W-:Y:S02]  /*a350*/  FSEL R86, R86, -INF , P5 ;  /* 0xff80000056567808 */ /* 0x010fe40002800000 */
[----:B------:R-:W-:Y:S01]  /*a360*/  FSEL R87, R87, -INF , P4 ;  /* 0xff80000057577808 */ /* 0x000fe20002000000 */
[----:B------:R-:W-:Y:S01]  /*a370*/  FFMA R8, R84, UR16, -R8 ;  /* 0x0000001054087c23 */ /* 0x000fe20008000808 */
[----:B------:R-:W-:Y:S01]  /*a380*/  FFMA R9, R85, UR16, -R9 ;  /* 0x0000001055097c23 */ /* 0x000fe20008000809 */
[----:B------:R-:W-:Y:S02]  /*a390*/  FFMA R10, R86, UR16, -R10 ;  /* 0x00000010560a7c23 */ /* 0x000fe4000800080a */
[----:B------:R-:W-:Y:S01]  /*a3a0*/  FFMA R11, R87, UR16, -R11 ;  /* 0x00000010570b7c23 */ /* 0x000fe2000800080b */
[----:B------:R-:W-:-:S02]  /*a3b0*/  FSETP.GEU.AND P2, PT, R2, -126, PT ;  /* 0xc2fc00000200780b */ /* 0x000fc40003f4e000 */
[----:B------:R-:W-:Y:S02]  /*a3c0*/  FSETP.GEU.AND P6, PT, R0, -126, PT ;  /* 0xc2fc00000000780b */ /* 0x000fe40003fce000 */
[----:B------:R-:W-:Y:S02]  /*a3d0*/  FSETP.GEU.AND P5, PT, R8, -126, PT ;  /* 0xc2fc00000800780b */ /* 0x000fe40003fae000 */
[----:B------:R-:W-:Y:S02]  /*a3e0*/  FSETP.GEU.AND P4, PT, R9, -126, PT ;  /* 0xc2fc00000900780b */ /* 0x000fe40003f8e000 */
[----:B------:R-:W-:Y:S02]  /*a3f0*/  FSETP.GEU.AND P1, PT, R10, -126, PT ;  /* 0xc2fc00000a00780b */ /* 0x000fe40003f2e000 */
[----:B------:R-:W-:-:S03]  /*a400*/  FSETP.GEU.AND P3, PT, R11, -126, PT ;  /* 0xc2fc00000b00780b */ /* 0x000fc60003f6e000 */
[----:B------:R-:W-:Y:S02]  /*a410*/  @!P2 FMUL R2, R2, 0.5 ;  /* 0x3f0000000202a820 */ /* 0x000fe40000400000 */
[----:B------:R-:W-:Y:S02]  /*a420*/  @!P6 FMUL R0, R0, 0.5 ;  /* 0x3f0000000000e820 */ /* 0x000fe40000400000 */
[----:B------:R-:W-:Y:S02]  /*a430*/  @!P5 FMUL R8, R8, 0.5 ;  /* 0x3f0000000808d820 */ /* 0x000fe40000400000 */
[----:B------:R-:W-:Y:S02]  /*a440*/  @!P4 FMUL R9, R9, 0.5 ;  /* 0x3f0000000909c820 */ /* 0x000fe40000400000 */
[----:B------:R-:W-:Y:S02]  /*a450*/  @!P1 FMUL R10, R10, 0.5 ;  /* 0x3f0000000a0a9820 */ /* 0x000fe40000400000 */
[----:B------:R-:W-:Y:S01]  /*a460*/  @!P3 FMUL R11, R11, 0.5 ;  /* 0x3f0000000b0bb820 */ /* 0x000fe20000400000 */
[----:B------:R-:W2:Y:S08]  /*a470*/  MUFU.EX2 R2, R2 ;  /* 0x0000000200027308 */ /* 0x000eb00000000800 */
[----:B------:R-:W3:Y:S08]  /*a480*/  MUFU.EX2 R0, R0 ;  /* 0x0000000000007308 */ /* 0x000ef00000000800 */
[----:B------:R-:W4:Y:S08]  /*a490*/  MUFU.EX2 R8, R8 ;  /* 0x0000000800087308 */ /* 0x000f300000000800 */
[----:B------:R-:W1:Y:S08]  /*a4a0*/  MUFU.EX2 R9, R9 ;  /* 0x0000000900097308 */ /* 0x000e700000000800 */
[----:B------:R-:W1:Y:S08]  /*a4b0*/  MUFU.EX2 R10, R10 ;  /* 0x0000000a000a7308 */ /* 0x000e700000000800 */
[----:B------:R-:W1:Y:S01]  /*a4c0*/  MUFU.EX2 R11, R11 ;  /* 0x0000000b000b7308 */ /* 0x000e620000000800 */
[----:B--2---:R-:W-:Y:S01]  /*a4d0*/  @!P2 FMUL R2, R2, R2 ;  /* 0x000000020202a220 */ /* 0x004fe20000400000 */
[----:B---3--:R-:W-:Y:S01]  /*a4e0*/  @!P6 FMUL R0, R0, R0 ;  /* 0x000000000000e220 */ /* 0x008fe20000400000 */
[----:B----4-:R-:W-:Y:S01]  /*a4f0*/  @!P5 FMUL R8, R8, R8 ;  /* 0x000000080808d220 */ /* 0x010fe20000400000 */
[----:B-1----:R-:W-:Y:S01]  /*a500*/  @!P4 FMUL R9, R9, R9 ;  /* 0x000000090909c220 */ /* 0x002fe20000400000 */
[----:B------:R-:W-:-:S02]  /*a510*/  @!P1 FMUL R10, R10, R10 ;  /* 0x0000000a0a0a9220 */ /* 0x000fc40000400000 */
[----:B------:R-:W-:Y:S02]  /*a520*/  F2FP.F16.F32.PACK_AB R25, R0, R2 ;  /* 0x000000020019723e */ /* 0x000fe400000000ff */
[----:B------:R-:W-:Y:S01]  /*a530*/  F2FP.F16.F32.PACK_AB R26, R9, R8 ;  /* 0x00000008091a723e */ /* 0x000fe200000000ff */
[----:B------:R-:W-:-:S05]  /*a540*/  @!P3 FMUL R11, R11, R11 ;  /* 0x0000000b0b0bb220 */ /* 0x000fca0000400000 */
[----:B------:R-:W-:-:S04]  /*a550*/  F2FP.F16.F32.PACK_AB R27, R11, R10 ;  /* 0x0000000a0b1b723e */ /* 0x000fc800000000ff */
[----:B------:R-:W-:-:S06]  /*a560*/  WARPGROUP.ARRIVE ;  /* 0x00000000000079c5 */ /* 0x000fcc0000000000 */
        /* <DEDUP_REMOVED lines=33> */
[----:B-1----:R-:W4:Y:S04]  /*a780*/  LDL.LU.128 R216, [R1+0xc40] ;  /* 0x000c400001d87983 */ /* 0x002f280000300c00 */
[----:B--2---:R-:W2:Y:S04]  /*a790*/  LDL.LU.128 R220, [R1+0xc50] ;  /* 0x000c500001dc7983 */ /* 0x004ea80000300c00 */
[----:B---3--:R-:W2:Y:S04]  /*a7a0*/  LDL.LU.128 R224, [R1+0xc60] ;  /* 0x000c600001e07983 */ /* 0x008ea80000300c00 */
[----:B----4-:R-:W2:Y:S04]  /*a7b0*/  LDL.LU.128 R228, [R1+0xc70] ;  /* 0x000c700001e47983 */ /* 0x010ea80000300c00 */
        /* <DEDUP_REMOVED lines=28> */
[----:B------:R-:W-:-:S02]  /*a980*/  UMOV UR19, 0x40000040 ;  /* 0x4000004000137882 */ /* 0x000fc40000000000 */
[----:B------:R1:W-:Y:S01]  /*a990*/  STL.128 [R1+0x670], R232 ;  /* 0x000670e801007387 */ /* 0x0003e20000100c00 */
[----:B------:R-:W-:Y:S01]  /*a9a0*/  FMUL R69, R69, UR11 ;  /* 0x0000000b45457c20 */ /* 0x000fe20008400000 */
[----:B------:R-:W-:Y:S01]  /*a9b0*/  FMUL R68, R68, UR11 ;  /* 0x0000000b44447c20 */ /* 0x000fe20008400000 */
[--C-:B------:R-:W-:Y:S01]  /*a9c0*/  FADD R48, R48, -R94.reuse ;  /* 0x8000005e30307221 */ /* 0x100fe20000000000 */
[----:B------:R-:W-:Y:S01]  /*a9d0*/  FADD R50, R50, -R94 ;  /* 0x8000005e32327221 */ /* 0x000fe20000000000 */
[--C-:B------:R-:W-:Y:S01]  /*a9e0*/  FADD R49, R49, -R95.reuse ;  /* 0x8000005f31317221 */ /* 0x100fe20000000000 */
[----:B------:R-:W-:Y:S01]  /*a9f0*/  FADD R51, R51, -R95 ;  /* 0x8000005f33337221 */ /* 0x000fe20000000000 */
[----:B------:R-:W-:Y:S01]  /*aa00*/  FMUL R65, R65, UR11 ;  /* 0x0000000b41417c20 */ /* 0x000fe20008400000 */
[----:B------:R-:W-:Y:S01]  /*aa10*/  FMUL R64, R64, UR11 ;  /* 0x0000000b40407c20 */ /* 0x000fe20008400000 */
[----:B------:R-:W-:Y:S01]  /*aa20*/  FMUL R4, R4, UR11 ;  /* 0x0000000b04047c20 */ /* 0x000fe20008400000 */
[----:B------:R-:W-:Y:S01]  /*aa30*/  FMUL R5, R5, UR11 ;  /* 0x0000000b05057c20 */ /* 0x000fe20008400000 */
[----:B------:R-:W-:Y:S01]  /*aa40*/  FMUL R2, R2, UR11 ;  /* 0x0000000b02027c20 */ /* 0x000fe20008400000 */
[----:B------:R-:W-:Y:S01]  /*aa50*/  FMUL R0, R0, UR11 ;  /* 0x0000000b00007c20 */ /* 0x000fe20008400000 */
[----:B------:R-:W-:Y:S01]  /*aa60*/  UIADD3 UR37, UR37, 0x1, URZ ;  /* 0x0000000125257890 */ /* 0x000fe2000fffe03f */
[----:B------:R-:W-:Y:S01]  /*aa70*/  ISETP.NE.AND P2, PT, RZ, UR25, PT ;  /* 0x00000019ff007c0c */ /* 0x000fe2000bf45270 */
[----:B------:R-:W-:Y:S01]  /*aa80*/  FMUL R23, R68, R23 ;  /* 0x0000001744177220 */ /* 0x000fe20000400000 */
[----:B------:R-:W-:Y:S01]  /*aa90*/  FMUL R20, R65, R20 ;  /* 0x0000001441147220 */ /* 0x000fe20000400000 */
[----:B------:R-:W-:Y:S01]  /*aaa0*/  FMUL R21, R64, R21 ;  /* 0x0000001540157220 */ /* 0x000fe20000400000 */
[----:B------:R-:W-:Y:S01]  /*aab0*/  FMUL R4, R4, R48 ;  /* 0x0000003004047220 */ /* 0x000fe20000400000 */
[----:B------:R-:W-:Y:S01]  /*aac0*/  FMUL R5, R5, R49 ;  /* 0x0000003105057220 */ /* 0x000fe20000400000 */
[----:B------:R-:W-:Y:S01]  /*aad0*/  FMUL R2, R2, R50 ;  /* 0x0000003202027220 */ /* 0x000fe20000400000 */
[----:B------:R-:W-:Y:S01]  /*aae0*/  FMUL R0, R0, R51 ;  /* 0x0000003300007220 */ /* 0x000fe20000400000 */
[----:B------:R-:W-:Y:S01]  /*aaf0*/  UISETP.NE.AND UP0, UPT, UR37, 0x2, UPT ;  /* 0x000000022500788c */ /* 0x000fe2000bf05270 */
[----:B------:R-:W-:Y:S01]  /*ab00*/  FADD R44, R44, -R96 ;  /* 0x800000602c2c7221 */ /* 0x000fe20000000000 */
[----:B------:R-:W-:Y:S01]  /*ab10*/  FMUL R12, R12, UR11 ;  /* 0x0000000b0c0c7c20 */ /* 0x000fe20008400000 */
[--C-:B------:R-:W-:Y:S01]  /*ab20*/  FADD R37, R37, -R91.reuse ;  /* 0x8000005b25257221 */ /* 0x100fe20000000000 */
[----:B------:R-:W-:Y:S01]  /*ab30*/  FADD R39, R39, -R91 ;  /* 0x8000005b27277221 */ /* 0x000fe20000000000 */
[--C-:B------:R-:W-:Y:S01]  /*ab40*/  FADD R40, R40, -R88.reuse ;  /* 0x8000005828287221 */ /* 0x100fe20000000000 */
[----:B------:R-:W-:Y:S01]  /*ab50*/  FADD R42, R42, -R88 ;  /* 0x800000582a2a7221 */ /* 0x000fe20000000000 */
[--C-:B------:R-:W-:Y:S01]  /*ab60*/  FADD R41, R41, -R89.reuse ;  /* 0x8000005929297221 */ /* 0x100fe20000000000 */
[----:B------:R-:W-:Y:S01]  /*ab70*/  FADD R43, R43, -R89 ;  /* 0x800000592b2b7221 */ /* 0x000fe20000000000 */
[----:B------:R-:W-:Y:S01]  /*ab80*/  FADD R46, R46, -R96 ;  /* 0x800000602e2e7221 */ /* 0x000fe20000000000 */
        /* <DEDUP_REMOVED lines=29> */
[----:B------:R-:W-:Y:S01]  /*ad60*/  USEL UR11, URZ, 0x1, UP0 ;  /* 0x000000013f0b7887 */ /* 0x000fe20008000000 */
[----:B------:R-:W-:Y:S01]  /*ad70*/  FMUL R44, R12, R44 ;  /* 0x0000002c0c2c7220 */ /* 0x000fe20000400000 */
[----:B------:R-:W-:Y:S01]  /*ad80*/  F2FP.F16.F32.PACK_AB R7, R5, R4 ;  /* 0x000000040507723e */ /* 0x000fe200000000ff */
[----:B------:R-:W-:Y:S01]  /*ad90*/  FMUL R71, R71, R98 ;  /* 0x0000006247477220 */ /* 0x000fe20000400000 */
[----:B------:R-:W-:Y:S01]  /*ada0*/  F2FP.F16.F32.PACK_AB R6, R0, R2 ;  /* 0x000000020006723e */ /* 0x000fe200000000ff */
[----:B------:R-:W-:Y:S01]  /*adb0*/  FMUL R32, R67, R32 ;  /* 0x0000002043207220 */ /* 0x000fe20000400000 */
        /* <DEDUP_REMOVED lines=17> */
[----:B------:R-:W-:-:S02]  /*aed0*/  USEL UR37, UR37, URZ, UP0 ;  /* 0x0000003f25257287 */ /* 0x000fc40008000000 */
[----:B------:R-:W-:Y:S01]  /*aee0*/  ULOP3.LUT UR7, UR7, UR11, URZ, 0x3c, !UPT ;  /* 0x0000000b07077292 */ /* 0x000fe2000f8e3c3f */
[----:B------:R-:W-:Y:S02]  /*aef0*/  F2FP.F16.F32.PACK_AB R19, R22, R28 ;  /* 0x0000001c1613723e */ /* 0x000fe400000000ff */
[----:B------:R-:W-:Y:S02]  /*af00*/  F2FP.F16.F32.PACK_AB R18, R18, R42 ;  /* 0x0000002a1212723e */ /* 0x000fe400000000ff */
[----:B------:R-:W-:Y:S02]  /*af10*/  F2FP.F16.F32.PACK_AB R13, R13, R44 ;  /* 0x0000002c0d0d723e */ /* 0x000fe400000000ff */
[----:B------:R-:W-:Y:S02]  /*af20*/  F2FP.F16.F32.PACK_AB R12, R12, R14 ;  /* 0x0000000e0c0c723e */ /* 0x000fe400000000ff */
[----:B------:R-:W-:Y:S02]  /*af30*/  F2FP.F16.F32.PACK_AB R5, R56, R5 ;  /* 0x000000053805723e */ /* 0x000fe400000000ff */
[----:B------:R-:W-:-:S02]  /*af40*/  F2FP.F16.F32.PACK_AB R4, R4, R59 ;  /* 0x0000003b0404723e */ /* 0x000fc400000000ff */
[----:B------:R-:W-:Y:S02]  /*af50*/  F2FP.F16.F32.PACK_AB R2, R2, R8 ;  /* 0x000000080202723e */ /* 0x000fe400000000ff */
[----:B------:R-:W-:Y:S01]  /*af60*/  F2FP.F16.F32.PACK_AB R0, R0, R10 ;  /* 0x0000000a0000723e */ /* 0x000fe200000000ff */
[----:B--2---:R-:W-:-:S06]  /*af70*/  WARPGROUP.ARRIVE ;  /* 0x00000000000079c5 */ /* 0x004fcc0000000000 */
[----:B------:R-:W-:Y:S03]  /*af80*/  HGMMA.64x256x16.F32 R104, R24, gdesc[UR16].tnspB, R104, gsb0 ;  /* 0x43e0001018687df0 */ /* 0x000fe60008000868 */
[----:B------:R-:W-:Y:S02]  /*af90*/  WARPGROUP.DEPBAR.LE gsb0, 0x0 ;  /* 0x00008000000079c5 */ /* 0x000fe40000010000 */
[----:B------:R1:W-:Y:S04]  /*afa0*/  STL.128 [R1+0x280], R104 ;  /* 0x0002806801007387 */ /* 0x0003e80000100c00 */
        /* <DEDUP_REMOVED lines=30> */
[----:B------:R1:W-:Y:S01]  /*b190*/  STL.128 [R1+0x470], R228 ;  /* 0x000470e401007387 */ /* 0x0003e20000100c00 */
[----:B------:R-:W-:Y:S01]  /*b1a0*/  FMUL R25, R69, R30 ;  /* 0x0000001e45197220 */ /* 0x000fe20000400000 */
[----:B------:R-:W-:Y:S01]  /*b1b0*/  FMUL R26, R70, R29 ;  /* 0x0000001d461a7220 */ /* 0x000fe20000400000 */
[----:B------:R-:W-:-:S03]  /*b1c0*/  FMUL R24, R66, R33 ;  /* 0x0000002142187220 */ /* 0x000fc60000400000 */
[----:B------:R-:W-:Y:S02]  /*b1d0*/  F2FP.F16.F32.PACK_AB R25, R23, R25 ;  /* 0x000000191719723e */ /* 0x000fe400000000ff */
[----:B------:R-:W-:Y:S01]  /*b1e0*/  F2FP.F16.F32.PACK_AB R23, R21, R20 ;  /* 0x000000141517723e */ /* 0x000fe200000000ff */
[----:B------:R-:W-:Y:S01]  /*b1f0*/  FMUL R21, R62, R37 ;  /* 0x000000253e157220 */ /* 0x000fe20000400000 */
[----:B------:R-:W-:Y:S01]  /*b200*/  FMUL R20, R60, R39 ;  /* 0x000000273c147220 */ /* 0x000fe20000400000 */
[----:B------:R-:W-:Y:S02]  /*b210*/  F2FP.F16.F32.PACK_AB R26, R26, R71 ;  /* 0x000000471a1a723e */ /* 0x000fe400000000ff */
[----:B------:R-:W-:Y:S02]  /*b220*/  F2FP.F16.F32.PACK_AB R24, R24, R32 ;  /* 0x000000201818723e */ /* 0x000fe400000000ff */
[----:B------:R-:W-:Y:S02]  /*b230*/  F2FP.F16.F32.PACK_AB R21, R21, R36 ;  /* 0x000000241515723e */ /* 0x000fe400000000ff */
[----:B------:R-:W-:Y:S01]  /*b240*/  F2FP.F16.F32.PACK_AB R20, R20, R38 ;  /* 0x000000261414723e */ /* 0x000fe200000000ff */
[----:B-1----:R-:W-:Y:S06]  /*b250*/  @P2 BRA `(.L_x_26) ;  /* 0x0000000000182947 */ /* 0x002fec0003800000 */
[----:B------:R-:W-:Y:S01]  /*b260*/  ULEA UR11, UR37, UR38, 0x1 ;  /* 0x00000026250b7291 */ /* 0x000fe2000f8e083f */
[----:B------:R-:W-:-:S03]  /*b270*/  IMAD.U32 R8, RZ, RZ, UR7 ;  /* 0x00000007ff087e24 */ /* 0x000fc6000f8e00ff */
[----:B------:R-:W-:Y:S02]  /*b280*/  ULEA UR11, UR11, UR36, 0x3 ;  /* 0x000000240b0b7291 */ /* 0x000fe4000f8e183f */
[----:B------:R-:W-:-:S07]  /*b290*/  SHF.L.U32 R8, R8, 0x1f, RZ ;  /* 0x0000001f08087819 */ /* 0x000fce00000006ff */
[----:B------:R-:W1:Y:S02]  /*b2a0*/  SYNCS.PHASECHK.TRANS64.TRYWAIT P1, [UR11+0xc44a0], R8 ;  /* 0x0c44a008ff0075a7 */ /* 0x000e64000802014b */
[----:B-1----:R-:W-:Y:S05]  /*b2b0*/  @!P1 BRA `(.L_x_27) ;  /* 0x000001d400bc9947 */ /* 0x002fea0003800000 */
.L_x_26:
[----:B-----5:R2:W-:Y:S04]  /*b2c0*/  STS [R17+0x40000], R5 ;  /* 0x0400000511007388 */ /* 0x0205e80000000800 */
[----:B------:R2:W-:Y:S04]  /*b2d0*/  STS [R17+0x40400], R4 ;  /* 0x0404000411007388 */ /* 0x0005e80000000800 */
        /* <DEDUP_REMOVED lines=13> */
[----:B------:R2:W-:Y:S01]  /*b3b0*/  STS [R17+0x40780], R0 ;  /* 0x0407800011007388 */ /* 0x0005e20000000800 */
[----:B------:R-:W-:Y:S01]  /*b3c0*/  @!PT LDS RZ, [RZ] ;  /* 0x00000000fffff984 */ /* 0x000fe20000000800 */
[----:B------:R-:W-:Y:S01]  /*b3d0*/  @!PT LDS RZ, [RZ] ;  /* 0x00000000fffff984 */ /* 0x000fe20000000800 */
[----:B------:R-:W-:Y:S01]  /*b3e0*/  @!PT LDS RZ, [RZ] ;  /* 0x00000000fffff984 */ /* 0x000fe20000000800 */
[----:B------:R-:W-:Y:S01]  /*b3f0*/  @!PT LDS RZ, [RZ] ;  /* 0x00000000fffff984 */ /* 0x000fe20000000800 */
[----:B------:R3:W-:Y:S06]  /*b400*/  MEMBAR.ALL.CTA ;  /* 0x0000000000007992 */ /* 0x0007ec0000008000 */
[----:B---3--:R-:W3:Y:S01]  /*b410*/  FENCE.VIEW.ASYNC.S ;  /* 0x00000000000073c6 */ /* 0x008ee20000000000 */
[----:B------:R-:W-:Y:S05]  /*b420*/  @P2 BRA `(.L_x_28) ;  /* 0x0000000000242947 */ /* 0x000fea0003800000 */
[----:B------:R-:W-:Y:S02]  /*b430*/  USHF.L.U32 UR11, UR37, 0x1, URZ ;  /* 0x00000001250b7899 */ /* 0x000fe4000800063f */
[----:B------:R-:W-:Y:S02]  /*b440*/  UIADD3 UR37, UR37, 0x1, URZ ;  /* 0x0000000125257890 */ /* 0x000fe4000fffe03f */
[----:B------:R-:W-:Y:S02]  /*b450*/  ULOP3.LUT UR11, UR11, 0xfffffffe, UR21, 0xe2, !UPT ;  /* 0xfffffffe0b0b7892 */ /* 0x000fe4000f8ee215 */
[----:B------:R-:W-:Y:S02]  /*b460*/  UISETP.NE.AND UP0, UPT, UR37, 0x2, UPT ;  /* 0x000000022500788c */ /* 0x000fe4000bf05270 */
[----:B------:R-:W-:Y:S02]  /*b470*/  ULEA UR11, UR11, UR36, 0x3 ;  /* 0x000000240b0b7291 */ /* 0x000fe4000f8e183f */
[----:B------:R-:W-:-:S07]  /*b480*/  USEL UR37, UR37, URZ, UP0 ;  /* 0x0000003f25257287 */ /* 0x000fce0008000000 */
[----:B---3--:R-:W-:Y:S01]  /*b490*/  SYNCS.ARRIVE.TRANS64.A1T0 RZ, [UR11+0xc44a0], RZ ;  /* 0x0c44a0ffffff79a7 */ /* 0x008fe2000810000b */
[----:B------:R-:W-:-:S04]  /*b4a0*/  USEL UR11, URZ, 0x1, UP0 ;  /* 0x000000013f0b7887 */ /* 0x000fc80008000000 */
[----:B------:R-:W-:-:S12]  /*b4b0*/  ULOP3.LUT UR7, UR7, UR11, URZ, 0x3c, !UPT ;  /* 0x0000000b07077292 */ /* 0x000fd8000f8e3c3f */
.L_x_28:
[----:B------:R-:W-:-:S06]  /*b4c0*/  UISETP.NE.AND UP0, UPT, UR25, 0x1, UPT ;  /* 0x000000011900788c */ /* 0x000fcc000bf05270 */
[----:B------:R-:W-:-:S13]  /*b4d0*/  PLOP3.LUT P1, PT, PT, PT, UP0, 0x80, 0x0 ;  /* 0x000000000000781c */ /* 0x000fda0003f2f008 */
[----:B------:R-:W-:Y:S05]  /*b4e0*/  @!P1 BRA `(.L_x_29) ;  /* 0x0000003000689947 */ /* 0x000fea0003800000 */
[----:B--2---:R-:W2:Y:S04]  /*b4f0*/  LDL.LU.128 R24, [R1+0x680] ;  /* 0x0006800001187983 */ /* 0x004ea80000300c00 */
[----:B------:R-:W4:Y:S04]  /*b500*/  LDL.LU.128 R28, [R1+0x690] ;  /* 0x00069000011c7983 */ /* 0x000f280000300c00 */
        /* <DEDUP_REMOVED lines=33> */
[----:B--2---:R2:W-:Y:S04]  /*b720*/  STL.128 [R1+0xe00], R24 ;  /* 0x000e001801007387 */ /* 0x0045e80000100c00 */
[----:B----4-:R4:W-:Y:S04]  /*b730*/  STL.128 [R1+0xe10], R28 ;  /* 0x000e101c01007387 */ /* 0x0109e80000100c00 */
[----:B---3--:R3:W-:Y:S04]  /*b740*/  STL.128 [R1+0xe20], R32 ;  /* 0x000e202001007387 */ /* 0x0087e80000100c00 */
        /* <DEDUP_REMOVED lines=29> */
[----:B--2---:R-:W2:Y:S04]  /*b920*/  LDL.LU.128 R24, [R1+0x880] ;  /* 0x0008800001187983 */ /* 0x004ea80000300c00 */
[----:B----4-:R-:W2:Y:S04]  /*b930*/  LDL.LU.128 R28, [R1+0x890] ;  /* 0x00089000011c7983 */ /* 0x010ea80000300c00 */
[----:B---3--:R-:W2:Y:S04]  /*b940*/  LDL.LU.128 R32, [R1+0x8a0] ;  /* 0x0008a00001207983 */ /* 0x008ea80000300c00 */
        /* <DEDUP_REMOVED lines=29> */
[----:B------:R-:W-:-:S04]  /*bb20*/  UIADD3 UR10, UR36, 0x40000, URZ ;  /* 0x00040000240a7890 */ /* 0x000fc8000fffe03f */
[----:B------:R-:W-:-:S04]  /*bb30*/  USHF.R.U32.HI UR10, URZ, 0x4, UR10 ;  /* 0x000000043f0a7899 */ /* 0x000fc8000801160a */
[----:B------:R-:W-:-:S04]  /*bb40*/  ULOP3.LUT UR10, UR10, 0x3fff, URZ, 0xc0, !UPT ;  /* 0x00003fff0a0a7892 */ /* 0x000fc8000f8ec03f */
[----:B------:R-:W-:Y:S02]  /*bb50*/  ULOP3.LUT UR10, UR10, 0x80000, URZ, 0xfc, !UPT ;  /* 0x000800000a0a7892 */ /* 0x000fe4000f8efc3f */
[----:B------:R-:W-:Y:S02]  /*bb60*/  ULEA UR6, UR6, UR20, 0xc ;  /* 0x0000001406067291 */ /* 0x000fe4000f8e603f */
[----:B------:R-:W-:Y:S01]  /*bb70*/  ULEA UR10, UR25, UR10, 0x9 ;  /* 0x0000000a190a7291 */ /* 0x000fe2000f8e483f */
[----:B------:R-:W-:Y:S01]  /*bb80*/  UMOV UR19, 0x40000040 ;  /* 0x4000004000137882 */ /* 0x000fe20000000000 */
[----:B------:R-:W-:-:S03]  /*bb90*/  UMOV UR17, 0x40 ;  /* 0x0000004000117882 */ /* 0x000fc60000000000 */
[----:B------:R-:W-:Y:S02]  /*bba0*/  UMOV UR18, UR6 ;  /* 0x0000000600127c82 */ /* 0x000fe40008000000 */
[----:B------:R-:W-:Y:S01]  /*bbb0*/  UMOV UR16, UR10 ;  /* 0x0000000a00107c82 */ /* 0x000fe20008000000 */
[----:B--2---:R-:W-:-:S06]  /*bbc0*/  WARPGROUP.ARRIVE ;  /* 0x00000000000079c5 */ /* 0x004fcc0000000000 */
[----:B------:R-:W-:Y:S03]  /*bbd0*/  HGMMA.64x256x16.F32 R24, gdesc[UR16].tnspB, R24, gsb0 ;  /* 0x43e00000101879f0 */ /* 0x000fe60008000818 */
[----:B------:R-:W-:Y:S02]  /*bbe0*/  WARPGROUP.DEPBAR.LE gsb0, 0x0 ;  /* 0x00008000000079c5 */ /* 0x000fe40000010000 */
        /* <DEDUP_REMOVED lines=47> */
[----:B------:R1:W-:Y:S01]  /*bee0*/  STL [R1+0x8d0], R44 ;  /* 0x0008d02c01007387 */ /* 0x0003e20000100800 */
        /* <DEDUP_REMOVED lines=50> */
[----:B-1----:R-:W2:Y:S01]  /*c210*/  LDL.LU.128 R44, [R1+0xe50] ;  /* 0x000e5000012c7983 */ /* 0x002ea20000300c00 */
        /* <DEDUP_REMOVED lines=40> */
[----:B------:R-:W-:Y:S02]  /*c4a0*/  IMAD.MOV.U32 R5, RZ, RZ, R147 ;  /* 0x000000ffff057224 */ /* 0x000fe400078e0093 */
[----:B------:R-:W-:Y:S01]  /*c4b0*/  IMAD.MOV.U32 R4, RZ, RZ, R148 ;  /* 0x000000ffff047224 */ /* 0x000fe200078e0094 */
[----:B------:R-:W2:Y:S01]  /*c4c0*/  LDL.LU.128 R144, [R1+0xfe0] ;  /* 0x000fe00001907983 */ /* 0x000ea20000300c00 */
[----:B------:R-:W-:Y:S02]  /*c4d0*/  IMAD.MOV.U32 R3, RZ, RZ, R149 ;  /* 0x000000ffff037224 */ /* 0x000fe400078e0095 */
[----:B------:R-:W-:-:S02]  /*c4e0*/  IMAD.MOV.U32 R2, RZ, RZ, R150 ;  /* 0x000000ffff027224 */ /* 0x000fc400078e0096 */
[----:B------:R-:W2:Y:S01]  /*c4f0*/  LDL.LU.128 R148, [R1+0xff0] ;  /* 0x000ff00001947983 */ /* 0x000ea20000300c00 */
[----:B------:R-:W-:Y:S01]  /*c500*/  UIADD3 UR18, UR6, 0x800, URZ ;  /* 0x0000080006127890 */ /* 0x000fe2000fffe03f */
[----:B------:R-:W-:Y:S01]  /*c510*/  UMOV UR19, 0x40000040 ;  /* 0x4000004000137882 */ /* 0x000fe20000000000 */
[----:B--2---:R-:W-:-:S07]  /*c520*/  WARPGROUP.ARRIVE ;  /* 0x00000000000079c5 */ /* 0x004fce0000000000 */
[----:B------:R-:W-:Y:S03]  /*c530*/  HGMMA.64x256x16.F32 R24, gdesc[UR16].tnspB, R24, gsb0 ;  /* 0x43e00000101879f0 */ /* 0x000fe60008000818 */
[----:B------:R-:W-:Y:S02]  /*c540*/  WARPGROUP.DEPBAR.LE gsb0, 0x0 ;  /* 0x00008000000079c5 */ /* 0x000fe40000010000 */
[----:B------:R-:W-:Y:S04]  /*c550*/  STL.128 [R1+0xda0], R128 ;  /* 0x000da08001007387 */ /* 0x000fe80000100c00 */
[----:B------:R-:W-:Y:S04]  /*c560*/  STL.128 [R1+0xd90], R124 ;  /* 0x000d907c01007387 */ /* 0x000fe80000100c00 */
[----:B------:R1:W-:Y:S04]  /*c570*/  STL.128 [R1+0xd80], R120 ;  /* 0x000d807801007387 */ /* 0x0003e80000100c00 */
[----:B------:R2:W-:Y:S04]  /*c580*/  STL.128 [R1+0xd70], R116 ;  /* 0x000d707401007387 */ /* 0x0005e80000100c00 */
[----:B------:R3:W-:Y:S04]  /*c590*/  STL.128 [R1+0xd60], R112 ;  /* 0x000d607001007387 */ /* 0x0007e80000100c00 */
[----:B------:R4:W-:Y:S04]  /*c5a0*/  STL.128 [R1+0xd50], R108 ;  /* 0x000d506c01007387 */ /* 0x0009e80000100c00 */
[----:B-1----:R-:W4:Y:S04]  /*c5b0*/  LDL.LU R120, [R1+0x8b0] ;  /* 0x0008b00001787983 */ /* 0x002f280000300800 */
[----:B--2---:R-:W2:Y:S04]  /*c5c0*/  LDL.LU R116, [R1+0x8a0] ;  /* 0x0008a00001747983 */ /* 0x004ea80000300800 */
[----:B---3--:R-:W2:Y:S04]  /*c5d0*/  LDL.LU R112, [R1+0x890] ;  /* 0x0008900001707983 */ /* 0x008ea80000300800 */
[----:B----4-:R-:W2:Y:S04]  /*c5e0*/  LDL.LU R108, [R1+0x880] ;  /* 0x00088000016c7983 */ /* 0x010ea80000300800 */
[----:B------:R-:W2:Y:S04]  /*c5f0*/  LDL.LU R109, [R1+0x884] ;  /* 0x00088400016d7983 */ /* 0x000ea80000300800 */
        /* <DEDUP_REMOVED lines=15> */
[----:B------:R-:W2:Y:S01]  /*c6f0*/  LDL.LU R128, [R1+0x8d0] ;  /* 0x0008d00001807983 */ /* 0x000ea20000300800 */
[----:B------:R-:W-:-:S02]  /*c700*/  IMAD.MOV.U32 R129, RZ, RZ, R235 ;  /* 0x000000ffff817224 */ /* 0x000fc400078e00eb */
[----:B------:R-:W-:Y:S01]  /*c710*/  IMAD.MOV.U32 R130, RZ, RZ, R234 ;  /* 0x000000ffff827224 */ /* 0x000fe200078e00ea */
[----:B------:R1:W-:Y:S01]  /*c720*/  STL.128 [R1+0xdf0], R148 ;  /* 0x000df09401007387 */ /* 0x0003e20000100c00 */
[----:B------:R-:W-:-:S03]  /*c730*/  IMAD.MOV.U32 R131, RZ, RZ, R233 ;  /* 0x000000ffff837224 */ /* 0x000fc600078e00e9 */
[----:B------:R3:W-:Y:S01]  /*c740*/  STL.128 [R1+0xde0], R144 ;  /* 0x000de09001007387 */ /* 0x0007e20000100c00 */
[----:B------:R-:W-:-:S03]  /*c750*/  IMAD.MOV.U32 R233, RZ, RZ, R3 ;  /* 0x000000ffffe97224 */ /* 0x000fc600078e0003 */
[----:B------:R4:W-:Y:S01]  /*c760*/  STL.128 [R1+0xdd0], R140 ;  /* 0x000dd08c01007387 */ /* 0x0009e20000100c00 */
[----:B------:R-:W-:-:S03]  /*c770*/  IMAD.MOV.U32 R234, RZ, RZ, R2 ;  /* 0x000000ffffea7224 */ /* 0x000fc600078e0002 */
[----:B------:R4:W-:Y:S01]  /*c780*/  STL.128 [R1+0xdc0], R136 ;  /* 0x000dc08801007387 */ /* 0x0009e20000100c00 */
[----:B------:R-:W-:-:S03]  /*c790*/  IMAD.MOV.U32 R235, RZ, RZ, R0 ;  /* 0x000000ffffeb7224 */ /* 0x000fc600078e0000 */
[----:B------:R4:W-:Y:S01]  /*c7a0*/  STL.128 [R1+0xdb0], R132 ;  /* 0x000db08401007387 */ /* 0x0009e20000100c00 */
[----:B-1----:R-:W-:Y:S01]  /*c7b0*/  IMAD.MOV.U32 R148, RZ, RZ, R216 ;  /* 0x000000ffff947224 */ /* 0x002fe200078e00d8 */
[----:B------:R-:W-:Y:S01]  /*c7c0*/  MOV R149, R215 ;  /* 0x000000d700957202 */ /* 0x000fe20000000f00 */
[----:B------:R-:W-:Y:S02]  /*c7d0*/  IMAD.MOV.U32 R150, RZ, RZ, R214 ;  /* 0x000000ffff967224 */ /* 0x000fe400078e00d6 */
[----:B---3--:R-:W-:Y:S02]  /*c7e0*/  IMAD.MOV.U32 R144, RZ, RZ, R220 ;  /* 0x000000ffff907224 */ /* 0x008fe400078e00dc */
[----:B------:R-:W-:Y:S01]  /*c7f0*/  IMAD.MOV.U32 R145, RZ, RZ, R219 ;  /* 0x000000ffff917224 */ /* 0x000fe200078e00db */
[----:B----4-:R-:W-:Y:S01]  /*c800*/  MOV R142, R222 ;  /* 0x000000de008e7202 */ /* 0x010fe20000000f00 */
[----:B------:R-:W-:Y:S01]  /*c810*/  IMAD.MOV.U32 R140, RZ, RZ, R224 ;  /* 0x000000ffff8c7224 */ /* 0x000fe200078e00e0 */
[----:B------:R-:W-:Y:S01]  /*c820*/  MOV R224, R12 ;  /* 0x0000000c00e07202 */ /* 0x000fe20000000f00 */
[----:B------:R-:W-:-:S02]  /*c830*/  IMAD.MOV.U32 R141, RZ, RZ, R223 ;  /* 0x000000ffff8d7224 */ /* 0x000fc400078e00df */
[----:B------:R-:W-:Y:S02]  /*c840*/  IMAD.MOV.U32 R136, RZ, RZ, R228 ;  /* 0x000000ffff887224 */ /* 0x000fe400078e00e4 */
[----:B------:R-:W-:Y:S01]  /*c850*/  IMAD.MOV.U32 R137, RZ, RZ, R227 ;  /* 0x000000ffff897224 */ /* 0x000fe200078e00e3 */
[----:B------:R-:W-:Y:S01]  /*c860*/  MOV R135, R229 ;  /* 0x000000e500877202 */ /* 0x000fe20000000f00 */
[----:B------:R-:W-:Y:S02]  /*c870*/  IMAD.MOV.U32 R132, RZ, RZ, R232 ;  /* 0x000000ffff847224 */ /* 0x000fe400078e00e8 */
[----:B------:R-:W-:Y:S01]  /*c880*/  IMAD.MOV.U32 R133, RZ, RZ, R231 ;  /* 0x000000ffff857224 */ /* 0x000fe200078e00e7 */
[----:B------:R-:W-:Y:S01]  /*c890*/  MOV R231, R5 ;  /* 0x0000000500e77202 */ /* 0x000fe20000000f00 */
[----:B------:R-:W-:Y:S02]  /*c8a0*/  IMAD.MOV.U32 R134, RZ, RZ, R230 ;  /* 0x000000ffff867224 */ /* 0x000fe400078e00e6 */
[----:B------:R-:W-:-:S02]  /*c8b0*/  IMAD.MOV.U32 R138, RZ, RZ, R226 ;  /* 0x000000ffff8a7224 */ /* 0x000fc400078e00e2 */
[----:B------:R-:W-:Y:S02]  /*c8c0*/  IMAD.MOV.U32 R139, RZ, RZ, R225 ;  /* 0x000000ffff8b7224 */ /* 0x000fe400078e00e1 */
[----:B------:R-:W-:Y:S02]  /*c8d0*/  IMAD.MOV.U32 R143, RZ, RZ, R221 ;  /* 0x000000ffff8f7224 */ /* 0x000fe400078e00dd */
        /* <DEDUP_REMOVED lines=21> */
[----:B------:R-:W-:Y:S02]  /*ca30*/  UIADD3 UR18, UR6, 0x80, URZ ;  /* 0x0000008006127890 */ /* 0x000fe4000fffe03f */
[----:B------:R-:W-:Y:S01]  /*ca40*/  UIADD3 UR16, UR10, 0x10, URZ ;  /* 0x000000100a107890 */ /* 0x000fe2000fffe03f */
[----:B------:R-:W-:Y:S01]  /*ca50*/  UMOV UR19, 0x40000040 ;  /* 0x4000004000137882 */ /* 0x000fe20000000000 */
[----:B------:R-:W-:Y:S01]  /*ca60*/  UMOV UR17, 0x40 ;  /* 0x0000004000117882 */ /* 0x000fe20000000000 */
[----:B--2---:R-:W-:-:S06]  /*ca70*/  WARPGROUP.ARRIVE ;  /* 0x00000000000079c5 */ /* 0x004fcc0000000000 */
[----:B------:R-:W-:Y:S03]  /*ca80*/  HGMMA.64x256x16.F32 R108, gdesc[UR16].tnspB, R108, gsb0 ;  /* 0x43e00000106c79f0 */ /* 0x000fe6000800086c */
        /* <DEDUP_REMOVED lines=45> */
[----:B------:R-:W-:Y:S01]  /*cd60*/  STL.128 [R1+0xa70], R232 ;  /* 0x000a70e801007387 */ /* 0x000fe20000100c00 */
        /* <DEDUP_REMOVED lines=67> */
[----:B------:R-:W-:-:S02]  /*d1a0*/  UIADD3 UR18, UR6, 0x100, URZ ;  /* 0x0000010006127890 */ /* 0x000fc4000fffe03f */
[----:B------:R-:W-:Y:S01]  /*d1b0*/  UIADD3 UR16, UR10, 0x20, URZ ;  /* 0x000000200a107890 */ /* 0x000fe2000fffe03f */
[----:B------:R-:W-:Y:S01]  /*d1c0*/  UMOV UR19, 0x40000040 ;  /* 0x4000004000137882 */ /* 0x000fe20000000000 */
[----:B------:R-:W-:Y:S01]  /*d1d0*/  UMOV UR17, 0x40 ;  /* 0x0000004000117882 */ /* 0x000fe20000000000 */
        /* <DEDUP_REMOVED lines=100> */
[----:B-1----:R-:W2:Y:S01]  /*d820*/  LDL.LU.128 R44, [R1+0xba0] ;  /* 0x000ba000012c7983 */ /* 0x002ea20000300c00 */
        /* <DEDUP_REMOVED lines=40> */
[----:B------:R-:W-:Y:S02]  /*dab0*/  IMAD.MOV.U32 R6, RZ, RZ, R147 ;  /* 0x000000ffff067224 */ /* 0x000fe400078e0093 */
[----:B------:R-:W-:Y:S01]  /*dac0*/  IMAD.MOV.U32 R5, RZ, RZ, R148 ;  /* 0x000000ffff057224 */ /* 0x000fe200078e0094 */
[----:B------:R-:W2:Y:S01]  /*dad0*/  LDL.LU.128 R144, [R1+0xd30] ;  /* 0x000d300001907983 */ /* 0x000ea20000300c00 */
[----:B------:R-:W-:-:S02]  /*dae0*/  IMAD.MOV.U32 R4, RZ, RZ, R149 ;  /* 0x000000ffff047224 */ /* 0x000fc400078e0095 */
[----:B------:R-:W-:Y:S02]  /*daf0*/  IMAD.MOV.U32 R2, RZ, RZ, R150 ;  /* 0x000000ffff027224 */ /* 0x000fe400078e0096 */
[----:B------:R-:W-:Y:S02]  /*db00*/  IMAD.MOV.U32 R0, RZ, RZ, R151 ;  /* 0x000000ffff007224 */ /* 0x000fe400078e0097 */
        /* <DEDUP_REMOVED lines=33> */
[----:B------:R-:W-:Y:S01]  /*dd20*/  MOV R129, R17 ;  /* 0x0000001100817202 */ /* 0x000fe20000000f00 */
[----:B------:R-:W-:-:S02]  /*dd30*/  IMAD.MOV.U32 R130, RZ, RZ, R16 ;  /* 0x000000ffff827224 */ /* 0x000fc400078e0010 */
[----:B------:R1:W-:Y:S01]  /*dd40*/  STL.128 [R1+0xb30], R148 ;  /* 0x000b309401007387 */ /* 0x0003e20000100c00 */
[----:B------:R-:W-:-:S03]  /*dd50*/  IMAD.MOV.U32 R131, RZ, RZ, R3 ;  /* 0x000000ffff837224 */ /* 0x000fc600078e0003 */
[----:B------:R3:W-:Y:S04]  /*dd60*/  STL.128 [R1+0xb20], R144 ;  /* 0x000b209001007387 */ /* 0x0007e80000100c00 */
[----:B------:R4:W-:Y:S04]  /*dd70*/  STL.128 [R1+0xb10], R140 ;  /* 0x000b108c01007387 */ /* 0x0009e80000100c00 */
[----:B------:R4:W-:Y:S04]  /*dd80*/  STL.128 [R1+0xb00], R136 ;  /* 0x000b008801007387 */ /* 0x0009e80000100c00 */
[----:B------:R4:W-:Y:S01]  /*dd90*/  STL.128 [R1+0xaf0], R132 ;  /* 0x000af08401007387 */ /* 0x0009e20000100c00 */
[----:B-1----:R-:W-:Y:S01]  /*dda0*/  IMAD.MOV.U32 R148, RZ, RZ, R219 ;  /* 0x000000ffff947224 */ /* 0x002fe200078e00db */
[----:B------:R-:W-:Y:S01]  /*ddb0*/  MOV R150, R217 ;  /* 0x000000d900967202 */ /* 0x000fe20000000f00 */
[----:B------:R-:W-:Y:S01]  /*ddc0*/  IMAD.MOV.U32 R149, RZ, RZ, R218 ;  /* 0x000000ffff957224 */ /* 0x000fe200078e00da */
[----:B------:R-:W-:Y:S01]  /*ddd0*/  UIADD3 UR18, UR6, 0x180, URZ ;  /* 0x0000018006127890 */ /* 0x000fe2000fffe03f */
[----:B---3--:R-:W-:Y:S01]  /*dde0*/  IMAD.MOV.U32 R144, RZ, RZ, R223 ;  /* 0x000000ffff907224 */ /* 0x008fe200078e00df */
[----:B------:R-:W-:Y:S01]  /*ddf0*/  UIADD3 UR16, UR10, 0x30, URZ ;  /* 0x000000300a107890 */ /* 0x000fe2000fffe03f */
[----:B------:R-:W-:Y:S01]  /*de00*/  IMAD.MOV.U32 R145, RZ, RZ, R222 ;  /* 0x000000ffff917224 */ /* 0x000fe200078e00de */
[----:B----4-:R-:W-:Y:S01]  /*de10*/  MOV R143, R224 ;  /* 0x000000e0008f7202 */ /* 0x010fe20000000f00 */
[----:B------:R-:W-:Y:S01]  /*de20*/  IMAD.MOV.U32 R140, RZ, RZ, R227 ;  /* 0x000000ffff8c7224 */ /* 0x000fe200078e00e3 */
[----:B------:R-:W-:Y:S01]  /*de30*/  UMOV UR19, 0x40000040 ;  /* 0x4000004000137882 */ /* 0x000fe20000000000 */
[----:B------:R-:W-:Y:S01]  /*de40*/  IMAD.MOV.U32 R141, RZ, RZ, R226 ;  /* 0x000000ffff8d7224 */ /* 0x000fe200078e00e2 */
[----:B------:R-:W-:Y:S01]  /*de50*/  MOV R136, R231 ;  /* 0x000000e700887202 */ /* 0x000fe20000000f00 */
[----:B------:R-:W-:Y:S01]  /*de60*/  IMAD.MOV.U32 R137, RZ, RZ, R230 ;  /* 0x000000ffff897224 */ /* 0x000fe200078e00e6 */
[----:B------:R-:W-:Y:S01]  /*de70*/  UMOV UR17, 0x40 ;  /* 0x0000004000117882 */ /* 0x000fe20000000000 */
[----:B------:R-:W-:Y:S01]  /*de80*/  IMAD.MOV.U32 R138, RZ, RZ, R229 ;  /* 0x000000ffff8a7224 */ /* 0x000fe200078e00e5 */
[----:B------:R1:W5:Y:S01]  /*de90*/  LDL.LU R17, [R1+0xb48] ;  /* 0x000b480001117983 */ /* 0x0003620000300800 */
[----:B------:R-:W-:Y:S01]  /*dea0*/  IMAD.MOV.U32 R132, RZ, RZ, R235 ;  /* 0x000000ffff847224 */ /* 0x000fe200078e00eb */
[----:B------:R-:W-:Y:S01]  /*deb0*/  MOV R235, R0 ;  /* 0x0000000000eb7202 */ /* 0x000fe20000000f00 */
[----:B------:R-:W-:Y:S01]  /*dec0*/  IMAD.MOV.U32 R133, RZ, RZ, R234 ;  /* 0x000000ffff857224 */ /* 0x000fe200078e00ea */
[----:B------:R1:W5:Y:S01]  /*ded0*/  LDL.LU R16, [R1+0xb44] ;  /* 0x000b440001107983 */ /* 0x0003620000300800 */
[----:B------:R-:W-:-:S02]  /*dee0*/  IMAD.MOV.U32 R134, RZ, RZ, R233 ;  /* 0x000000ffff867224 */ /* 0x000fc400078e00e9 */
[----:B------:R-:W-:Y:S01]  /*def0*/  IMAD.MOV.U32 R135, RZ, RZ, R232 ;  /* 0x000000ffff877224 */ /* 0x000fe200078e00e8 */
[----:B------:R1:W5:Y:S01]  /*df00*/  LDL.LU R3, [R1+0xb40] ;  /* 0x000b400001037983 */ /* 0x0003620000300800 */
        /* <DEDUP_REMOVED lines=23> */
[----:B------:R-:W-:-:S06]  /*e080*/  IMAD.MOV.U32 R234, RZ, RZ, R2 ;  /* 0x000000ffffea7224 */ /* 0x000fcc00078e0002 */
        /* <DEDUP_REMOVED lines=14> */
[----:B--2---:R-:W2:Y:S04]  /*e170*/  LDL.LU.128 R136, [R1+0xb00] ;  /* 0x000b000001887983 */ /* 0x004ea80000300c00 */
[----:B---3--:R-:W2:Y:S04]  /*e180*/  LDL.LU.128 R140, [R1+0xb10] ;  /* 0x000b1000018c7983 */ /* 0x008ea80000300c00 */
[----:B----4-:R-:W2:Y:S04]  /*e190*/  LDL.LU.128 R144, [R1+0xb20] ;  /* 0x000b200001907983 */ /* 0x010ea80000300c00 */
[----:B-1----:R-:W2:Y:S04]  /*e1a0*/  LDL.LU.128 R148, [R1+0xb30] ;  /* 0x000b300001947983 */ /* 0x002ea80000300c00 */
        /* <DEDUP_REMOVED lines=9> */
[----:B------:R-:W-:Y:S01]  /*e240*/  UISETP.NE.AND UP0, UPT, UR27, 0x3, UPT ;  /* 0x000000031b00788c */ /* 0x000fe2000bf05270 */
        /* <DEDUP_REMOVED lines=21> */
[----:B------:R-:W-:Y:S01]  /*e3a0*/  PLOP3.LUT P2, PT, PT, PT, UP0, 0x80, 0x0 ;  /* 0x000000000000781c */ /* 0x000fe20003f4f008 */
[----:B--2---:R-:W-:-:S06]  /*e3b0*/  WARPGROUP.ARRIVE ;  /* 0x00000000000079c5 */ /* 0x004fcc0000000000 */
[----:B------:R-:W-:Y:S03]  /*e3c0*/  HGMMA.64x256x16.F32 R24, gdesc[UR16].tnspB, R24, gsb0 ;  /* 0x43e00000101879f0 */ /* 0x000fe60008000818 */
        /* <DEDUP_REMOVED lines=33> */
[----:B------:R-:W-:Y:S05]  /*e5e0*/  @!P2 BRA `(.L_x_30) ;  /* 0x000000000004a947 */ /* 0x000fea0003800000 */
[----:B------:R-:W-:Y:S01]  /*e5f0*/  BPT.TRAP 0x1 ;  /* 0x000000040000795c */ /* 0x000fe20000300000 */
.L_x_30:
[----:B------:R-:W-:Y:S01]  /*e600*/  ULEA UR6, UR4, UR36, 0x3 ;  /* 0x0000002404067291 */ /* 0x000fe2000f8e183f */
[----:B------:R-:W-:-:S05]  /*e610*/  IMAD.U32 R0, RZ, RZ, UR24 ;  /* 0x00000018ff007e24 */ /* 0x000fca000f8e00ff */
[----:B------:R-:W-:-:S04]  /*e620*/  SHF.L.U32 R0, R0, 0x1f, RZ ;  /* 0x0000001f00007819 */ /* 0x000fc800000006ff */
[----:B------:R-:W2:Y:S02]  /*e630*/  SYNCS.PHASECHK.TRANS64.TRYWAIT P1, [UR6+0xc4490], R0 ;  /* 0x0c449000ff0075a7 */ /* 0x000ea40008020146 */
[----:B--2---:R-:W-:Y:S05]  /*e640*/  @!P1 BRA `(.L_x_31) ;  /* 0x000001a000f09947 */ /* 0x004fea0003800000 */
.L_x_199:
[----:B------:R-:W-:Y:S05]  /*e650*/  @!P2 BRA `(.L_x_32) ;  /* 0x000000000004a947 */ /* 0x000fea0003800000 */
[----:B------:R-:W-:Y:S01]  /*e660*/  BPT.TRAP 0x1 ;  /* 0x000000040000795c */ /* 0x000fe20000300000 */
.L_x_32:
[----:B------:R-:W-:Y:S01]  /*e670*/  SYNCS.ARRIVE.TRANS64.A1T0 RZ, [UR6+0xc4480], RZ ;  /* 0x0c4480ffffff79a7 */ /* 0x000fe20008100006 */
[----:B------:R-:W-:Y:S05]  /*e680*/  BRA `(.L_x_33) ;  /* 0x000000cc00847947 */ /* 0x000fea0003800000 */
.L_x_29:
[----:B------:R-:W-:Y:S01]  /*e690*/  ULEA UR11, UR37, UR38, 0x1 ;  /* 0x00000026250b7291 */ /* 0x000fe2000f8e083f */
[----:B--2---:R-:W-:-:S03]  /*e6a0*/  IMAD.U32 R0, RZ, RZ, UR7 ;  /* 0x00000007ff007e24 */ /* 0x004fc6000f8e00ff */
[----:B------:R-:W-:Y:S02]  /*e6b0*/  ULEA UR11, UR11, UR10, 0x3 ;  /* 0x0000000a0b0b7291 */ /* 0x000fe4000f8e183f */
[----:B------:R-:W-:-:S07]  /*e6c0*/  SHF.L.U32 R0, R0, 0x1f, RZ ;  /* 0x0000001f00007819 */ /* 0x000fce00000006ff */
[----:B---3--:R-:W2:Y:S02]  /*e6d0*/  SYNCS.PHASECHK.TRANS64.TRYWAIT P1, [UR11], R0 ;  /* 0x00000000ff0075a7 */ /* 0x008ea4000802014b */
[----:B--2---:R-:W-:Y:S05]  /*e6e0*/  @!P1 BRA `(.L_x_34) ;  /* 0x000001a000e09947 */ /* 0x004fea0003800000 */
.L_x_200:
[----:B------:R-:W-:Y:S01]  /*e6f0*/  UIADD3 UR11, UR36, 0x40000, URZ ;  /* 0x00040000240b7890 */ /* 0x000fe2000fffe03f */
[----:B------:R-:W-:Y:S01]  /*e700*/  WARPGROUP.ARRIVE ;  /* 0x00000000000079c5 */ /* 0x000fe20000000000 */
[----:B------:R-:W-:Y:S01]  /*e710*/  ULOP3.LUT UR13, UR22, 0x2000000, URZ, 0xfc, !UPT ;  /* 0x02000000160d7892 */ /* 0x000fe2000f8efc3f */
[----:B------:R3:W-:Y:S01]  /*e720*/  STL [R1+0xd48], R17 ;  /* 0x000d481101007387 */ /* 0x0007e20000100800 */
[----:B------:R-:W-:Y:S02]  /*e730*/  USHF.R.U32.HI UR11, URZ, 0x4, UR11 ;  /* 0x000000043f0b7899 */ /* 0x000fe4000801160b */
[----:B------:R-:W-:Y:S01]  /*e740*/  ULOP3.LUT UR31, UR12, 0x2000, URZ, 0x3c, !UPT ;  /* 0x000020000c1f7892 */ /* 0x000fe2000f8e3c3f */
[----:B------:R4:W-:Y:S01]  /*e750*/  STL [R1+0xd44], R16 ;  /* 0x000d441001007387 */ /* 0x0009e20000100800 */
[----:B------:R-:W-:Y:S02]  /*e760*/  ULOP3.LUT UR22, UR11, 0x3fff, URZ, 0xc0, !UPT ;  /* 0x00003fff0b167892 */ /* 0x000fe4000f8ec03f */
[----:B------:R-:W-:Y:S01]  /*e770*/  UIADD3 UR18, UR31, UR13, URZ ;  /* 0x0000000d1f127290 */ /* 0x000fe2000fffe03f */
[----:B------:R2:W-:Y:S01]  /*e780*/  STL [R1+0xd40], R3 ;  /* 0x000d400301007387 */ /* 0x0005e20000100800 */
[----:B------:R-:W-:Y:S01]  /*e790*/  ULOP3.LUT UR11, UR22, 0x400000, URZ, 0xfc, !UPT ;  /* 0x00400000160b7892 */ /* 0x000fe2000f8efc3f */
[----:B------:R-:W-:Y:S01]  /*e7a0*/  UMOV UR19, 0x40000040 ;  /* 0x4000004000137882 */ /* 0x000fe20000000000 */
[----:B------:R-:W-:-:S05]  /*e7b0*/  UMOV UR17, 0x8 ;  /* 0x0000000800117882 */ /* 0x000fca0000000000 */
[----:B------:R-:W-:Y:S02]  /*e7c0*/  UMOV UR16, UR11 ;  /* 0x0000000b00107c82 */ /* 0x000fe40008000000 */
[----:B------:R-:W-:Y:S01]  /*e7d0*/  HGMMA.64x256x16.F32 R24, gdesc[UR16].tnspA.tnspB, RZ, !UPT, gsb0 ;  /* 0x63e00000101879f0 */ /* 0x000fe2000c0008ff */
[----:B------:R-:W-:Y:S01]  /*e7e0*/  UIADD3 UR18, UR31, 0x800, UR13 ;  /* 0x000008001f127890 */ /* 0x000fe2000fffe00d */
[----:B------:R-:W-:Y:S01]  /*e7f0*/  UMOV UR19, 0x40000040 ;  /* 0x4000004000137882 */ /* 0x000fe20000000000 */
        /* <DEDUP_REMOVED lines=99> */
[----:B---3--:R-:W-:Y:S02]  /*ee30*/  IMAD.MOV.U32 R17, RZ, RZ, R135 ;  /* 0x000000ffff117224 */ /* 0x008fe400078e0087 */
[----:B----4-:R-:W-:Y:S02]  /*ee40*/  IMAD.MOV.U32 R16, RZ, RZ, R136 ;  /* 0x000000ffff107224 */ /* 0x010fe400078e0088 */
[----:B------:R-:W-:Y:S02]  /*ee50*/  IMAD.MOV.U32 R15, RZ, RZ, R137 ;  /* 0x000000ffff0f7224 */ /* 0x000fe400078e0089 */
[----:B------:R-:W-:Y:S02]  /*ee60*/  IMAD.MOV.U32 R14, RZ, RZ, R138 ;  /* 0x000000ffff0e7224 */ /* 0x000fe400078e008a */
[----:B------:R-:W-:Y:S02]  /*ee70*/  IMAD.MOV.U32 R13, RZ, RZ, R139 ;  /* 0x000000ffff0d7224 */ /* 0x000fe400078e008b */
[----:B------:R-:W-:-:S02]  /*ee80*/  IMAD.MOV.U32 R11, RZ, RZ, R141 ;  /* 0x000000ffff0b7224 */ /* 0x000fc400078e008d */
[----:B------:R-:W-:Y:S02]  /*ee90*/  IMAD.MOV.U32 R10, RZ, RZ, R142 ;  /* 0x000000ffff0a7224 */ /* 0x000fe400078e008e */
[----:B-1----:R-:W-:Y:S02]  /*eea0*/  IMAD.MOV.U32 R9, RZ, RZ, R143 ;  /* 0x000000ffff097224 */ /* 0x002fe400078e008f */
[----:B------:R-:W-:Y:S02]  /*eeb0*/  IMAD.MOV.U32 R8, RZ, RZ, R144 ;  /* 0x000000ffff087224 */ /* 0x000fe400078e0090 */
[----:B------:R-:W-:Y:S02]  /*eec0*/  IMAD.MOV.U32 R7, RZ, RZ, R145 ;  /* 0x000000ffff077224 */ /* 0x000fe400078e0091 */
[----:B------:R-:W-:Y:S02]  /*eed0*/  IMAD.MOV.U32 R6, RZ, RZ, R146 ;  /* 0x000000ffff067224 */ /* 0x000fe400078e0092 */
[----:B------:R-:W-:-:S02]  /*eee0*/  IMAD.MOV.U32 R4, RZ, RZ, R148 ;  /* 0x000000ffff047224 */ /* 0x000fc400078e0094 */
[----:B--2---:R-:W-:Y:S02]  /*eef0*/  IMAD.MOV.U32 R3, RZ, RZ, R149 ;  /* 0x000000ffff037224 */ /* 0x004fe400078e0095 */
[----:B------:R-:W-:Y:S02]  /*ef00*/  IMAD.MOV.U32 R2, RZ, RZ, R150 ;  /* 0x000000ffff027224 */ /* 0x000fe400078e0096 */
[----:B------:R-:W-:Y:S02]  /*ef10*/  IMAD.MOV.U32 R0, RZ, RZ, R151 ;  /* 0x000000ffff007224 */ /* 0x000fe400078e0097 */
[----:B------:R-:W-:-:S06]  /*ef20*/  WARPGROUP.ARRIVE ;  /* 0x00000000000079c5 */ /* 0x000fcc0000000000 */
[----:B------:R-:W-:Y:S03]  /*ef30*/  HGMMA.64x256x16.F32 R24, gdesc[UR16].tnspA.tnspB, RZ, !UPT, gsb0 ;  /* 0x63e00000101879f0 */ /* 0x000fe6000c0008ff */
        /* <DEDUP_REMOVED lines=28> */
[----:B------:R-:W-:Y:S01]  /*f100*/  IMAD.MOV.U32 R129, RZ, RZ, R235 ;  /* 0x000000ffff817224 */ /* 0x000fe200078e00eb */
[----:B------:R-:W-:Y:S01]  /*f110*/  MOV R131, R233 ;  /* 0x000000e900837202 */ /* 0x000fe20000000f00 */
[----:B------:R-:W-:Y:S01]  /*f120*/  IMAD.MOV.U32 R130, RZ, RZ, R234 ;  /* 0x000000ffff827224 */ /* 0x000fe200078e00ea */
[----:B------:R1:W-:Y:S01]  /*f130*/  STL.128 [R1+0x1c00], R148 ;  /* 0x001c009401007387 */ /* 0x0003e20000100c00 */
[----:B------:R-:W-:Y:S01]  /*f140*/  IMAD.MOV.U32 R233, RZ, RZ, R3 ;  /* 0x000000ffffe97224 */ /* 0x000fe200078e0003 */
[----:B------:R-:W-:-:S02]  /*f150*/  MOV R234, R2 ;  /* 0x0000000200ea7202 */ /* 0x000fc40000000f00 */
[----:B------:R3:W-:Y:S01]  /*f160*/  STL.128 [R1+0x1bf0], R144 ;  /* 0x001bf09001007387 */ /* 0x0007e20000100c00 */
[----:B------:R-:W-:-:S03]  /*f170*/  IMAD.MOV.U32 R235, RZ, RZ, R0 ;  /* 0x000000ffffeb7224 */ /* 0x000fc600078e0000 */
[----:B------:R4:W-:Y:S04]  /*f180*/  STL.128 [R1+0x1be0], R140 ;  /* 0x001be08c01007387 */ /* 0x0009e80000100c00 */
[----:B------:R4:W-:Y:S04]  /*f190*/  STL.128 [R1+0x1bd0], R136 ;  /* 0x001bd08801007387 */ /* 0x0009e80000100c00 */
[----:B------:R4:W-:Y:S01]  /*f1a0*/  STL.128 [R1+0x1bc0], R132 ;  /* 0x001bc08401007387 */ /* 0x0009e20000100c00 */
[----:B-1----:R-:W-:Y:S02]  /*f1b0*/  IMAD.MOV.U32 R148, RZ, RZ, R216 ;  /* 0x000000ffff947224 */ /* 0x002fe400078e00d8 */
[----:B------:R-:W-:Y:S01]  /*f1c0*/  IMAD.MOV.U32 R149, RZ, RZ, R215 ;  /* 0x000000ffff957224 */ /* 0x000fe200078e00d7 */
[----:B---3--:R-:W-:Y:S01]  /*f1d0*/  MOV R145, R219 ;  /* 0x000000db00917202 */ /* 0x008fe20000000f00 */
[----:B------:R-:W-:Y:S01]  /*f1e0*/  IMAD.MOV.U32 R144, RZ, RZ, R220 ;  /* 0x000000ffff907224 */ /* 0x000fe200078e00dc */
[----:B------:R-:W-:Y:S01]  /*f1f0*/  MOV R220, R16 ;  /* 0x0000001000dc7202 */ /* 0x000fe20000000f00 */
[----:B------:R-:W-:-:S02]  /*f200*/  IMAD.MOV.U32 R146, RZ, RZ, R218 ;  /* 0x000000ffff927224 */ /* 0x000fc400078e00da */
[----:B----4-:R-:W-:Y:S02]  /*f210*/  IMAD.MOV.U32 R140, RZ, RZ, R224 ;  /* 0x000000ffff8c7224 */ /* 0x010fe400078e00e0 */
        /* <DEDUP_REMOVED lines=15> */
[----:B------:R-:W-:Y:S01]  /*f310*/  MOV R213, R23 ;  /* 0x0000001700d57202 */ /* 0x000fe20000000f00 */
        /* <DEDUP_REMOVED lines=16> */
[----:B------:R-:W-:Y:S01]  /*f420*/  IMAD.MOV.U32 R232, RZ, RZ, R4 ;  /* 0x000000ffffe87224 */ /* 0x000fe200078e0004 */
[----:B------:R-:W-:Y:S02]  /*f430*/  UIADD3 UR18, UR31, 0x80, UR13 ;  /* 0x000000801f127890 */ /* 0x000fe4000fffe00d */
[----:B------:R-:W-:Y:S01]  /*f440*/  UIADD3 UR16, UR11, 0x80, URZ ;  /* 0x000000800b107890 */ /* 0x000fe2000fffe03f */
[----:B------:R-:W-:Y:S01]  /*f450*/  UMOV UR19, 0x40000040 ;  /* 0x4000004000137882 */ /* 0x000fe20000000000 */
[----:B------:R-:W-:Y:S01]  /*f460*/  UMOV UR17, 0x8 ;  /* 0x0000000800117882 */ /* 0x000fe20000000000 */
[----:B--2---:R-:W-:-:S06]  /*f470*/  WARPGROUP.ARRIVE ;  /* 0x00000000000079c5 */ /* 0x004fcc0000000000 */
[----:B------:R-:W-:Y:S03]  /*f480*/  HGMMA.64x256x16.F32 R108, gdesc[UR16].tnspA.tnspB, R108, gsb0 ;  /* 0x63e00000106c79f0 */ /* 0x000fe6000800086c */
        /* <DEDUP_REMOVED lines=23> */
[----:B------:R-:W-:Y:S01]  /*f600*/  UIADD3 UR18, UR31, 0x880, UR13 ;  /* 0x000008801f127890 */ /* 0x000fe2000fffe00d */
        /* <DEDUP_REMOVED lines=89> */
[----:B------:R-:W-:-:S02]  /*fba0*/  UIADD3 UR18, UR31, 0x100, UR13 ;  /* 0x000001001f127890 */ /* 0x000fc4000fffe00d */
[----:B------:R-:W-:Y:S01]  /*fbb0*/  UIADD3 UR16, UR11, 0x100, URZ ;  /* 0x000001000b107890 */ /* 0x000fe2000fffe03f */
[----:B------:R-:W-:Y:S01]  /*fbc0*/  UMOV UR19, 0x40000040 ;  /* 0x4000004000137882 */ /* 0x000fe20000000000 */
[----:B------:R-:W-:Y:S01]  /*fbd0*/  UMOV UR17, 0x8 ;  /* 0x0000000800117882 */ /* 0x000fe20000000000 */
[----:B--2---:R-:W-:-:S06]  /*fbe0*/  WARPGROUP.ARRIVE ;  /* 0x00000000000079c5 */ /* 0x004fcc0000000000 */
[----:B------:R-:W-:Y:S03]  /*fbf0*/  HGMMA.64x256x16.F32 R24, gdesc[UR16].tnspA.tnspB, R24, gsb0 ;  /* 0x63e00000101879f0 */ /* 0x000fe60008000818 */
        /* <DEDUP_REMOVED lines=140> */
[----:B------:R-:W-:-:S02]  /*104c0*/  IMAD.MOV.U32 R5, RZ, RZ, R147 ;  /* 0x000000ffff057224 */ /* 0x000fc400078e0093 */
[----:B------:R-:W-:Y:S01]  /*104d0*/  IMAD.MOV.U32 R3, RZ, RZ, R149 ;  /* 0x000000ffff037224 */ /* 0x000fe200078e0095 */
[----:B------:R-:W2:Y:S01]  /*104e0*/  LDL.LU.128 R144, [R1+0x1b40] ;  /* 0x001b400001907983 */ /* 0x000ea20000300c00 */
[----:B------:R-:W-:Y:S02]  /*104f0*/  IMAD.MOV.U32 R2, RZ, RZ, R150 ;  /* 0x000000ffff027224 */ /* 0x000fe400078e0096 */
[----:B------:R-:W-:Y:S02]  /*10500*/  IMAD.MOV.U32 R0, RZ, RZ, R151 ;  /* 0x000000ffff007224 */ /* 0x000fe400078e0097 */
[----:B------:R-:W2:Y:S01]  /*10510*/  LDL.LU.128 R148, [R1+0x1b50] ;  /* 0x001b500001947983 */ /* 0x000ea20000300c00 */
[----:B------:R-:W-:Y:S01]  /*10520*/  UIADD3 UR18, UR31, 0x900, UR13 ;  /* 0x000009001f127890 */ /* 0x000fe2000fffe00d */
[----:B------:R-:W-:Y:S01]  /*10530*/  UMOV UR19, 0x40000040 ;  /* 0x4000004000137882 */ /* 0x000fe20000000000 */
[----:B--2---:R-:W-:-:S07]  /*10540*/  WARPGROUP.ARRIVE ;  /* 0x00000000000079c5 */ /* 0x004fce0000000000 */
[----:B------:R-:W-:Y:S03]  /*10550*/  HGMMA.64x256x16.F32 R24, gdesc[UR16].tnspA.tnspB, R24, gsb0 ;  /* 0x63e00000101879f0 */ /* 0x000fe60008000818 */
        /* <DEDUP_REMOVED lines=32> */
[----:B------:R-:W-:-:S03]  /*10760*/  IMAD.MOV.U32 R131, RZ, RZ, R233 ;  /* 0x000000ffff837224 */ /* 0x000fc600078e00e9 */
[----:B------:R3:W-:Y:S01]  /*10770*/  STL.128 [R1+0x1940], R144 ;  /* 0x0019409001007387 */ /* 0x0007e20000100c00 */
[----:B------:R-:W-:-:S03]  /*10780*/  IMAD.MOV.U32 R233, RZ, RZ, R3 ;  /* 0x000000ffffe97224 */ /* 0x000fc600078e0003 */
[----:B------:R4:W-:Y:S01]  /*10790*/  STL.128 [R1+0x1930], R140 ;  /* 0x0019308c01007387 */ /* 0x0009e20000100c00 */
[----:B------:R-:W-:-:S03]  /*107a0*/  IMAD.MOV.U32 R234, RZ, RZ, R2 ;  /* 0x000000ffffea7224 */ /* 0x000fc600078e0002 */
[----:B------:R4:W-:Y:S04]  /*107b0*/  STL.128 [R1+0x1920], R136 ;  /* 0x0019208801007387 */ /* 0x0009e80000100c00 */
[----:B------:R4:W-:Y:S01]  /*107c0*/  STL.128 [R1+0x1910], R132 ;  /* 0x0019108401007387 */ /* 0x0009e20000100c00 */
[----:B-1----:R-:W-:Y:S02]  /*107d0*/  IMAD.MOV.U32 R148, RZ, RZ, R216 ;  /* 0x000000ffff947224 */ /* 0x002fe400078e00d8 */
[----:B------:R-:W-:Y:S01]  /*107e0*/  IMAD.MOV.U32 R149, RZ, RZ, R215 ;  /* 0x000000ffff957224 */ /* 0x000fe200078e00d7 */
[----:B---3--:R-:W-:Y:S01]  /*107f0*/  MOV R146, R218 ;  /* 0x000000da00927202 */ /* 0x008fe20000000f00 */
[----:B------:R-:W-:Y:S02]  /*10800*/  IMAD.MOV.U32 R144, RZ, RZ, R220 ;  /* 0x000000ffff907224 */ /* 0x000fe400078e00dc */
[----:B------:R-:W-:-:S02]  /*10810*/  IMAD.MOV.U32 R145, RZ, RZ, R219 ;  /* 0x000000ffff917224 */ /* 0x000fc400078e00db */
[----:B----4-:R-:W-:Y:S02]  /*10820*/  IMAD.MOV.U32 R140, RZ, RZ, R224 ;  /* 0x000000ffff8c7224 */ /* 0x010fe400078e00e0 */
[----:B------:R-:W-:Y:S01]  /*10830*/  IMAD.MOV.U32 R141, RZ, RZ, R223 ;  /* 0x000000ffff8d7224 */ /* 0x000fe200078e00df */
[----:B------:R-:W-:Y:S01]  /*10840*/  MOV R139, R225 ;  /* 0x000000e1008b7202 */ /* 0x000fe20000000f00 */
[----:B------:R-:W-:Y:S01]  /*10850*/  IMAD.MOV.U32 R136, RZ, RZ, R228 ;  /* 0x000000ffff887224 */ /* 0x000fe200078e00e4 */
[----:B------:R-:W-:Y:S01]  /*10860*/  MOV R228, R8 ;  /* 0x0000000800e47202 */ /* 0x000fe20000000f00 */
        /* <DEDUP_REMOVED lines=149> */
[----:B------:R-:W-:-:S02]  /*111c0*/  UIADD3 UR18, UR12, UR13, URZ ;  /* 0x0000000d0c127290 */ /* 0x000fc4000fffe03f */
        /* <DEDUP_REMOVED lines=149> */
[----:B------:R-:W2:Y:S04]  /*11b20*/  LDL.LU.128 R24, [R1+0x16b0] ;  /* 0x0016b00001187983 */ /* 0x000ea80000300c00 */
        /* <DEDUP_REMOVED lines=44> */
[----:B-1----:R-:W-:Y:S01]  /*11df0*/  IMAD.MOV.U32 R148, RZ, RZ, R216 ;  /* 0x000000ffff947224 */ /* 0x002fe200078e00d8 */
[----:B------:R-:W-:Y:S01]  /*11e00*/  MOV R150, R214 ;  /* 0x000000d600967202 */ /* 0x000fe20000000f00 */
        /* <DEDUP_REMOVED lines=13> */
[----:B------:R-:W-:Y:S01]  /*11ee0*/  IMAD.MOV.U32 R135, RZ, RZ, R229 ;  /* 0x000000ffff877224 */ /* 0x000fe200078e00e5 */
[----:B------:R-:W-:Y:S01]  /*11ef0*/  MOV R229, R7 ;  /* 0x0000000700e57202 */ /* 0x000fe20000000f00 */
[----:B------:R-:W-:Y:S02]  /*11f00*/  IMAD.MOV.U32 R139, RZ, RZ, R225 ;  /* 0x000000ffff8b7224 */ /* 0x000fe400078e00e1 */
[----:B------:R-:W-:Y:S02]  /*11f10*/  IMAD.MOV.U32 R142, RZ, RZ, R222 ;  /* 0x000000ffff8e7224 */ /* 0x000fe400078e00de */
        /* <DEDUP_REMOVED lines=335> */
[----:B-1----:R-:W-:Y:S02]  /*13410*/  IMAD.MOV.U32 R148, RZ, RZ, R216 ;  /* 0x000000ffff947224 */ /* 0x002fe400078e00d8 */
[----:B------:R-:W-:Y:S01]  /*13420*/  IMAD.MOV.U32 R149, RZ, RZ, R215 ;  /* 0x000000ffff957224 */ /* 0x000fe200078e00d7 */
[----:B---3--:R-:W-:Y:S01]  /*13430*/  MOV R147, R217 ;  /* 0x000000d900937202 */ /* 0x008fe20000000f00 */
[----:B------:R-:W-:Y:S01]  /*13440*/  IMAD.MOV.U32 R144, RZ, RZ, R220 ;  /* 0x000000ffff907224 */ /* 0x000fe200078e00dc */
[----:B------:R-:W-:Y:S01]  /*13450*/  MOV R220, R16 ;  /* 0x0000001000dc7202 */ /* 0x000fe20000000f00 */
[----:B------:R-:W-:Y:S01]  /*13460*/  IMAD.MOV.U32 R145, RZ, RZ, R219 ;  /* 0x000000ffff917224 */ /* 0x000fe200078e00db */
[----:B----4-:R-:W-:Y:S01]  /*13470*/  MOV R141, R223 ;  /* 0x000000df008d7202 */ /* 0x010fe20000000f00 */
[----:B------:R-:W-:Y:S02]  /*13480*/  IMAD.MOV.U32 R140, RZ, RZ, R224 ;  /* 0x000000ffff8c7224 */ /* 0x000fe400078e00e0 */
[----:B------:R-:W-:-:S02]  /*13490*/  IMAD.MOV.U32 R142, RZ, RZ, R222 ;  /* 0x000000ffff8e7224 */ /* 0x000fc400078e00de */
[----:B------:R-:W-:Y:S02]  /*134a0*/  IMAD.MOV.U32 R136, RZ, RZ, R228 ;  /* 0x000000ffff887224 */ /* 0x000fe400078e00e4 */
[----:B------:R-:W-:Y:S01]  /*134b0*/  IMAD.MOV.U32 R137, RZ, RZ, R227 ;  /* 0x000000ffff897224 */ /* 0x000fe200078e00e3 */
[----:B------:R-:W-:Y:S01]  /*134c0*/  MOV R135, R229 ;  /* 0x000000e500877202 */ /* 0x000fe20000000f00 */
[----:B------:R-:W-:Y:S01]  /*134d0*/  IMAD.MOV.U32 R132, RZ, RZ, R232 ;  /* 0x000000ffff847224 */ /* 0x000fe200078e00e8 */
[----:B------:R-:W-:Y:S01]  /*134e0*/  MOV R232, R4 ;  /* 0x0000000400e87202 */ /* 0x000fe20000000f00 */
[----:B------:R-:W-:Y:S02]  /*134f0*/  IMAD.MOV.U32 R133, RZ, RZ, R231 ;  /* 0x000000ffff857224 */ /* 0x000fe400078e00e7 */
[----:B------:R-:W-:Y:S02]  /*13500*/  IMAD.MOV.U32 R134, RZ, RZ, R230 ;  /* 0x000000ffff867224 */ /* 0x000fe400078e00e6 */
[----:B------:R-:W-:Y:S01]  /*13510*/  IMAD.MOV.U32 R138, RZ, RZ, R226 ;  /* 0x000000ffff8a7224 */ /* 0x000fe200078e00e2 */
[----:B------:R-:W-:Y:S01]  /*13520*/  MOV R226, R10 ;  /* 0x0000000a00e27202 */ /* 0x000fe20000000f00 */
[----:B------:R-:W-:-:S02]  /*13530*/  IMAD.MOV.U32 R139, RZ, RZ, R225 ;  /* 0x000000ffff8b7224 */ /* 0x000fc400078e00e1 */
[----:B------:R-:W-:Y:S02]  /*13540*/  IMAD.MOV.U32 R143, RZ, RZ, R221 ;  /* 0x000000ffff8f7224 */ /* 0x000fe400078e00dd */
[----:B------:R-:W-:Y:S02]  /*13550*/  IMAD.MOV.U32 R146, RZ, RZ, R218 ;  /* 0x000000ffff927224 */ /* 0x000fe400078e00da */
[----:B------:R-:W-:Y:S01]  /*13560*/  IMAD.MOV.U32 R150, RZ, RZ, R214 ;  /* 0x000000ffff967224 */ /* 0x000fe200078e00d6 */
[----:B------:R-:W-:Y:S01]  /*13570*/  MOV R214, R22 ;  /* 0x0000001600d67202 */ /* 0x000fe20000000f00 */
        /* <DEDUP_REMOVED lines=47> */
[----:B------:R-:W-:Y:S01]  /*13870*/  UMOV UR19, 0x40000040 ;  /* 0x4000004000137882 */ /* 0x000fe20000000000 */
[----:B--2---:R-:W-:-:S07]  /*13880*/  WARPGROUP.ARRIVE ;  /* 0x00000000000079c5 */ /* 0x004fce0000000000 */
[----:B------:R-:W-:Y:S03]  /*13890*/  HGMMA.64x256x16.F32 R24, gdesc[UR16].tnspA.tnspB, R24, gsb0 ;  /* 0x63e00000101879f0 */ /* 0x000fe60008000818 */
[----:B------:R-:W-:Y:S02]  /*138a0*/  WARPGROUP.DEPBAR.LE gsb0, 0x0 ;  /* 0x00008000000079c5 */ /* 0x000fe40000010000 */
[----:B------:R1:W-:Y:S04]  /*138b0*/  STL.128 [R1+0xb30], R148 ;  /* 0x000b309401007387 */ /* 0x0003e80000100c00 */
[----:B------:R2:W-:Y:S04]  /*138c0*/  STL.128 [R1+0xb20], R144 ;  /* 0x000b209001007387 */ /* 0x0005e80000100c00 */
[----:B------:R3:W-:Y:S04]  /*138d0*/  STL.128 [R1+0xb10], R140 ;  /* 0x000b108c01007387 */ /* 0x0007e80000100c00 */
[----:B------:R4:W-:Y:S04]  /*138e0*/  STL.128 [R1+0xb00], R136 ;  /* 0x000b008801007387 */ /* 0x0009e80000100c00 */
[----:B-1----:R-:W4:Y:S04]  /*138f0*/  LDL.LU.128 R148, [R1+0x720] ;  /* 0x0007200001947983 */ /* 0x002f280000300c00 */
[----:B--2---:R-:W2:Y:S04]  /*13900*/  LDL.LU.128 R144, [R1+0x710] ;  /* 0x0007100001907983 */ /* 0x004ea80000300c00 */
[----:B---3--:R-:W3:Y:S04]  /*13910*/  LDL.LU.128 R140, [R1+0x700] ;  /* 0x00070000018c7983 */ /* 0x008ee80000300c00 */
[----:B------:R-:W-:Y:S04]  /*13920*/  STL.128 [R1+0xaf0], R132 ;  /* 0x000af08401007387 */ /* 0x000fe80000100c00 */
[----:B------:R-:W-:Y:S04]  /*13930*/  STL.128 [R1+0xae0], R128 ;  /* 0x000ae08001007387 */ /* 0x000fe80000100c00 */
[----:B------:R-:W-:Y:S04]  /*13940*/  STL.128 [R1+0xad0], R124 ;  /* 0x000ad07c01007387 */ /* 0x000fe80000100c00 */
[----:B------:R-:W-:Y:S04]  /*13950*/  STL.128 [R1+0xac0], R120 ;  /* 0x000ac07801007387 */ /* 0x000fe80000100c00 */
[----:B------:R1:W-:Y:S04]  /*13960*/  STL.128 [R1+0xab0], R116 ;  /* 0x000ab07401007387 */ /* 0x0003e80000100c00 */
[----:B------:R1:W-:Y:S04]  /*13970*/  STL.128 [R1+0xaa0], R112 ;  /* 0x000aa07001007387 */ /* 0x0003e80000100c00 */
[----:B------:R1:W-:Y:S04]  /*13980*/  STL.128 [R1+0xa90], R108 ;  /* 0x000a906c01007387 */ /* 0x0003e80000100c00 */
[----:B----4-:R-:W4:Y:S04]  /*13990*/  LDL.LU.128 R136, [R1+0x6f0] ;  /* 0x0006f00001887983 */ /* 0x010f280000300c00 */
[----:B-1----:R-:W4:Y:S04]  /*139a0*/  LDL.LU.128 R116, [R1+0x6a0] ;  /* 0x0006a00001747983 */ /* 0x002f280000300c00 */
[----:B------:R-:W4:Y:S04]  /*139b0*/  LDL.LU.128 R112, [R1+0x690] ;  /* 0x0006900001707983 */ /* 0x000f280000300c00 */
[----:B------:R-:W4:Y:S04]  /*139c0*/  LDL.LU.128 R108, [R1+0x680] ;  /* 0x00068000016c7983 */ /* 0x000f280000300c00 */
[----:B------:R-:W4:Y:S04]  /*139d0*/  LDL.LU.128 R120, [R1+0x6b0] ;  /* 0x0006b00001787983 */ /* 0x000f280000300c00 */
[----:B------:R-:W4:Y:S04]  /*139e0*/  LDL.LU.128 R124, [R1+0x6c0] ;  /* 0x0006c000017c7983 */ /* 0x000f280000300c00 */
[----:B------:R-:W4:Y:S04]  /*139f0*/  LDL.LU.128 R128, [R1+0x6d0] ;  /* 0x0006d00001807983 */ /* 0x000f280000300c00 */
[----:B------:R-:W4:Y:S04]  /*13a00*/  LDL.LU.128 R132, [R1+0x6e0] ;  /* 0x0006e00001847983 */ /* 0x000f280000300c00 */
        /* <DEDUP_REMOVED lines=22> */
[----:B--2---:R-:W-:Y:S04]  /*13b70*/  STL.128 [R1+0x1330], R144 ;  /* 0x0013309001007387 */ /* 0x004fe80000100c00 */
[----:B---3--:R-:W-:Y:S04]  /*13b80*/  STL.128 [R1+0x1320], R140 ;  /* 0x0013208c01007387 */ /* 0x008fe80000100c00 */
[----:B----4-:R-:W-:Y:S04]  /*13b90*/  STL.128 [R1+0x1310], R136 ;  /* 0x0013108801007387 */ /* 0x010fe80000100c00 */
        /* <DEDUP_REMOVED lines=60> */
[----:B------:R-:W-:-:S02]  /*13f60*/  ULOP3.LUT UR22, UR22, 0x80000, URZ, 0xfc, !UPT ;  /* 0x0008000016167892 */ /* 0x000fc4000f8efc3f */
[----:B------:R-:W-:Y:S01]  /*13f70*/  ULEA UR6, UR6, UR20, 0xc ;  /* 0x0000001406067291 */ /* 0x000fe2000f8e603f */
[----:B------:R-:W3:Y:S01]  /*13f80*/  LDL.LU.128 R152, [R1+0x730] ;  /* 0x0007300001987983 */ /* 0x000ee20000300c00 */
[----:B------:R-:W-:Y:S01]  /*13f90*/  UIADD3 UR16, UR22, 0x200, URZ ;  /* 0x0000020016107890 */ /* 0x000fe2000fffe03f */
[----:B------:R-:W-:Y:S01]  /*13fa0*/  UMOV UR19, 0x40000040 ;  /* 0x4000004000137882 */ /* 0x000fe20000000000 */
[----:B------:R-:W-:Y:S01]  /*13fb0*/  UMOV UR17, 0x40 ;  /* 0x0000004000117882 */ /* 0x000fe20000000000 */
[----:B------:R-:W3:Y:S02]  /*13fc0*/  LDL.LU.128 R156, [R1+0x740] ;  /* 0x00074000019c7983 */ /* 0x000ee40000300c00 */
[----:B------:R-:W-:Y:S02]  /*13fd0*/  UMOV UR18, UR6 ;  /* 0x0000000600127c82 */ /* 0x000fe40008000000 */
        /* <DEDUP_REMOVED lines=49> */
[----:B------:R-:W3:Y:S01]  /*142f0*/  LDL.LU.128 R144, [R1+0x1330] ;  /* 0x0013300001907983 */ /* 0x000ee20000300c00 */
[----:B------:R-:W-:-:S02]  /*14300*/  IMAD.MOV.U32 R2, RZ, RZ, R150 ;  /* 0x000000ffff027224 */ /* 0x000fc400078e0096 */
[----:B------:R-:W-:Y:S01]  /*14310*/  IMAD.MOV.U32 R0, RZ, RZ, R151 ;  /* 0x000000ffff007224 */ /* 0x000fe200078e0097 */
        /* <DEDUP_REMOVED lines=31> */
[----:B-1----:R-:W3:Y:S04]  /*14510*/  LDL.LU.128 R92, [R1+0x1260] ;  /* 0x00126000015c7983 */ /* 0x002ee80000300c00 */
[----:B--2---:R-:W2:Y:S04]  /*14520*/  LDL.LU.128 R96, [R1+0x1270] ;  /* 0x0012700001607983 */ /* 0x004ea80000300c00 */
[----:B----4-:R-:W4:Y:S04]  /*14530*/  LDL.LU.128 R100, [R1+0x1280] ;  /* 0x0012800001647983 */ /* 0x010f280000300c00 */
[----:B------:R-:W4:Y:S04]  /*14540*/  LDL.LU.128 R104, [R1+0x1290] ;  /* 0x0012900001687983 */ /* 0x000f280000300c00 */
        /* <DEDUP_REMOVED lines=16> */
[----:B------:R-:W4:Y:S01]  /*14650*/  LDL.LU.128 R24, [R1+0x1150] ;  /* 0x0011500001187983 */ /* 0x000f220000300c00 */
[----:B------:R-:W-:Y:S01]  /*14660*/  UIADD3 UR18, UR6, 0x800, URZ ;  /* 0x0000080006127890 */ /* 0x000fe2000fffe03f */
[----:B------:R-:W-:Y:S01]  /*14670*/  UMOV UR19, 0x40000040 ;  /* 0x4000004000137882 */ /* 0x000fe20000000000 */
[----:B---3--:R-:W-:-:S07]  /*14680*/  WARPGROUP.ARRIVE ;  /* 0x00000000000079c5 */ /* 0x008fce0000000000 */
[----:B------:R-:W-:Y:S01]  /*14690*/  HGMMA.64x256x16.F32 R108, gdesc[UR16].tnspB, R108, gsb0 ;  /* 0x43e00000106c79f0 */ /* 0x000fe2000800086c */
[----:B------:R-:W-:Y:S04]  /*146a0*/  STL.128 [R1+0x1060], R92 ;  /* 0x0010605c01007387 */ /* 0x000fe80000100c00 */
[----:B--2---:R-:W-:Y:S04]  /*146b0*/  STL.128 [R1+0x1070], R96 ;  /* 0x0010706001007387 */ /* 0x004fe80000100c00 */
        /* <DEDUP_REMOVED lines=43> */
[----:B------:R-:W-:-:S03]  /*14970*/  WARPGROUP.DEPBAR.LE gsb0, 0x0 ;  /* 0x00008000000079c5 */ /* 0x000fc60000010000 */
        /* <DEDUP_REMOVED lines=71> */
[----:B-1----:R-:W2:Y:S04]  /*14df0*/  LDL.LU R108, [R1+0x9d0] ;  /* 0x0009d000016c7983 */ /* 0x002ea80000300800 */
        /* <DEDUP_REMOVED lines=116> */
[----:B--2---:R-:W-:-:S07]  /*15540*/  WARPGROUP.ARRIVE ;  /* 0x00000000000079c5 */ /* 0x004fce0000000000 */
[----:B------:R-:W-:Y:S01]  /*15550*/  HGMMA.64x256x16.F32 R108, gdesc[UR16].tnspB, R108, gsb0 ;  /* 0x43e00000106c79f0 */ /* 0x000fe2000800086c */
[----:B------:R-:W-:Y:S04]  /*15560*/  STL.128 [R1+0xe60], R92 ;  /* 0x000e605c01007387 */ /* 0x000fe80000100c00 */
        /* <DEDUP_REMOVED lines=129> */
[----:B------:R-:W-:Y:S04]  /*15d80*/  STL.128 [R1+0x9a0], R96 ;  /* 0x0009a06001007387 */ /* 0x000fe80000100c00 */
[----:B------:R-:W-:Y:S04]  /*15d90*/  STL.128 [R1+0x9b0], R100 ;  /* 0x0009b06401007387 */ /* 0x000fe80000100c00 */
[----:B------:R3:W-:Y:S04]  /*15da0*/  STL.128 [R1+0x9c0], R104 ;  /* 0x0009c06801007387 */ /* 0x0007e80000100c00 */
[----:B-1----:R-:W4:Y:S04]  /*15db0*/  LDL.LU.128 R92, [R1+0xe60] ;  /* 0x000e6000015c7983 */ /* 0x002f280000300c00 */
        /* <DEDUP_REMOVED lines=17> */
[----:B---3--:R-:W3:Y:S04]  /*15ed0*/  LDL.LU.128 R104, [R1+0xe90] ;  /* 0x000e900001687983 */ /* 0x008ee80000300c00 */
[----:B------:R-:W3:Y:S04]  /*15ee0*/  LDL.LU.128 R100, [R1+0xe80] ;  /* 0x000e800001647983 */ /* 0x000ee80000300c00 */
[----:B------:R-:W3:Y:S01]  /*15ef0*/  LDL.LU.128 R96, [R1+0xe70] ;  /* 0x000e700001607983 */ /* 0x000ee20000300c00 */
[----:B------:R-:W-:Y:S01]  /*15f00*/  UIADD3 UR18, UR6, 0x900, URZ ;  /* 0x0000090006127890 */ /* 0x000fe2000fffe03f */
[----:B------:R-:W-:Y:S01]  /*15f10*/  UMOV UR19, 0x40000040 ;  /* 0x4000004000137882 */ /* 0x000fe20000000000 */
[----:B--2---:R-:W-:-:S07]  /*15f20*/  WARPGROUP.ARRIVE ;  /* 0x00000000000079c5 */ /* 0x004fce0000000000 */
[----:B------:R-:W-:Y:S01]  /*15f30*/  HGMMA.64x256x16.F32 R108, gdesc[UR16].tnspB, R108, gsb0 ;  /* 0x43e00000106c79f0 */ /* 0x000fe2000800086c */
        /* <DEDUP_REMOVED lines=18> */
[----:B---3--:R-:W-:Y:S04]  /*16060*/  STL.128 [R1+0xc80], R104 ;  /* 0x000c806801007387 */ /* 0x008fe80000100c00 */
[----:B------:R-:W-:Y:S04]  /*16070*/  STL.128 [R1+0xc70], R100 ;  /* 0x000c706401007387 */ /* 0x000fe80000100c00 */
[----:B------:R2:W-:Y:S04]  /*16080*/  STL.128 [R1+0xc60], R96 ;  /* 0x000c606001007387 */ /* 0x0005e80000100c00 */
[----:B-1----:R-:W3:Y:S04]  /*16090*/  LDL.LU R24, [R1+0x880] ;  /* 0x0008800001187983 */ /* 0x002ee80000300800 */
        /* <DEDUP_REMOVED lines=22> */
[----:B------:R-:W3:Y:S01]  /*16200*/  LDL.LU R47, [R1+0x8dc] ;  /* 0x0008dc00012f7983 */ /* 0x000ee20000300800 */
        /* <DEDUP_REMOVED lines=60> */
[----:B--2---:R-:W3:Y:S04]  /*165d0*/  LDL.LU R96, [R1+0x9a0] ;  /* 0x0009a00001607983 */ /* 0x004ee80000300800 */
        /* <DEDUP_REMOVED lines=32> */
[----:B------:R-:W-:Y:S01]  /*167e0*/  IMAD.MOV.U32 R129, RZ, RZ, R17 ;  /* 0x000000ffff817224 */ /* 0x000fe200078e0011 */
[----:B------:R-:W-:Y:S01]  /*167f0*/  MOV R134, R21 ;  /* 0x0000001500867202 */ /* 0x000fe20000000f00 */
[----:B------:R-:W-:Y:S01]  /*16800*/  IMAD.MOV.U32 R130, RZ, RZ, R16 ;  /* 0x000000ffff827224 */ /* 0x000fe200078e0010 */
[----:B------:R-:W-:Y:S01]  /*16810*/  MOV R140, R13 ;  /* 0x0000000d008c7202 */ /* 0x000fe20000000f00 */
[----:B------:R-:W-:Y:S01]  /*16820*/  IMAD.MOV.U32 R131, RZ, RZ, R3 ;  /* 0x000000ffff837224 */ /* 0x000fe200078e0003 */
[----:B------:R-:W-:Y:S01]  /*16830*/  MOV R146, R7 ;  /* 0x0000000700927202 */ /* 0x000fe20000000f00 */
[----:B------:R-:W-:Y:S01]  /*16840*/  IMAD.MOV.U32 R132, RZ, RZ, R23 ;  /* 0x000000ffff847224 */ /* 0x000fe200078e0017 */
[----:B------:R-:W-:Y:S01]  /*16850*/  UIADD3 UR18, UR6, 0x180, URZ ;  /* 0x0000018006127890 */ /* 0x000fe2000fffe03f */
[----:B------:R-:W-:Y:S01]  /*16860*/  IMAD.MOV.U32 R133, RZ, RZ, R22 ;  /* 0x000000ffff857224 */ /* 0x000fe200078e0016 */
[----:B------:R-:W-:Y:S01]  /*16870*/  UIADD3 UR16, UR22, 0x230, URZ ;  /* 0x0000023016107890 */ /* 0x000fe2000fffe03f */
[----:B------:R-:W-:Y:S01]  /*16880*/  IMAD.MOV.U32 R135, RZ, RZ, R20 ;  /* 0x000000ffff877224 */ /* 0x000fe200078e0014 */
[----:B------:R-:W-:Y:S01]  /*16890*/  UMOV UR19, 0x40000040 ;  /* 0x4000004000137882 */ /* 0x000fe20000000000 */
[----:B------:R-:W-:Y:S01]  /*168a0*/  IMAD.MOV.U32 R136, RZ, RZ, R19 ;  /* 0x000000ffff887224 */ /* 0x000fe200078e0013 */
[----:B------:R-:W-:Y:S01]  /*168b0*/  UMOV UR17, 0x40 ;  /* 0x0000004000117882 */ /* 0x000fe20000000000 */
[----:B------:R-:W-:Y:S01]  /*168c0*/  IMAD.MOV.U32 R137, RZ, RZ, R18 ;  /* 0x000000ffff897224 */ /* 0x000fe200078e0012 */
[----:B------:R1:W5:Y:S01]  /*168d0*/  LDL.LU R17, [R1+0xd48] ;  /* 0x000d480001117983 */ /* 0x0003620000300800 */
[----:B------:R-:W-:-:S02]  /*168e0*/  IMAD.MOV.U32 R138, RZ, RZ, R15 ;  /* 0x000000ffff8a7224 */ /* 0x000fc400078e000f */
[----:B------:R-:W-:Y:S01]  /*168f0*/  IMAD.MOV.U32 R139, RZ, RZ, R14 ;  /* 0x000000ffff8b7224 */ /* 0x000fe200078e000e */
[----:B------:R1:W5:Y:S01]  /*16900*/  LDL.LU R16, [R1+0xd44] ;  /* 0x000d440001107983 */ /* 0x0003620000300800 */
[----:B------:R-:W-:Y:S02]  /*16910*/  IMAD.MOV.U32 R141, RZ, RZ, R12 ;  /* 0x000000ffff8d7224 */ /* 0x000fe400078e000c */
[----:B------:R-:W-:Y:S01]  /*16920*/  IMAD.MOV.U32 R142, RZ, RZ, R11 ;  /* 0x000000ffff8e7224 */ /* 0x000fe200078e000b */
[----:B------:R1:W5:Y:S01]  /*16930*/  LDL.LU R3, [R1+0xd40] ;  /* 0x000d400001037983 */ /* 0x0003620000300800 */
        /* <DEDUP_REMOVED lines=8> */
[----:B---3--:R-:W-:-:S06]  /*169c0*/  WARPGROUP.ARRIVE ;  /* 0x00000000000079c5 */ /* 0x008fcc0000000000 */
        /* <DEDUP_REMOVED lines=47> */
[----:B-1----:R1:W5:Y:S04]  /*16cc0*/  LDL.LU.128 R92, [R1+0xc50] ;  /* 0x000c5000015c7983 */ /* 0x0023680000300c00 */
[----:B---3--:R1:W5:Y:S04]  /*16cd0*/  LDL.LU.128 R96, [R1+0xc60] ;  /* 0x000c600001607983 */ /* 0x0083680000300c00 */
[----:B----4-:R1:W5:Y:S04]  /*16ce0*/  LDL.LU.128 R100, [R1+0xc70] ;  /* 0x000c700001647983 */ /* 0x0103680000300c00 */
[----:B------:R1:W5:Y:S04]  /*16cf0*/  LDL.LU.128 R104, [R1+0xc80] ;  /* 0x000c800001687983 */ /* 0x0003680000300c00 */
        /* <DEDUP_REMOVED lines=16> */
[----:B------:R1:W5:Y:S01]  /*16e00*/  LDL.LU.128 R24, [R1+0xb40] ;  /* 0x000b400001187983 */ /* 0x0003620000300c00 */
        /* <DEDUP_REMOVED lines=14> */
[----:B--2---:R2:W5:Y:S04]  /*16ef0*/  LDL.LU.128 R136, [R1+0xb00] ;  /* 0x000b000001887983 */ /* 0x0045680000300c00 */
[----:B---3--:R2:W5:Y:S04]  /*16f00*/  LDL.LU.128 R140, [R1+0xb10] ;  /* 0x000b1000018c7983 */ /* 0x0085680000300c00 */
[----:B----4-:R2:W5:Y:S04]  /*16f10*/  LDL.LU.128 R144, [R1+0xb20] ;  /* 0x000b200001907983 */ /* 0x0105680000300c00 */
[----:B-1----:R2:W5:Y:S04]  /*16f20*/  LDL.LU.128 R148, [R1+0xb30] ;  /* 0x000b300001947983 */ /* 0x0025680000300c00 */
[----:B------:R2:W5:Y:S04]  /*16f30*/  LDL.LU.128 R132, [R1+0xaf0] ;  /* 0x000af00001847983 */ /* 0x0005680000300c00 */
[----:B------:R2:W5:Y:S04]  /*16f40*/  LDL.LU.128 R128, [R1+0xae0] ;  /* 0x000ae00001807983 */ /* 0x0005680000300c00 */
[----:B------:R2:W5:Y:S04]  /*16f50*/  LDL.LU.128 R124, [R1+0xad0] ;  /* 0x000ad000017c7983 */ /* 0x0005680000300c00 */
[----:B------:R2:W5:Y:S04]  /*16f60*/  LDL.LU.128 R120, [R1+0xac0] ;  /* 0x000ac00001787983 */ /* 0x0005680000300c00 */
[----:B------:R2:W5:Y:S04]  /*16f70*/  LDL.LU.128 R116, [R1+0xab0] ;  /* 0x000ab00001747983 */ /* 0x0005680000300c00 */
[----:B------:R2:W5:Y:S04]  /*16f80*/  LDL.LU.128 R112, [R1+0xaa0] ;  /* 0x000aa00001707983 */ /* 0x0005680000300c00 */
[----:B------:R2:W5:Y:S01]  /*16f90*/  LDL.LU.128 R108, [R1+0xa90] ;  /* 0x000a9000016c7983 */ /* 0x0005620000300c00 */
[----:B------:R-:W-:-:S02]  /*16fa0*/  UISETP.NE.AND UP0, UPT, UR27, 0x3, UPT ;  /* 0x000000031b00788c */ /* 0x000fc4000bf05270 */
[----:B------:R-:W-:Y:S01]  /*16fb0*/  USHF.L.U32 UR6, UR37, 0x1, URZ ;  /* 0x0000000125067899 */ /* 0x000fe2000800063f */
        /* <DEDUP_REMOVED lines=21> */
[----:B------:R-:W-:Y:S01]  /*17110*/  ULOP3.LUT UR21, UR6, 0xfffffffe, UR21, 0xe2, !UPT ;  /* 0xfffffffe06157892 */ /* 0x000fe2000f8ee215 */
[----:B------:R-:W-:-:S03]  /*17120*/  PLOP3.LUT P1, PT, PT, PT, UP0, 0x80, 0x0 ;  /* 0x000000000000781c */ /* 0x000fc60003f2f008 */
[----:B------:R-:W-:-:S09]  /*17130*/  ULEA UR21, UR21, UR10, 0x3 ;  /* 0x0000000a15157291 */ /* 0x000fd2000f8e183f */
[----:B------:R-:W-:Y:S01]  /*17140*/  SYNCS.ARRIVE.TRANS64.A1T0 RZ, [UR21], RZ ;  /* 0x000000ffffff79a7 */ /* 0x000fe20008100015 */
[----:B------:R-:W-:Y:S05]  /*17150*/  @!P1 BRA `(.L_x_35) ;  /* 0x0000000000049947 */ /* 0x000fea0003800000 */
[----:B------:R-:W-:Y:S01]  /*17160*/  BPT.TRAP 0x1 ;  /* 0x000000040000795c */ /* 0x000fe20000300000 */
.L_x_35:
[----:B------:R-:W-:Y:S01]  /*17170*/  ULEA UR13, UR4, UR36, 0x3 ;  /* 0x00000024040d7291 */ /* 0x000fe2000f8e183f */
[----:B------:R-:W-:-:S04]  /*17180*/  MOV R0, UR24 ;  /* 0x0000001800007c02 */ /* 0x000fc80008000f00 */
[----:B------:R-:W-:-:S04]  /*17190*/  SHF.L.U32 R0, R0, 0x1f, RZ ;  /* 0x0000001f00007819 */ /* 0x000fc800000006ff */
[----:B------:R-:W1:Y:S02]  /*171a0*/  SYNCS.PHASECHK.TRANS64.TRYWAIT P2, [UR13+0xc4490], R0 ;  /* 0x0c449000ff0075a7 */ /* 0x000e64000804014d */
[----:B-1----:R-:W-:Y:S05]  /*171b0*/  @!P2 BRA `(.L_x_36) ;  /* 0x000001180044a947 */ /* 0x002fea0003800000 */
.L_x_201:
[----:B-1----:R-:W3:Y:S01]  /*171c0*/  LDL R2, [R1+0xa84] ;  /* 0x000a840001027983 */ /* 0x002ee20000100800 */
[----:B------:R-:W1:Y:S01]  /*171d0*/  S2UR UR6, SR_SWINHI ;  /* 0x00000000000679c3 */ /* 0x000e620000002f00 */
[----:B------:R-:W-:Y:S02]  /*171e0*/  USHF.L.U32 UR10, UR4, 0xf, URZ ;  /* 0x0000000f040a7899 */ /* 0x000fe4000800063f */
[----:B--2---:R-:W2:Y:S02]  /*171f0*/  LDL.LU R233, [R1+0x80] ;  /* 0x0000800001e97983 */ /* 0x004ea40000300800 */
[----:B------:R-:W-:Y:S02]  /*17200*/  USHF.R.S32.HI UR12, URZ, 0x1f, UR10 ;  /* 0x0000001f3f0c7899 */ /* 0x000fe4000801140a */
        /* <DEDUP_REMOVED lines=73> */
[C---:B---3--:R-:W-:Y:S01]  /*176a0*/  IADD3 R0, P2, R2.reuse, UR10, RZ ;  /* 0x0000000a02007c10 */ /* 0x048fe2000ff5e0ff */
[----:B------:R-:W-:Y:S01]  /*176b0*/  UMOV UR10, UR36 ;  /* 0x00000024000a7c82 */ /* 0x000fe20008000000 */
[----:B-1----:R-:W-:Y:S01]  /*176c0*/  UMOV UR11, UR6 ;  /* 0x00000006000b7c82 */ /* 0x002fe20008000000 */
[----:B-----5:R1:W-:Y:S01]  /*176d0*/  STL.64 [R1+0xa90], R150 ;  /* 0x000a909601007387 */ /* 0x0203e20000100a00 */
[----:B------:R-:W-:-:S02]  /*176e0*/  LEA.HI.X.SX32 R4, R2, UR12, 0x1, P2 ;  /* 0x0000000c02047c11 */ /* 0x000fc400090f0eff */
[C---:B------:R-:W-:Y:S01]  /*176f0*/  LEA R2, P2, R0.reuse, UR10, 0x2 ;  /* 0x0000000a00027c11 */ /* 0x040fe2000f8410ff */
[----:B------:R3:W-:Y:S03]  /*17700*/  STL.64 [R1+0xa98], R148 ;  /* 0x000a989401007387 */ /* 0x0007e60000100a00 */
[----:B------:R-:W-:Y:S01]  /*17710*/  LEA.HI.X R0, R0, UR11, R4, 0x2, P2 ;  /* 0x0000000b00007c11 */ /* 0x000fe200090f1404 */
[----:B------:R4:W-:Y:S01]  /*17720*/  STL.64 [R1+0xaa8], R144 ;  /* 0x000aa89001007387 */ /* 0x0009e20000100a00 */
[----:B------:R-:W-:-:S03]  /*17730*/  IADD3 R4, P2, R2, 0x84000, RZ ;  /* 0x0008400002047810 */ /* 0x000fc60007f5e0ff */
[----:B-1----:R-:W4:Y:S01]  /*17740*/  LDL.LU R151, [R1+0x1a8] ;  /* 0x0001a80001977983 */ /* 0x002f220000300800 */
[----:B------:R-:W-:-:S03]  /*17750*/  LOP3.LUT R5, R4, 0x380, RZ, 0xc0, !PT ;  /* 0x0000038004057812 */ /* 0x000fc600078ec0ff */
[----:B------:R-:W4:Y:S01]  /*17760*/  LDL.LU R150, [R1+0x1ac] ;  /* 0x0001ac0001967983 */ /* 0x000f220000300800 */
[----:B------:R-:W-:-:S03]  /*17770*/  SHF.R.U64 R5, R5, 0x3, RZ ;  /* 0x0000000305057819 */ /* 0x000fc600000012ff */
[----:B---3--:R-:W3:Y:S01]  /*17780*/  LDL.LU R149, [R1+0x1b0] ;  /* 0x0001b00001957983 */ /* 0x008ee20000300800 */
[----:B------:R-:W-:Y:S01]  /*17790*/  LOP3.LUT R4, R5, R4, RZ, 0x3c, !PT ;  /* 0x0000000405047212 */ /* 0x000fe200078e3cff */
[----:B------:R-:W-:Y:S02]  /*177a0*/  IMAD.X R5, RZ, RZ, R0, P2 ;  /* 0x000000ffff057224 */ /* 0x000fe400010e0600 */
[----:B------:R-:W3:Y:S04]  /*177b0*/  LDL.LU R148, [R1+0x1b4] ;  /* 0x0001b40001947983 */ /* 0x000ee80000300800 */
[----:B--2---:R-:W-:Y:S04]  /*177c0*/  ST.E desc[UR14][R4.64], R233 ;  /* 0x000000e904007985 */ /* 0x004fe8000c10190e */
[----:B----4-:R1:W-:Y:S04]  /*177d0*/  ST.E desc[UR14][R4.64+0x4], R232 ;  /* 0x000004e804007985 */ /* 0x0103e8000c10190e */
[----:B------:R2:W-:Y:S04]  /*177e0*/  STL.64 [R1+0xab8], R140 ;  /* 0x000ab88c01007387 */ /* 0x0005e80000100a00 */
[----:B------:R-:W4:Y:S01]  /*177f0*/  LDL.LU R145, [R1+0x1b8] ;  /* 0x0001b80001917983 */ /* 0x000f220000300800 */
[----:B-1----:R-:W-:-:S03]  /*17800*/  IADD3 R4, P2, R2, 0x88000, RZ ;  /* 0x0008800002047810 */ /* 0x002fc60007f5e0ff */
[----:B------:R-:W4:Y:S01]  /*17810*/  LDL.LU R144, [R1+0x1bc] ;  /* 0x0001bc0001907983 */ /* 0x000f220000300800 */
[----:B------:R-:W-:-:S03]  /*17820*/  LOP3.LUT R5, R4, 0x380, RZ, 0xc0, !PT ;  /* 0x0000038004057812 */ /* 0x000fc600078ec0ff */
[----:B------:R1:W-:Y:S01]  /*17830*/  STL.64 [R1+0xac8], R136 ;  /* 0x000ac88801007387 */ /* 0x0003e20000100a00 */
[----:B------:R-:W-:-:S03]  /*17840*/  SHF.R.U64 R5, R5, 0x3, RZ ;  /* 0x0000000305057819 */ /* 0x000fc600000012ff */
[----:B--2---:R-:W2:Y:S01]  /*17850*/  LDL.LU R141, [R1+0x1c0] ;  /* 0x0001c000018d7983 */ /* 0x004ea20000300800 */
[----:B------:R-:W-:Y:S01]  /*17860*/  LOP3.LUT R4, R5, R4, RZ, 0x3c, !PT ;  /* 0x0000000405047212 */ /* 0x000fe200078e3cff */
[----:B------:R-:W-:Y:S02]  /*17870*/  IMAD.X R5, RZ, RZ, R0, P2 ;  /* 0x000000ffff057224 */ /* 0x000fe400010e0600 */
[----:B------:R-:W2:Y:S04]  /*17880*/  LDL.LU R140, [R1+0x1c4] ;  /* 0x0001c400018c7983 */ /* 0x000ea80000300800 */
[----:B------:R-:W-:Y:S04]  /*17890*/  ST.E desc[UR14][R4.64], R231 ;  /* 0x000000e704007985 */ /* 0x000fe8000c10190e */
[----:B------:R1:W-:Y:S04]  /*178a0*/  ST.E desc[UR14][R4.64+0x4], R230 ;  /* 0x000004e604007985 */ /* 0x0003e8000c10190e */
[----:B------:R1:W-:Y:S04]  /*178b0*/  STL.64 [R1+0xad8], R132 ;  /* 0x000ad88401007387 */ /* 0x0003e80000100a00 */
[----:B-1----:R-:W2:Y:S01]  /*178c0*/  LDL.LU R137, [R1+0x1c8] ;  /* 0x0001c80001897983 */ /* 0x002ea20000300800 */
[----:B------:R-:W-:-:S03]  /*178d0*/  IADD3 R4, P2, R2, 0x84020, RZ ;  /* 0x0008402002047810 */ /* 0x000fc60007f5e0ff */
[----:B------:R-:W2:Y:S01]  /*178e0*/  LDL.LU R136, [R1+0x1cc] ;  /* 0x0001cc0001887983 */ /* 0x000ea20000300800 */
[----:B------:R-:W-:-:S03]  /*178f0*/  LOP3.LUT R5, R4, 0x380, RZ, 0xc0, !PT ;  /* 0x0000038004057812 */ /* 0x000fc600078ec0ff */
[----:B------:R-:W2:Y:S01]  /*17900*/  LDL.LU R133, [R1+0x1d0] ;  /* 0x0001d00001857983 */ /* 0x000ea20000300800 */
[----:B------:R-:W-:-:S03]  /*17910*/  SHF.R.U64 R5, R5, 0x3, RZ ;  /* 0x0000000305057819 */ /* 0x000fc600000012ff */
[----:B------:R-:W2:Y:S01]  /*17920*/  LDL.LU R132, [R1+0x1d4] ;  /* 0x0001d40001847983 */ /* 0x000ea20000300800 */
[----:B------:R-:W-:Y:S01]  /*17930*/  LOP3.LUT R4, R5, R4, RZ, 0x3c, !PT ;  /* 0x0000000405047212 */ /* 0x000fe200078e3cff */
[----:B------:R-:W-:Y:S02]  /*17940*/  IMAD.X R5, RZ, RZ, R0, P2 ;  /* 0x000000ffff057224 */ /* 0x000fe400010e0600 */
[----:B------:R1:W-:Y:S04]  /*17950*/  STL.64 [R1+0xad0], R134 ;  /* 0x000ad08601007387 */ /* 0x0003e80000100a00 */
[----:B------:R-:W-:Y:S04]  /*17960*/  ST.E desc[UR14][R4.64], R229 ;  /* 0x000000e504007985 */ /* 0x000fe8000c10190e */
[----:B------:R1:W-:Y:S04]  /*17970*/  ST.E desc[UR14][R4.64+0x4], R228 ;  /* 0x000004e404007985 */ /* 0x0003e8000c10190e */
[----:B-1----:R-:W2:Y:S04]  /*17980*/  LDL.LU R135, [R1+0x1d8] ;  /* 0x0001d80001877983 */ /* 0x002ea80000300800 */
[----:B------:R-:W2:Y:S01]  /*17990*/  LDL.LU R134, [R1+0x1dc] ;  /* 0x0001dc0001867983 */ /* 0x000ea20000300800 */
[----:B------:R-:W-:-:S03]  /*179a0*/  IADD3 R4, P2, R2, 0x88020, RZ ;  /* 0x0008802002047810 */ /* 0x000fc60007f5e0ff */
[----:B------:R1:W-:Y:S01]  /*179b0*/  STL.64 [R1+0xac0], R138 ;  /* 0x000ac08a01007387 */ /* 0x0003e20000100a00 */
[----:B------:R-:W-:-:S03]  /*179c0*/  LOP3.LUT R5, R4, 0x380, RZ, 0xc0, !PT ;  /* 0x0000038004057812 */ /* 0x000fc600078ec0ff */
[----:B------:R1:W-:Y:S01]  /*179d0*/  STL.64 [R1+0xab0], R142 ;  /* 0x000ab08e01007387 */ /* 0x0003e20000100a00 */
[----:B------:R-:W-:-:S03]  /*179e0*/  SHF.R.U64 R5, R5, 0x3, RZ ;  /* 0x0000000305057819 */ /* 0x000fc600000012ff */
[----:B------:R-:W-:Y:S01]  /*179f0*/  STL.64 [R1+0xaa0], R146 ;  /* 0x000aa09201007387 */ /* 0x000fe20000100a00 */
[----:B------:R-:W-:Y:S01]  /*17a00*/  LOP3.LUT R4, R5, R4, RZ, 0x3c, !PT ;  /* 0x0000000405047212 */ /* 0x000fe200078e3cff */
[----:B------:R-:W-:Y:S02]  /*17a10*/  IMAD.X R5, RZ, RZ, R0, P2 ;  /* 0x000000ffff057224 */ /* 0x000fe400010e0600 */
[----:B-1----:R-:W2:Y:S04]  /*17a20*/  LDL.LU R139, [R1+0x1e0] ;  /* 0x0001e000018b7983 */ /* 0x002ea80000300800 */
[----:B------:R-:W-:Y:S04]  /*17a30*/  ST.E desc[UR14][R4.64], R227 ;  /* 0x000000e304007985 */ /* 0x000fe8000c10190e */
[----:B------:R1:W-:Y:S04]  /*17a40*/  ST.E desc[UR14][R4.64+0x4], R226 ;  /* 0x000004e204007985 */ /* 0x0003e8000c10190e */
[----:B------:R-:W2:Y:S04]  /*17a50*/  LDL.LU R138, [R1+0x1e4] ;  /* 0x0001e400018a7983 */ /* 0x000ea80000300800 */
[----:B------:R-:W2:Y:S01]  /*17a60*/  LDL.LU R143, [R1+0x1e8] ;  /* 0x0001e800018f7983 */ /* 0x000ea20000300800 */
[----:B-1----:R-:W-:-:S03]  /*17a70*/  IADD3 R4, P2, R2, 0x84040, RZ ;  /* 0x0008404002047810 */ /* 0x002fc60007f5e0ff */
[----:B------:R-:W2:Y:S01]  /*17a80*/  LDL.LU R142, [R1+0x1ec] ;  /* 0x0001ec00018e7983 */ /* 0x000ea20000300800 */
[----:B------:R-:W-:-:S03]  /*17a90*/  LOP3.LUT R5, R4, 0x380, RZ, 0xc0, !PT ;  /* 0x0000038004057812 */ /* 0x000fc600078ec0ff */
[----:B------:R1:W-:Y:S01]  /*17aa0*/  STL.64 [R1+0xa88], R16 ;  /* 0x000a881001007387 */ /* 0x0003e20000100a00 */
[----:B------:R-:W-:-:S03]  /*17ab0*/  SHF.R.U64 R5, R5, 0x3, RZ ;  /* 0x0000000305057819 */ /* 0x000fc600000012ff */
[----:B------:R-:W2:Y:S01]  /*17ac0*/  LDL.LU R147, [R1+0x1f0] ;  /* 0x0001f00001937983 */ /* 0x000ea20000300800 */
[----:B------:R-:W-:Y:S01]  /*17ad0*/  LOP3.LUT R4, R5, R4, RZ, 0x3c, !PT ;  /* 0x0000000405047212 */ /* 0x000fe200078e3cff */
[----:B------:R-:W-:Y:S02]  /*17ae0*/  IMAD.X R5, RZ, RZ, R0, P2 ;  /* 0x000000ffff057224 */ /* 0x000fe400010e0600 */
[----:B------:R-:W2:Y:S04]  /*17af0*/  LDL.LU R146, [R1+0x1f4] ;  /* 0x0001f40001927983 */ /* 0x000ea80000300800 */
[----:B------:R-:W-:Y:S04]  /*17b00*/  ST.E desc[UR14][R4.64], R225 ;  /* 0x000000e104007985 */ /* 0x000fe8000c10190e */
[----:B------:R1:W-:Y:S04]  /*17b10*/  ST.E desc[UR14][R4.64+0x4], R224 ;  /* 0x000004e004007985 */ /* 0x0003e8000c10190e */
[----:B-1----:R-:W2:Y:S04]  /*17b20*/  LDL.LU R17, [R1+0x1f8] ;  /* 0x0001f80001117983 */ /* 0x002ea80000300800 */
[----:B------:R-:W2:Y:S01]  /*17b30*/  LDL.LU R16, [R1+0x1fc] ;  /* 0x0001fc0001107983 */ /* 0x000ea20000300800 */
[----:B------:R-:W-:-:S03]  /*17b40*/  IADD3 R4, P2, R2, 0x88040, RZ ;  /* 0x0008804002047810 */ /* 0x000fc60007f5e0ff */
[----:B------:R-:W2:Y:S01]  /*17b50*/  LDL.LU R205, [R1+0x200] ;  /* 0x0002000001cd7983 */ /* 0x000ea20000300800 */
[----:B------:R-:W-:-:S03]  /*17b60*/  LOP3.LUT R5, R4, 0x380, RZ, 0xc0, !PT ;  /* 0x0000038004057812 */ /* 0x000fc600078ec0ff */
[----:B------:R-:W2:Y:S01]  /*17b70*/  LDL.LU R204, [R1+0x204] ;  /* 0x0002040001cc7983 */ /* 0x000ea20000300800 */
[----:B------:R-:W-:-:S03]  /*17b80*/  SHF.R.U64 R5, R5, 0x3, RZ ;  /* 0x0000000305057819 */ /* 0x000fc600000012ff */
[----:B------:R-:W2:Y:S01]  /*17b90*/  LDL.LU R203, [R1+0x208] ;  /* 0x0002080001cb7983 */ /* 0x000ea20000300800 */
[----:B------:R-:W-:-:S03]  /*17ba0*/  LOP3.LUT R4, R5, R4, RZ, 0x3c, !PT ;  /* 0x0000000405047212 */ /* 0x000fc600078e3cff */
[----:B------:R-:W2:Y:S01]  /*17bb0*/  LDL.LU R202, [R1+0x20c] ;  /* 0x00020c0001ca7983 */ /* 0x000ea20000300800 */
[----:B------:R-:W-:-:S03]  /*17bc0*/  IADD3.X R5, RZ, R0, RZ, P2, !PT ;  /* 0x00000000ff057210 */ /* 0x000fc600017fe4ff */
[----:B------:R-:W2:Y:S04]  /*17bd0*/  LDL.LU R201, [R1+0x210] ;  /* 0x0002100001c97983 */ /* 0x000ea80000300800 */
[----:B------:R-:W-:Y:S04]  /*17be0*/  ST.E desc[UR14][R4.64], R223 ;  /* 0x000000df04007985 */ /* 0x000fe8000c10190e */
[----:B------:R1:W-:Y:S04]  /*17bf0*/  ST.E desc[UR14][R4.64+0x4], R222 ;  /* 0x000004de04007985 */ /* 0x0003e8000c10190e */
[----:B------:R-:W2:Y:S04]  /*17c00*/  LDL.LU R200, [R1+0x214] ;  /* 0x0002140001c87983 */ /* 0x000ea80000300800 */
[----:B------:R-:W2:Y:S01]  /*17c10*/  LDL.LU R199, [R1+0x218] ;  /* 0x0002180001c77983 */ /* 0x000ea20000300800 */
[----:B-1----:R-:W-:-:S03]  /*17c20*/  IADD3 R4, P2, R2, 0x84060, RZ ;  /* 0x0008406002047810 */ /* 0x002fc60007f5e0ff */
[----:B------:R-:W2:Y:S01]  /*17c30*/  LDL.LU R198, [R1+0x21c] ;  /* 0x00021c0001c67983 */ /* 0x000ea20000300800 */
[----:B------:R-:W-:-:S03]  /*17c40*/  LOP3.LUT R5, R4, 0x380, RZ, 0xc0, !PT ;  /* 0x0000038004057812 */ /* 0x000fc600078ec0ff */
[----:B------:R-:W2:Y:S01]  /*17c50*/  LDL.LU R197, [R1+0x220] ;  /* 0x0002200001c57983 */ /* 0x000ea20000300800 */
[----:B------:R-:W-:-:S03]  /*17c60*/  SHF.R.U64 R5, R5, 0x3, RZ ;  /* 0x0000000305057819 */ /* 0x000fc600000012ff */
[----:B------:R-:W2:Y:S01]  /*17c70*/  LDL.LU R196, [R1+0x224] ;  /* 0x0002240001c47983 */ /* 0x000ea20000300800 */
[----:B------:R-:W-:Y:S01]  /*17c80*/  LOP3.LUT R4, R5, R4, RZ, 0x3c, !PT ;  /* 0x0000000405047212 */ /* 0x000fe200078e3cff */
[----:B------:R-:W-:Y:S02]  /*17c90*/  IMAD.X R5, RZ, RZ, R0, P2 ;  /* 0x000000ffff057224 */ /* 0x000fe400010e0600 */
        /* <DEDUP_REMOVED lines=29> */
[----:B------:R-:W2:Y:S01]  /*17e70*/  LDL.LU R182, [R1+0x25c] ;  /* 0x00025c0001b67983 */ /* 0x000ea20000300800 */
[----:B-1----:R-:W-:-:S04]  /*17e80*/  IADD3 R4, P2, R2, 0x88400, RZ ;  /* 0x0008840002047810 */ /* 0x002fc80007f5e0ff */
[----:B------:R-:W-:-:S04]  /*17e90*/  LOP3.LUT R5, R4, 0x380, RZ, 0xc0, !PT ;  /* 0x0000038004057812 */ /* 0x000fc800078ec0ff */
[----:B------:R-:W-:-:S04]  /*17ea0*/  SHF.R.U64 R5, R5, 0x3, RZ ;  /* 0x0000000305057819 */ /* 0x000fc800000012ff */
[----:B------:R-:W-:Y:S01]  /*17eb0*/  LOP3.LUT R4, R5, R4, RZ, 0x3c, !PT ;  /* 0x0000000405047212 */ /* 0x000fe200078e3cff */
[----:B------:R-:W-:-:S05]  /*17ec0*/  IMAD.X R5, RZ, RZ, R0, P2 ;  /* 0x000000ffff057224 */ /* 0x000fca00010e0600 */
[----:B------:R-:W-:Y:S04]  /*17ed0*/  ST.E desc[UR14][R4.64], R215 ;  /* 0x000000d704007985 */ /* 0x000fe8000c10190e */
[----:B------:R1:W-:Y:S02]  /*17ee0*/  ST.E desc[UR14][R4.64+0x4], R214 ;  /* 0x000004d604007985 */ /* 0x0003e4000c10190e */
        /* <DEDUP_REMOVED lines=10> */
[----:B------:R-:W-:Y:S02]  /*17f90*/  LOP3.LUT R4, R5, R4, RZ, 0x3c, !PT ;  /* 0x0000000405047212 */ /* 0x000fe400078e3cff */
[----:B------:R-:W-:-:S05]  /*17fa0*/  IADD3.X R5, RZ, R0, RZ, P2, !PT ;  /* 0x00000000ff057210 */ /* 0x000fca00017fe4ff */
        /* <DEDUP_REMOVED lines=76> */
[----:B------:R-:W-:Y:S01]  /*18470*/  IMAD.X R5, RZ, RZ, R0, P2 ;  /* 0x000000ffff057224 */ /* 0x000fe200010e0600 */
[----:B------:R-:W-:-:S04]  /*18480*/  IADD3 R6, P2, R2, 0x88860, RZ ;  /* 0x0008886002067810 */ /* 0x000fc80007f5e0ff */
[----:B------:R1:W-:Y:S04]  /*18490*/  ST.E desc[UR14][R4.64], R7 ;  /* 0x0000000704007985 */ /* 0x0003e8000c10190e */
[----:B------:R3:W-:Y:S01]  /*184a0*/  ST.E desc[UR14][R4.64+0x4], R14 ;  /* 0x0000040e04007985 */ /* 0x0007e2000c10190e */
[----:B-1----:R-:W-:-:S04]  /*184b0*/  LOP3.LUT R7, R6, 0x380, RZ, 0xc0, !PT ;  /* 0x0000038006077812 */ /* 0x002fc800078ec0ff */
[----:B---3--:R-:W-:Y:S02]  /*184c0*/  SHF.R.U64 R4, R7, 0x3, RZ ;  /* 0x0000000307047819 */ /* 0x008fe400000012ff */
[----:B------:R-:W-:Y:S02]  /*184d0*/  IADD3.X R5, RZ, R0, RZ, P2, !PT ;  /* 0x00000000ff057210 */ /* 0x000fe400017fe4ff */
[----:B------:R-:W-:Y:S02]  /*184e0*/  LOP3.LUT R4, R4, R6, RZ, 0x3c, !PT ;  /* 0x0000000604047212 */ /* 0x000fe400078e3cff */
[----:B------:R-:W-:-:S03]  /*184f0*/  IADD3 R7, P3, R2, 0x84c00, RZ ;  /* 0x00084c0002077810 */ /* 0x000fc60007f7e0ff */
[----:B------:R-:W-:Y:S04]  /*18500*/  ST.E desc[UR14][R4.64], R13 ;  /* 0x0000000d04007985 */ /* 0x000fe8000c10190e */
[----:B------:R1:W-:Y:S01]  /*18510*/  ST.E desc[UR14][R4.64+0x4], R12 ;  /* 0x0000040c04007985 */ /* 0x0003e2000c10190e */
[----:B------:R-:W-:Y:S02]  /*18520*/  LOP3.LUT R6, R7, 0x380, RZ, 0xc0, !PT ;  /* 0x0000038007067812 */ /* 0x000fe400078ec0ff */
[----:B------:R-:W-:Y:S02]  /*18530*/  IADD3 R22, P6, R2, 0x88c20, RZ ;  /* 0x00088c2002167810 */ /* 0x000fe40007fde0ff */
[----:B------:R-:W-:Y:S02]  /*18540*/  SHF.R.U64 R6, R6, 0x3, RZ ;  /* 0x0000000306067819 */ /* 0x000fe400000012ff */
[----:B-1----:R-:W-:-:S04]  /*18550*/  IADD3 R4, P4, R2, 0x88c00, RZ ;  /* 0x00088c0002047810 */ /* 0x002fc80007f9e0ff */
[----:B------:R-:W-:Y:S02]  /*18560*/  LOP3.LUT R5, R4, 0x380, RZ, 0xc0, !PT ;  /* 0x0000038004057812 */ /* 0x000fe400078ec0ff */
[----:B------:R-:W-:Y:S02]  /*18570*/  IADD3 R14, P5, R2, 0x84c20, RZ ;  /* 0x00084c20020e7810 */ /* 0x000fe40007fbe0ff */
[----:B------:R-:W-:Y:S02]  /*18580*/  SHF.R.U64 R5, R5, 0x3, RZ ;  /* 0x0000000305057819 */ /* 0x000fe400000012ff */
[----:B------:R-:W-:Y:S02]  /*18590*/  LOP3.LUT R23, R22, 0x380, RZ, 0xc0, !PT ;  /* 0x0000038016177812 */ /* 0x000fe400078ec0ff */
[----:B------:R-:W-:Y:S01]  /*185a0*/  LOP3.LUT R6, R6, R7, RZ, 0x3c, !PT ;  /* 0x0000000706067212 */ /* 0x000fe200078e3cff */
[--C-:B------:R-:W-:Y:S01]  /*185b0*/  IMAD.X R7, RZ, RZ, R0.reuse, P3 ;  /* 0x000000ffff077224 */ /* 0x100fe200018e0600 */
[----:B------:R-:W-:Y:S01]  /*185c0*/  LOP3.LUT R4, R5, R4, RZ, 0x3c, !PT ;  /* 0x0000000405047212 */ /* 0x000fe200078e3cff */
[----:B------:R-:W-:Y:S01]  /*185d0*/  IMAD.X R5, RZ, RZ, R0, P4 ;  /* 0x000000ffff057224 */ /* 0x000fe200020e0600 */
[----:B------:R-:W-:-:S02]  /*185e0*/  LOP3.LUT R15, R14, 0x380, RZ, 0xc0, !PT ;  /* 0x000003800e0f7812 */ /* 0x000fc400078ec0ff */
[----:B------:R-:W-:Y:S02]  /*185f0*/  SHF.R.U64 R23, R23, 0x3, RZ ;  /* 0x0000000317177819 */ /* 0x000fe400000012ff */
[C---:B------:R-:W-:Y:S02]  /*18600*/  IADD3 R20, P2, R2.reuse, 0x84c40, RZ ;  /* 0x00084c4002147810 */ /* 0x040fe40007f5e0ff */
[----:B------:R-:W-:Y:S01]  /*18610*/  IADD3 R18, P3, R2, 0x88c40, RZ ;  /* 0x00088c4002127810 */ /* 0x000fe20007f7e0ff */
[----:B------:R-:W-:Y:S01]  /*18620*/  ST.E desc[UR14][R6.64], R11 ;  /* 0x0000000b06007985 */ /* 0x000fe2000c10190e */
[----:B------:R-:W-:Y:S02]  /*18630*/  SHF.R.U64 R15, R15, 0x3, RZ ;  /* 0x000000030f0f7819 */ /* 0x000fe400000012ff */
[----:B------:R-:W-:Y:S01]  /*18640*/  LOP3.LUT R22, R23, R22, RZ, 0x3c, !PT ;  /* 0x0000001617167212 */ /* 0x000fe200078e3cff */
[----:B------:R-:W-:Y:S01]  /*18650*/  ST.E desc[UR14][R6.64+0x4], R10 ;  /* 0x0000040a06007985 */ /* 0x000fe2000c10190e */
[----:B------:R-:W-:Y:S01]  /*18660*/  LOP3.LUT R21, R20, 0x380, RZ, 0xc0, !PT ;  /* 0x0000038014157812 */ /* 0x000fe200078ec0ff */
[--C-:B------:R-:W-:Y:S01]  /*18670*/  IMAD.X R23, RZ, RZ, R0.reuse, P6 ;  /* 0x000000ffff177224 */ /* 0x100fe200030e0600 */
[----:B------:R-:W-:Y:S01]  /*18680*/  LOP3.LUT R19, R18, 0x380, RZ, 0xc0, !PT ;  /* 0x0000038012137812 */ /* 0x000fe200078ec0ff */
[----:B------:R1:W-:Y:S01]  /*18690*/  ST.E desc[UR14][R4.64+0x4], R8 ;  /* 0x0000040804007985 */ /* 0x0003e2000c10190e */
[----:B------:R-:W-:Y:S01]  /*186a0*/  LOP3.LUT R14, R15, R14, RZ, 0x3c, !PT ;  /* 0x0000000e0f0e7212 */ /* 0x000fe200078e3cff */
[----:B------:R-:W-:Y:S01]  /*186b0*/  IMAD.X R15, RZ, RZ, R0, P5 ;  /* 0x000000ffff0f7224 */ /* 0x000fe200028e0600 */
[----:B------:R-:W-:Y:S01]  /*186c0*/  SHF.R.U64 R21, R21, 0x3, RZ ;  /* 0x0000000315157819 */ /* 0x000fe200000012ff */
[----:B------:R3:W-:Y:S01]  /*186d0*/  ST.E desc[UR14][R4.64], R9 ;  /* 0x0000000904007985 */ /* 0x0007e2000c10190e */
[----:B------:R-:W-:-:S02]  /*186e0*/  SHF.R.U64 R19, R19, 0x3, RZ ;  /* 0x0000000313137819 */ /* 0x000fc400000012ff */
[C---:B------:R-:W-:Y:S02]  /*186f0*/  IADD3 R12, P4, R2.reuse, 0x84c60, RZ ;  /* 0x00084c60020c7810 */ /* 0x040fe40007f9e0ff */
[C---:B-1----:R-:W-:Y:S02]  /*18700*/  IADD3 R8, P6, R2.reuse, 0x85000, RZ ;  /* 0x0008500002087810 */ /* 0x042fe40007fde0ff */
[----:B------:R-:W-:Y:S02]  /*18710*/  IADD3 R10, P5, R2, 0x88c60, RZ ;  /* 0x00088c60020a7810 */ /* 0x000fe40007fbe0ff */
[----:B---3--:R-:W-:Y:S02]  /*18720*/  LOP3.LUT R9, R8, 0x380, RZ, 0xc0, !PT ;  /* 0x0000038008097812 */ /* 0x008fe400078ec0ff */
[----:B------:R-:W-:Y:S01]  /*18730*/  LOP3.LUT R20, R21, R20, RZ, 0x3c, !PT ;  /* 0x0000001415147212 */ /* 0x000fe200078e3cff */
[----:B------:R-:W-:Y:S01]  /*18740*/  IMAD.X R21, RZ, RZ, R0, P2 ;  /* 0x000000ffff157224 */ /* 0x000fe200010e0600 */
[----:B------:R-:W-:-:S02]  /*18750*/  LOP3.LUT R18, R19, R18, RZ, 0x3c, !PT ;  /* 0x0000001213127212 */ /* 0x000fc400078e3cff */
[----:B------:R-:W-:Y:S02]  /*18760*/  LOP3.LUT R13, R12, 0x380, RZ, 0xc0, !PT ;  /* 0x000003800c0d7812 */ /* 0x000fe400078ec0ff */
[----:B------:R-:W-:Y:S02]  /*18770*/  LOP3.LUT R11, R10, 0x380, RZ, 0xc0, !PT ;  /* 0x000003800a0b7812 */ /* 0x000fe400078ec0ff */
[----:B------:R-:W-:Y:S02]  /*18780*/  SHF.R.U64 R9, R9, 0x3, RZ ;  /* 0x0000000309097819 */ /* 0x000fe400000012ff */
[----:B------:R-:W-:Y:S02]  /*18790*/  IADD3.X R19, RZ, R0, RZ, P3, !PT ;  /* 0x00000000ff137210 */ /* 0x000fe40001ffe4ff */
[C---:B------:R-:W-:Y:S02]  /*187a0*/  IADD3 R6, P2, R2.reuse, 0x89000, RZ ;  /* 0x0008900002067810 */ /* 0x040fe40007f5e0ff */
[----:B------:R-:W-:-:S02]  /*187b0*/  IADD3 R4, P3, R2, 0x85020, RZ ;  /* 0x0008502002047810 */ /* 0x000fc40007f7e0ff */
[----:B------:R-:W-:Y:S02]  /*187c0*/  SHF.R.U64 R13, R13, 0x3, RZ ;  /* 0x000000030d0d7819 */ /* 0x000fe400000012ff */
[----:B------:R-:W-:Y:S02]  /*187d0*/  SHF.R.U64 R11, R11, 0x3, RZ ;  /* 0x000000030b0b7819 */ /* 0x000fe400000012ff */
[----:B------:R-:W-:Y:S01]  /*187e0*/  LOP3.LUT R8, R9, R8, RZ, 0x3c, !PT ;  /* 0x0000000809087212 */ /* 0x000fe200078e3cff */
[--C-:B------:R-:W-:Y:S01]  /*187f0*/  IMAD.X R9, RZ, RZ, R0.reuse, P6 ;  /* 0x000000ffff097224 */ /* 0x100fe200030e0600 */
[----:B------:R-:W-:Y:S02]  /*18800*/  LOP3.LUT R7, R6, 0x380, RZ, 0xc0, !PT ;  /* 0x0000038006077812 */ /* 0x000fe400078ec0ff */
[----:B------:R-:W-:Y:S02]  /*18810*/  LOP3.LUT R5, R4, 0x380, RZ, 0xc0, !PT ;  /* 0x0000038004057812 */ /* 0x000fe400078ec0ff */
[----:B------:R-:W-:Y:S01]  /*18820*/  IADD3 R174, P6, R2, 0x89040, RZ ;  /* 0x0008904002ae7810 */ /* 0x000fe20007fde0ff */
[----:B------:R-:W-:Y:S01]  /*18830*/  ST.E desc[UR14][R14.64], R167 ;  /* 0x000000a70e007985 */ /* 0x000fe2000c10190e */
[----:B------:R-:W-:Y:S01]  /*18840*/  LOP3.LUT R12, R13, R12, RZ, 0x3c, !PT ;  /* 0x0000000c0d0c7212 */ /* 0x000fe200078e3cff */
[--C-:B------:R-:W-:Y:S01]  /*18850*/  IMAD.X R13, RZ, RZ, R0.reuse, P4 ;  /* 0x000000ffff0d7224 */ /* 0x100fe200020e0600 */
[----:B------:R-:W-:Y:S01]  /*18860*/  LOP3.LUT R10, R11, R10, RZ, 0x3c, !PT ;  /* 0x0000000a0b0a7212 */ /* 0x000fe200078e3cff */
[----:B------:R1:W-:Y:S01]  /*18870*/  ST.E desc[UR14][R14.64+0x4], R166 ;  /* 0x000004a60e007985 */ /* 0x0003e2000c10190e */
[----:B------:R-:W-:Y:S01]  /*18880*/  SHF.R.U64 R7, R7, 0x3, RZ ;  /* 0x0000000307077819 */ /* 0x000fe200000012ff */
[----:B------:R-:W-:Y:S01]  /*18890*/  IMAD.X R11, RZ, RZ, R0, P5 ;  /* 0x000000ffff0b7224 */ /* 0x000fe200028e0600 */
[----:B------:R-:W-:-:S02]  /*188a0*/  SHF.R.U64 R5, R5, 0x3, RZ ;  /* 0x0000000305057819 */ /* 0x000fc400000012ff */
[----:B------:R-:W-:Y:S02]  /*188b0*/  LOP3.LUT R175, R174, 0x380, RZ, 0xc0, !PT ;  /* 0x00000380aeaf7812 */ /* 0x000fe400078ec0ff */
[----:B------:R-:W-:Y:S01]  /*188c0*/  LOP3.LUT R6, R7, R6, RZ, 0x3c, !PT ;  /* 0x0000000607067212 */ /* 0x000fe200078e3cff */
[--C-:B------:R-:W-:Y:S01]  /*188d0*/  IMAD.X R7, RZ, RZ, R0.reuse, P2 ;  /* 0x000000ffff077224 */ /* 0x100fe200010e0600 */
[----:B------:R-:W-:Y:S02]  /*188e0*/  LOP3.LUT R4, R5, R4, RZ, 0x3c, !PT ;  /* 0x0000000405047212 */ /* 0x000fe400078e3cff */
[C---:B-1----:R-:W-:Y:S02]  /*188f0*/  IADD3 R166, P4, R2.reuse, 0x89020, RZ ;  /* 0x0008902002a67810 */ /* 0x042fe40007f9e0ff */
[----:B------:R-:W-:Y:S01]  /*18900*/  IADD3 R14, P5, R2, 0x85040, RZ ;  /* 0x00085040020e7810 */ /* 0x000fe20007fbe0ff */
[----:B------:R-:W-:Y:S01]  /*18910*/  IMAD.X R5, RZ, RZ, R0, P3 ;  /* 0x000000ffff057224 */ /* 0x000fe200018e0600 */
[----:B------:R-:W-:-:S02]  /*18920*/  LOP3.LUT R167, R166, 0x380, RZ, 0xc0, !PT ;  /* 0x00000380a6a77812 */ /* 0x000fc400078ec0ff */
[----:B------:R-:W-:Y:S02]  /*18930*/  LOP3.LUT R15, R14, 0x380, RZ, 0xc0, !PT ;  /* 0x000003800e0f7812 */ /* 0x000fe400078ec0ff */
[----:B------:R-:W-:Y:S02]  /*18940*/  SHF.R.U64 R175, R175, 0x3, RZ ;  /* 0x00000003afaf7819 */ /* 0x000fe400000012ff */
[C---:B------:R-:W-:Y:S02]  /*18950*/  IADD3 R172, P2, R2.reuse, 0x85060, RZ ;  /* 0x0008506002ac7810 */ /* 0x040fe40007f5e0ff */
[----:B------:R-:W-:Y:S02]  /*18960*/  IADD3 R178, P3, R2, 0x89060, RZ ;  /* 0x0008906002b27810 */ /* 0x000fe40007f7e0ff */
[----:B------:R-:W-:Y:S02]  /*18970*/  SHF.R.U64 R167, R167, 0x3, RZ ;  /* 0x00000003a7a77819 */ /* 0x000fe400000012ff */
[----:B------:R-:W-:-:S02]  /*18980*/  SHF.R.U64 R15, R15, 0x3, RZ ;  /* 0x000000030f0f7819 */ /* 0x000fc400000012ff */
[----:B------:R-:W-:Y:S01]  /*18990*/  LOP3.LUT R174, R175, R174, RZ, 0x3c, !PT ;  /* 0x000000aeafae7212 */ /* 0x000fe200078e3cff */
[--C-:B------:R-:W-:Y:S01]  /*189a0*/  IMAD.X R175, RZ, RZ, R0.reuse, P6 ;  /* 0x000000ffffaf7224 */ /* 0x100fe200030e0600 */
[----:B------:R-:W-:Y:S02]  /*189b0*/  LOP3.LUT R173, R172, 0x380, RZ, 0xc0, !PT ;  /* 0x00000380acad7812 */ /* 0x000fe400078ec0ff */
[----:B------:R-:W-:Y:S02]  /*189c0*/  LOP3.LUT R179, R178, 0x380, RZ, 0xc0, !PT ;  /* 0x00000380b2b37812 */ /* 0x000fe400078ec0ff */
[----:B------:R-:W-:Y:S02]  /*189d0*/  IADD3 R170, P6, R2, 0x85420, RZ ;  /* 0x0008542002aa7810 */ /* 0x000fe40007fde0ff */
[----:B------:R-:W-:Y:S02]  /*189e0*/  LOP3.LUT R166, R167, R166, RZ, 0x3c, !PT ;  /* 0x000000a6a7a67212 */ /* 0x000fe400078e3cff */
[----:B------:R-:W-:Y:S01]  /*189f0*/  LOP3.LUT R14, R15, R14, RZ, 0x3c, !PT ;  /* 0x0000000e0f0e7212 */ /* 0x000fe200078e3cff */
[----:B------:R-:W-:Y:S01]  /*18a00*/  IMAD.X R15, RZ, RZ, R0, P5 ;  /* 0x000000ffff0f7224 */ /* 0x000fe200028e0600 */
[----:B------:R-:W-:-:S02]  /*18a10*/  SHF.R.U64 R173, R173, 0x3, RZ ;  /* 0x00000003adad7819 */ /* 0x000fc400000012ff */
[----:B------:R-:W-:Y:S02]  /*18a20*/  SHF.R.U64 R179, R179, 0x3, RZ ;  /* 0x00000003b3b37819 */ /* 0x000fe400000012ff */
[----:B------:R-:W-:Y:S02]  /*18a30*/  IADD3.X R167, RZ, R0, RZ, P4, !PT ;  /* 0x00000000ffa77210 */ /* 0x000fe400027fe4ff */
[C---:B------:R-:W-:Y:S02]  /*18a40*/  IADD3 R176, P4, R2.reuse, 0x85400, RZ ;  /* 0x0008540002b07810 */ /* 0x040fe40007f9e0ff */
[----:B------:R-:W-:Y:S02]  /*18a50*/  IADD3 R180, P5, R2, 0x89400, RZ ;  /* 0x0008940002b47810 */ /* 0x000fe40007fbe0ff */
[----:B------:R-:W-:Y:S01]  /*18a60*/  LOP3.LUT R171, R170, 0x380, RZ, 0xc0, !PT ;  /* 0x00000380aaab7812 */ /* 0x000fe200078ec0ff */
[----:B------:R-:W-:Y:S01]  /*18a70*/  ST.E desc[UR14][R22.64], R169 ;  /* 0x000000a916007985 */ /* 0x000fe2000c10190e */
[----:B------:R-:W-:Y:S01]  /*18a80*/  LOP3.LUT R172, R173, R172, RZ, 0x3c, !PT ;  /* 0x000000acadac7212 */ /* 0x000fe200078e3cff */
[--C-:B------:R-:W-:Y:S01]  /*18a90*/  IMAD.X R173, RZ, RZ, R0.reuse, P2 ;  /* 0x000000ffffad7224 */ /* 0x100fe200010e0600 */
[----:B------:R-:W-:Y:S01]  /*18aa0*/  LOP3.LUT R178, R179, R178, RZ, 0x3c, !PT ;  /* 0x000000b2b3b27212 */ /* 0x000fe200078e3cff */
[----:B------:R1:W-:Y:S01]  /*18ab0*/  ST.E desc[UR14][R22.64+0x4], R168 ;  /* 0x000004a816007985 */ /* 0x0003e2000c10190e */
[----:B------:R-:W-:Y:S01]  /*18ac0*/  LOP3.LUT R177, R176, 0x380, RZ, 0xc0, !PT ;  /* 0x00000380b0b17812 */ /* 0x000fe200078ec0ff */
[----:B------:R-:W-:Y:S01]  /*18ad0*/  IMAD.X R179, RZ, RZ, R0, P3 ;  /* 0x000000ffffb37224 */ /* 0x000fe200018e0600 */
[----:B------:R-:W-:Y:S01]  /*18ae0*/  LOP3.LUT R181, R180, 0x380, RZ, 0xc0, !PT ;  /* 0x00000380b4b57812 */ /* 0x000fe200078ec0ff */
[----:B------:R3:W-:Y:S01]  /*18af0*/  ST.E desc[UR14][R20.64+0x4], R164 ;  /* 0x000004a414007985 */ /* 0x0007e2000c10190e */
[----:B------:R-:W-:-:S03]  /*18b00*/  SHF.R.U64 R171, R171, 0x3, RZ ;  /* 0x00000003abab7819 */ /* 0x000fc600000012ff */
[----:B------:R4:W-:Y:S01]  /*18b10*/  ST.E desc[UR14][R20.64], R165 ;  /* 0x000000a514007985 */ /* 0x0009e2000c10190e */
[----:B------:R-:W-:Y:S02]  /*18b20*/  SHF.R.U64 R177, R177, 0x3, RZ ;  /* 0x00000003b1b17819 */ /* 0x000fe400000012ff */
[C---:B-1----:R-:W-:Y:S01]  /*18b30*/  IADD3 R168, P2, R2.reuse, 0x89420, RZ ;  /* 0x0008942002a87810 */ /* 0x042fe20007f5e0ff */
[----:B------:R-:W-:Y:S01]  /*18b40*/  ST.E desc[UR14][R18.64], R163 ;  /* 0x000000a312007985 */ /* 0x000fe2000c10190e */
[----:B---3--:R-:W-:-:S03]  /*18b50*/  IADD3 R164, P3, R2, 0x85440, RZ ;  /* 0x0008544002a47810 */ /* 0x008fc60007f7e0ff */
[----:B------:R-:W-:Y:S01]  /*18b60*/  ST.E desc[UR14][R18.64+0x4], R162 ;  /* 0x000004a212007985 */ /* 0x000fe2000c10190e */
[----:B------:R-:W-:Y:S02]  /*18b70*/  SHF.R.U64 R181, R181, 0x3, RZ ;  /* 0x00000003b5b57819 */ /* 0x000fe400000012ff */
[----:B------:R-:W-:Y:S01]  /*18b80*/  LOP3.LUT R170, R171, R170, RZ, 0x3c, !PT ;  /* 0x000000aaabaa7212 */ /* 0x000fe200078e3cff */
[----:B------:R-:W-:Y:S01]  /*18b90*/  ST.E desc[UR14][R12.64], R161 ;  /* 0x000000a10c007985 */ /* 0x000fe2000c10190e */
[----:B------:R-:W-:Y:S01]  /*18ba0*/  LOP3.LUT R169, R168, 0x380, RZ, 0xc0, !PT ;  /* 0x00000380a8a97812 */ /* 0x000fe200078ec0ff */
[----:B------:R-:W-:Y:S01]  /*18bb0*/  IMAD.X R171, RZ, RZ, R0, P6 ;  /* 0x000000ffffab7224 */ /* 0x000fe200030e0600 */
[----:B----4-:R-:W-:Y:S01]  /*18bc0*/  LOP3.LUT R165, R164, 0x380, RZ, 0xc0, !PT ;  /* 0x00000380a4a57812 */ /* 0x010fe200078ec0ff */
[----:B------:R-:W-:Y:S01]  /*18bd0*/  ST.E desc[UR14][R12.64+0x4], R160 ;  /* 0x000004a00c007985 */ /* 0x000fe2000c10190e */
[----:B------:R-:W-:-:S03]  /*18be0*/  LOP3.LUT R176, R177, R176, RZ, 0x3c, !PT ;  /* 0x000000b0b1b07212 */ /* 0x000fc600078e3cff */
[----:B------:R1:W-:Y:S01]  /*18bf0*/  ST.E desc[UR14][R10.64+0x4], R158 ;  /* 0x0000049e0a007985 */ /* 0x0003e2000c10190e */
[----:B------:R-:W-:Y:S01]  /*18c00*/  LOP3.LUT R180, R181, R180, RZ, 0x3c, !PT ;  /* 0x000000b4b5b47212 */ /* 0x000fe200078e3cff */
[----:B------:R-:W-:Y:S01]  /*18c10*/  IMAD.X R177, RZ, RZ, R0, P4 ;  /* 0x000000ffffb17224 */ /* 0x000fe200020e0600 */
[----:B------:R-:W-:Y:S01]  /*18c20*/  SHF.R.U64 R169, R169, 0x3, RZ ;  /* 0x00000003a9a97819 */ /* 0x000fe200000012ff */
[----:B------:R3:W-:Y:S01]  /*18c30*/  ST.E desc[UR14][R10.64], R159 ;  /* 0x0000009f0a007985 */ /* 0x0007e2000c10190e */
[----:B------:R-:W-:Y:S02]  /*18c40*/  SHF.R.U64 R165, R165, 0x3, RZ ;  /* 0x00000003a5a57819 */ /* 0x000fe400000012ff */
[----:B------:R-:W-:Y:S02]  /*18c50*/  IADD3.X R181, RZ, R0, RZ, P5, !PT ;  /* 0x00000000ffb57210 */ /* 0x000fe40002ffe4ff */
[C---:B-1----:R-:W-:Y:S02]  /*18c60*/  IADD3 R158, P6, R2.reuse, 0x89460, RZ ;  /* 0x00089460029e7810 */ /* 0x042fe40007fde0ff */
[----:B------:R-:W-:-:S02]  /*18c70*/  IADD3 R162, P4, R2, 0x89440, RZ ;  /* 0x0008944002a27810 */ /* 0x000fc40007f9e0ff */
[----:B------:R-:W-:Y:S02]  /*18c80*/  IADD3 R160, P5, R2, 0x85460, RZ ;  /* 0x0008546002a07810 */ /* 0x000fe40007fbe0ff */
[----:B---3--:R-:W-:Y:S01]  /*18c90*/  LOP3.LUT R159, R158, 0x380, RZ, 0xc0, !PT ;  /* 0x000003809e9f7812 */ /* 0x008fe200078ec0ff */
        /* <DEDUP_REMOVED lines=9> */
[----:B------:R-:W-:-:S02]  /*18d30*/  SHF.R.U64 R159, R159, 0x3, RZ ;  /* 0x000000039f9f7819 */ /* 0x000fc400000012ff */
[----:B------:R-:W-:Y:S01]  /*18d40*/  SHF.R.U64 R163, R163, 0x3, RZ ;  /* 0x00000003a3a37819 */ /* 0x000fe200000012ff */
[----:B------:R4:W-:Y:S01]  /*18d50*/  ST.E desc[UR14][R6.64], R155 ;  /* 0x0000009b06007985 */ /* 0x0009e2000c10190e */
[----:B------:R-:W-:Y:S02]  /*18d60*/  SHF.R.U64 R161, R161, 0x3, RZ ;  /* 0x00000003a1a17819 */ /* 0x000fe400000012ff */
[C---:B-1----:R-:W-:Y:S02]  /*18d70*/  IADD3 R156, P2, R2.reuse, 0x85800, RZ ;  /* 0x00085800029c7810 */ /* 0x042fe40007f5e0ff */
[----:B---3--:R-:W-:Y:S02]  /*18d80*/  IADD3 R154, P3, R2, 0x89800, RZ ;  /* 0x00089800029a7810 */ /* 0x008fe40007f7e0ff */
[----:B------:R-:W-:Y:S02]  /*18d90*/  LOP3.LUT R158, R159, R158, RZ, 0x3c, !PT ;  /* 0x0000009e9f9e7212 */ /* 0x000fe400078e3cff */
[----:B------:R-:W-:-:S02]  /*18da0*/  LOP3.LUT R157, R156, 0x380, RZ, 0xc0, !PT ;  /* 0x000003809c9d7812 */ /* 0x000fc400078ec0ff */
[----:B----4-:R-:W-:Y:S02]  /*18db0*/  LOP3.LUT R155, R154, 0x380, RZ, 0xc0, !PT ;  /* 0x000003809a9b7812 */ /* 0x010fe400078ec0ff */
[----:B------:R-:W-:Y:S02]  /*18dc0*/  IADD3.X R159, RZ, R0, RZ, P6, !PT ;  /* 0x00000000ff9f7210 */ /* 0x000fe400037fe4ff */
[----:B------:R-:W-:Y:S01]  /*18dd0*/  IADD3 R20, P6, R2, 0x85840, RZ ;  /* 0x0008584002147810 */ /* 0x000fe20007fde0ff */
[----:B------:R1:W-:Y:S01]  /*18de0*/  ST.E desc[UR14][R4.64+0x4], R152 ;  /* 0x0000049804007985 */ /* 0x0003e2000c10190e */
[----:B------:R-:W-:Y:S01]  /*18df0*/  LOP3.LUT R162, R163, R162, RZ, 0x3c, !PT ;  /* 0x000000a2a3a27212 */ /* 0x000fe200078e3cff */
[--C-:B------:R-:W-:Y:S01]  /*18e00*/  IMAD.X R163, RZ, RZ, R0.reuse, P4 ;  /* 0x000000ffffa37224 */ /* 0x100fe200020e0600 */
[----:B------:R-:W-:Y:S01]  /*18e10*/  LOP3.LUT R160, R161, R160, RZ, 0x3c, !PT ;  /* 0x000000a0a1a07212 */ /* 0x000fe200078e3cff */
[----:B------:R-:W-:Y:S01]  /*18e20*/  IMAD.X R161, RZ, RZ, R0, P5 ;  /* 0x000000ffffa17224 */ /* 0x000fe200028e0600 */
[----:B------:R-:W-:-:S02]  /*18e30*/  SHF.R.U64 R157, R157, 0x3, RZ ;  /* 0x000000039d9d7819 */ /* 0x000fc400000012ff */
[----:B------:R-:W-:Y:S02]  /*18e40*/  SHF.R.U64 R155, R155, 0x3, RZ ;  /* 0x000000039b9b7819 */ /* 0x000fe400000012ff */
[----:B------:R-:W-:Y:S02]  /*18e50*/  IADD3 R22, P5, R2, 0x89820, RZ ;  /* 0x0008982002167810 */ /* 0x000fe40007fbe0ff */
[----:B------:R-:W-:Y:S02]  /*18e60*/  LOP3.LUT R21, R20, 0x380, RZ, 0xc0, !PT ;  /* 0x0000038014157812 */ /* 0x000fe400078ec0ff */
[----:B-1----:R-:W-:Y:S01]  /*18e70*/  IADD3 R152, P4, R2, 0x85820, RZ ;  /* 0x0008582002987810 */ /* 0x002fe20007f9e0ff */
[----:B------:R1:W-:Y:S01]  /*18e80*/  ST.E desc[UR14][R4.64], R153 ;  /* 0x0000009904007985 */ /* 0x0003e2000c10190e */
[----:B------:R-:W-:Y:S01]  /*18e90*/  LOP3.LUT R156, R157, R156, RZ, 0x3c, !PT ;  /* 0x0000009c9d9c7212 */ /* 0x000fe200078e3cff */
[--C-:B------:R-:W-:Y:S01]  /*18ea0*/  IMAD.X R157, RZ, RZ, R0.reuse, P2 ;  /* 0x000000ffff9d7224 */ /* 0x100fe200010e0600 */
[----:B------:R-:W-:Y:S01]  /*18eb0*/  LOP3.LUT R154, R155, R154, RZ, 0x3c, !PT ;  /* 0x0000009a9b9a7212 */ /* 0x000fe200078e3cff */
[----:B------:R-:W-:Y:S01]  /*18ec0*/  ST.E desc[UR14][R166.64], R209 ;  /* 0x000000d1a6007985 */ /* 0x000fe2000c10190e */
[----:B------:R-:W-:Y:S01]  /*18ed0*/  LOP3.LUT R23, R22, 0x380, RZ, 0xc0, !PT ;  /* 0x0000038016177812 */ /* 0x000fe200078ec0ff */
[----:B------:R-:W-:Y:S01]  /*18ee0*/  IMAD.X R155, RZ, RZ, R0, P3 ;  /* 0x000000ffff9b7224 */ /* 0x000fe200018e0600 */
[----:B------:R-:W-:Y:S01]  /*18ef0*/  SHF.R.U64 R21, R21, 0x3, RZ ;  /* 0x0000000315157819 */ /* 0x000fe200000012ff */
[----:B------:R-:W-:Y:S01]  /*18f00*/  ST.E desc[UR14][R166.64+0x4], R208 ;  /* 0x000004d0a6007985 */ /* 0x000fe2000c10190e */
[----:B------:R-:W-:-:S02]  /*18f10*/  IADD3 R18, P2, R2, 0x89840, RZ ;  /* 0x0008984002127810 */ /* 0x000fc40007f5e0ff */
[----:B-1----:R-:W-:Y:S01]  /*18f20*/  LOP3.LUT R153, R152, 0x380, RZ, 0xc0, !PT ;  /* 0x0000038098997812 */ /* 0x002fe200078ec0ff */
[----:B------:R-:W-:Y:S04]  /*18f30*/  ST.E desc[UR14][R14.64], R207 ;  /* 0x000000cf0e007985 */ /* 0x000fe8000c10190e */
[----:B------:R1:W-:Y:S01]  /*18f40*/  ST.E desc[UR14][R14.64+0x4], R206 ;  /* 0x000004ce0e007985 */ /* 0x0003e2000c10190e */
[----:B------:R-:W-:Y:S02]  /*18f50*/  SHF.R.U64 R153, R153, 0x3, RZ ;  /* 0x0000000399997819 */ /* 0x000fe400000012ff */
[----:B------:R-:W-:Y:S02]  /*18f60*/  SHF.R.U64 R23, R23, 0x3, RZ ;  /* 0x0000000317177819 */ /* 0x000fe400000012ff */
[----:B------:R-:W-:Y:S01]  /*18f70*/  LOP3.LUT R20, R21, R20, RZ, 0x3c, !PT ;  /* 0x0000001415147212 */ /* 0x000fe200078e3cff */
[----:B------:R-:W-:Y:S01]  /*18f80*/  IMAD.X R21, RZ, RZ, R0, P6 ;  /* 0x000000ffff157224 */ /* 0x000fe200030e0600 */
[----:B------:R-:W-:-:S02]  /*18f90*/  LOP3.LUT R19, R18, 0x380, RZ, 0xc0, !PT ;  /* 0x0000038012137812 */ /* 0x000fc400078ec0ff */
[C---:B-1----:R-:W-:Y:S02]  /*18fa0*/  IADD3 R14, P3, R2.reuse, 0x85860, RZ ;  /* 0x00085860020e7810 */ /* 0x042fe40007f7e0ff */
[----:B------:R-:W-:Y:S02]  /*18fb0*/  IADD3 R8, P6, R2, 0x89c00, RZ ;  /* 0x00089c0002087810 */ /* 0x000fe40007fde0ff */
[----:B------:R-:W-:Y:S02]  /*18fc0*/  LOP3.LUT R15, R14, 0x380, RZ, 0xc0, !PT ;  /* 0x000003800e0f7812 */ /* 0x000fe400078ec0ff */
[----:B------:R-:W-:Y:S01]  /*18fd0*/  LOP3.LUT R152, R153, R152, RZ, 0x3c, !PT ;  /* 0x0000009899987212 */ /* 0x000fe200078e3cff */
[--C-:B------:R-:W-:Y:S01]  /*18fe0*/  IMAD.X R153, RZ, RZ, R0.reuse, P4 ;  /* 0x000000ffff997224 */ /* 0x100fe200020e0600 */
[----:B------:R-:W-:Y:S01]  /*18ff0*/  LOP3.LUT R22, R23, R22, RZ, 0x3c, !PT ;  /* 0x0000001617167212 */ /* 0x000fe200078e3cff */
[----:B------:R-:W-:Y:S01]  /*19000*/  IMAD.X R23, RZ, RZ, R0, P5 ;  /* 0x000000ffff177224 */ /* 0x000fe200028e0600 */
[----:B------:R-:W-:-:S02]  /*19010*/  SHF.R.U64 R19, R19, 0x3, RZ ;  /* 0x0000000313137819 */ /* 0x000fc400000012ff */
[----:B------:R-:W-:Y:S02]  /*19020*/  SHF.R.U64 R15, R15, 0x3, RZ ;  /* 0x000000030f0f7819 */ /* 0x000fe400000012ff */
[C---:B------:R-:W-:Y:S02]  /*19030*/  IADD3 R12, P4, R2.reuse, 0x89860, RZ ;  /* 0x00089860020c7810 */ /* 0x040fe40007f9e0ff */
[----:B------:R-:W-:Y:S02]  /*19040*/  IADD3 R10, P5, R2, 0x85c00, RZ ;  /* 0x00085c00020a7810 */ /* 0x000fe40007fbe0ff */
[----:B------:R-:W-:Y:S02]  /*19050*/  LOP3.LUT R9, R8, 0x380, RZ, 0xc0, !PT ;  /* 0x0000038008097812 */ /* 0x000fe400078ec0ff */
[----:B------:R-:W-:Y:S02]  /*19060*/  LOP3.LUT R18, R19, R18, RZ, 0x3c, !PT ;  /* 0x0000001213127212 */ /* 0x000fe400078e3cff */
[----:B------:R-:W-:Y:S01]  /*19070*/  LOP3.LUT R14, R15, R14, RZ, 0x3c, !PT ;  /* 0x0000000e0f0e7212 */ /* 0x000fe200078e3cff */
[----:B------:R-:W-:Y:S01]  /*19080*/  IMAD.X R15, RZ, RZ, R0, P3 ;  /* 0x000000ffff0f7224 */ /* 0x000fe200018e0600 */
[----:B------:R-:W-:-:S02]  /*19090*/  LOP3.LUT R13, R12, 0x380, RZ, 0xc0, !PT ;  /* 0x000003800c0d7812 */ /* 0x000fc400078ec0ff */
[----:B------:R-:W-:Y:S02]  /*190a0*/  LOP3.LUT R11, R10, 0x380, RZ, 0xc0, !PT ;  /* 0x000003800a0b7812 */ /* 0x000fe400078ec0ff */
[----:B------:R-:W-:Y:S02]  /*190b0*/  SHF.R.U64 R9, R9, 0x3, RZ ;  /* 0x0000000309097819 */ /* 0x000fe400000012ff */
[----:B------:R-:W-:Y:S02]  /*190c0*/  IADD3.X R19, RZ, R0, RZ, P2, !PT ;  /* 0x00000000ff137210 */ /* 0x000fe400017fe4ff */
[C---:B------:R-:W-:Y:S02]  /*190d0*/  IADD3 R6, P2, R2.reuse, 0x85c20, RZ ;  /* 0x00085c2002067810 */ /* 0x040fe40007f5e0ff */
[----:B------:R-:W-:Y:S02]  /*190e0*/  IADD3 R4, P3, R2, 0x89c20, RZ ;  /* 0x00089c2002047810 */ /* 0x000fe40007f7e0ff */
[----:B------:R-:W-:-:S02]  /*190f0*/  SHF.R.U64 R13, R13, 0x3, RZ ;  /* 0x000000030d0d7819 */ /* 0x000fc400000012ff */
[----:B------:R-:W-:Y:S02]  /*19100*/  SHF.R.U64 R11, R11, 0x3, RZ ;  /* 0x000000030b0b7819 */ /* 0x000fe400000012ff */
[----:B------:R-:W-:Y:S01]  /*19110*/  LOP3.LUT R8, R9, R8, RZ, 0x3c, !PT ;  /* 0x0000000809087212 */ /* 0x000fe200078e3cff */
[--C-:B------:R-:W-:Y:S01]  /*19120*/  IMAD.X R9, RZ, RZ, R0.reuse, P6 ;  /* 0x000000ffff097224 */ /* 0x100fe200030e0600 */
[----:B------:R-:W-:Y:S02]  /*19130*/  LOP3.LUT R7, R6, 0x380, RZ, 0xc0, !PT ;  /* 0x0000038006077812 */ /* 0x000fe400078ec0ff */
[----:B------:R-:W-:Y:S02]  /*19140*/  LOP3.LUT R5, R4, 0x380, RZ, 0xc0, !PT ;  /* 0x0000038004057812 */ /* 0x000fe400078ec0ff */
[C---:B------:R-:W-:Y:S01]  /*19150*/  IADD3 R212, P6, R2.reuse, 0x85c60, RZ ;  /* 0x00085c6002d47810 */ /* 0x040fe20007fde0ff */
[----:B------:R-:W-:Y:S01]  /*19160*/  ST.E desc[UR14][R174.64], R151 ;  /* 0x00000097ae007985 */ /* 0x000fe2000c10190e */
[----:B------:R-:W-:Y:S01]  /*19170*/  LOP3.LUT R12, R13, R12, RZ, 0x3c, !PT ;  /* 0x0000000c0d0c7212 */ /* 0x000fe200078e3cff */
[--C-:B------:R-:W-:Y:S01]  /*19180*/  IMAD.X R13, RZ, RZ, R0.reuse, P4 ;  /* 0x000000ffff0d7224 */ /* 0x100fe200020e0600 */
[----:B------:R-:W-:Y:S01]  /*19190*/  LOP3.LUT R10, R11, R10, RZ, 0x3c, !PT ;  /* 0x0000000a0b0a7212 */ /* 0x000fe200078e3cff */
[----:B------:R1:W-:Y:S01]  /*191a0*/  ST.E desc[UR14][R174.64+0x4], R150 ;  /* 0x00000496ae007985 */ /* 0x0003e2000c10190e */
[----:B------:R-:W-:Y:S01]  /*191b0*/  SHF.R.U64 R7, R7, 0x3, RZ ;  /* 0x0000000307077819 */ /* 0x000fe200000012ff */
[----:B------:R-:W-:Y:S01]  /*191c0*/  IMAD.X R11, RZ, RZ, R0, P5 ;  /* 0x000000ffff0b7224 */ /* 0x000fe200028e0600 */
[----:B------:R-:W-:Y:S01]  /*191d0*/  SHF.R.U64 R5, R5, 0x3, RZ ;  /* 0x0000000305057819 */ /* 0x000fe200000012ff */
[----:B------:R-:W-:Y:S01]  /*191e0*/  ST.E desc[UR14][R172.64], R149 ;  /* 0x00000095ac007985 */ /* 0x000fe2000c10190e */
[----:B------:R-:W-:-:S02]  /*191f0*/  IADD3 R166, P4, R2, 0x85c40, RZ ;  /* 0x00085c4002a67810 */ /* 0x000fc40007f9e0ff */
[----:B------:R-:W-:Y:S01]  /*19200*/  LOP3.LUT R213, R212, 0x380, RZ, 0xc0, !PT ;  /* 0x00000380d4d57812 */ /* 0x000fe200078ec0ff */
[----:B------:R3:W-:Y:S01]  /*19210*/  ST.E desc[UR14][R172.64+0x4], R148 ;  /* 0x00000494ac007985 */ /* 0x0007e2000c10190e */
[----:B------:R-:W-:Y:S01]  /*19220*/  LOP3.LUT R6, R7, R6, RZ, 0x3c, !PT ;  /* 0x0000000607067212 */ /* 0x000fe200078e3cff */
[----:B------:R-:W-:Y:S01]  /*19230*/  IMAD.X R7, RZ, RZ, R0, P2 ;  /* 0x000000ffff077224 */ /* 0x000fe200010e0600 */
[----:B------:R-:W-:Y:S01]  /*19240*/  LOP3.LUT R4, R5, R4, RZ, 0x3c, !PT ;  /* 0x0000000405047212 */ /* 0x000fe200078e3cff */
[----:B-1----:R-:W4:Y:S01]  /*19250*/  LDL.LU R174, [R1+0x268] ;  /* 0x0002680001ae7983 */ /* 0x002f220000300800 */
[----:B------:R-:W-:Y:S02]  /*19260*/  LOP3.LUT R167, R166, 0x380, RZ, 0xc0, !PT ;  /* 0x00000380a6a77812 */ /* 0x000fe400078ec0ff */
[----:B------:R-:W-:Y:S01]  /*19270*/  SHF.R.U64 R213, R213, 0x3, RZ ;  /* 0x00000003d5d57819 */ /* 0x000fe200000012ff */
[----:B------:R-:W4:Y:S01]  /*19280*/  LDL.LU R175, [R1+0x26c] ;  /* 0x00026c0001af7983 */ /* 0x000f220000300800 */
[----:B---3--:R-:W-:-:S02]  /*19290*/  IADD3 R172, P5, R2, 0x89c40, RZ ;  /* 0x00089c4002ac7810 */ /* 0x008fc40007fbe0ff */
[----:B------:R-:W-:Y:S02]  /*192a0*/  IADD3.X R5, RZ, R0, RZ, P3, !PT ;  /* 0x00000000ff057210 */ /* 0x000fe40001ffe4ff */
[----:B------:R-:W-:Y:S01]  /*192b0*/  LOP3.LUT R173, R172, 0x380, RZ, 0xc0, !PT ;  /* 0x00000380acad7812 */ /* 0x000fe200078ec0ff */
[----:B------:R-:W-:Y:S01]  /*192c0*/  ST.E desc[UR14][R178.64], R145 ;  /* 0x00000091b2007985 */ /* 0x000fe2000c10190e */
[C---:B------:R-:W-:Y:S02]  /*192d0*/  IADD3 R224, P2, R2.reuse, 0x89c60, RZ ;  /* 0x00089c6002e07810 */ /* 0x040fe40007f5e0ff */
[----:B------:R-:W-:Y:S01]  /*192e0*/  IADD3 R222, P3, R2, 0x86000, RZ ;  /* 0x0008600002de7810 */ /* 0x000fe20007f7e0ff */
[----:B------:R1:W-:Y:S01]  /*192f0*/  ST.E desc[UR14][R178.64+0x4], R144 ;  /* 0x00000490b2007985 */ /* 0x0003e2000c10190e */
[----:B------:R-:W-:Y:S02]  /*19300*/  SHF.R.U64 R167, R167, 0x3, RZ ;  /* 0x00000003a7a77819 */ /* 0x000fe400000012ff */
[----:B------:R-:W-:Y:S01]  /*19310*/  SHF.R.U64 R173, R173, 0x3, RZ ;  /* 0x00000003adad7819 */ /* 0x000fe200000012ff */
[----:B--2---:R-:W-:Y:S01]  /*19320*/  ST.E desc[UR14][R176.64], R141 ;  /* 0x0000008db0007985 */ /* 0x004fe2000c10190e */
[----:B------:R-:W-:Y:S01]  /*19330*/  LOP3.LUT R212, R213, R212, RZ, 0x3c, !PT ;  /* 0x000000d4d5d47212 */ /* 0x000fe200078e3cff */
[----:B------:R-:W-:-:S02]  /*19340*/  IMAD.X R213, RZ, RZ, R0, P6 ;  /* 0x000000ffffd57224 */ /* 0x000fc400030e0600 */
[----:B------:R-:W-:Y:S01]  /*19350*/  ST.E desc[UR14][R176.64+0x4], R140 ;  /* 0x0000048cb0007985 */ /* 0x000fe2000c10190e */
[----:B------:R-:W-:Y:S02]  /*19360*/  LOP3.LUT R225, R224, 0x380, RZ, 0xc0, !PT ;  /* 0x00000380e0e17812 */ /* 0x000fe400078ec0ff */
[----:B------:R-:W-:Y:S01]  /*19370*/  LOP3.LUT R223, R222, 0x380, RZ, 0xc0, !PT ;  /* 0x00000380dedf7812 */ /* 0x000fe200078ec0ff */
[----:B------:R-:W-:Y:S04]  /*19380*/  ST.E desc[UR14][R180.64], R137 ;  /* 0x00000089b4007985 */ /* 0x000fe8000c10190e */
[----:B------:R-:W-:Y:S01]  /*19390*/  ST.E desc[UR14][R180.64+0x4], R136 ;  /* 0x00000488b4007985 */ /* 0x000fe2000c10190e */
[----:B------:R-:W-:-:S03]  /*193a0*/  LOP3.LUT R166, R167, R166, RZ, 0x3c, !PT ;  /* 0x000000a6a7a67212 */ /* 0x000fc600078e3cff */
[----:B------:R-:W-:Y:S01]  /*193b0*/  ST.E desc[UR14][R170.64], R133 ;  /* 0x00000085aa007985 */ /* 0x000fe2000c10190e */
[----:B------:R-:W-:-:S03]  /*193c0*/  LOP3.LUT R172, R173, R172, RZ, 0x3c, !PT ;  /* 0x000000acadac7212 */ /* 0x000fc600078e3cff */
[----:B------:R2:W-:Y:S01]  /*193d0*/  ST.E desc[UR14][R170.64+0x4], R132 ;  /* 0x00000484aa007985 */ /* 0x0005e2000c10190e */
[----:B------:R-:W-:Y:S01]  /*193e0*/  SHF.R.U64 R225, R225, 0x3, RZ ;  /* 0x00000003e1e17819 */ /* 0x000fe200000012ff */
[--C-:B------:R-:W-:Y:S01]  /*193f0*/  IMAD.X R167, RZ, RZ, R0.reuse, P4 ;  /* 0x000000ffffa77224 */ /* 0x100fe200020e0600 */
[----:B------:R-:W-:Y:S01]  /*19400*/  SHF.R.U64 R223, R223, 0x3, RZ ;  /* 0x00000003dfdf7819 */ /* 0x000fe200000012ff */
[----:B------:R-:W-:Y:S01]  /*19410*/  IMAD.X R173, RZ, RZ, R0, P5 ;  /* 0x000000ffffad7224 */ /* 0x000fe200028e0600 */
[C---:B------:R-:W-:Y:S01]  /*19420*/  IADD3 R232, P4, R2.reuse, 0x8a000, RZ ;  /* 0x0008a00002e87810 */ /* 0x040fe20007f9e0ff */
[----:B-1----:R-:W3:Y:S01]  /*19430*/  LDL.LU R178, [R1+0x260] ;  /* 0x0002600001b27983 */ /* 0x002ee20000300800 */
[----:B------:R-:W-:-:S03]  /*19440*/  IADD3 R230, P5, R2, 0x86020, RZ ;  /* 0x0008602002e67810 */ /* 0x000fc60007fbe0ff */
[----:B------:R-:W4:Y:S01]  /*19450*/  LDL.LU R179, [R1+0x264] ;  /* 0x0002640001b37983 */ /* 0x000f220000300800 */
[----:B--2---:R-:W-:-:S04]  /*19460*/  IADD3 R170, P6, R2, 0x8a020, RZ ;  /* 0x0008a02002aa7810 */ /* 0x004fc80007fde0ff */
        /* <DEDUP_REMOVED lines=8> */
[----:B------:R-:W-:Y:S02]  /*194f0*/  LOP3.LUT R231, R230, 0x380, RZ, 0xc0, !PT ;  /* 0x00000380e6e77812 */ /* 0x000fe400078ec0ff */
[----:B------:R-:W-:-:S02]  /*19500*/  SHF.R.U64 R171, R171, 0x3, RZ ;  /* 0x00000003abab7819 */ /* 0x000fc400000012ff */
[----:B------:R-:W-:Y:S02]  /*19510*/  SHF.R.U64 R233, R233, 0x3, RZ ;  /* 0x00000003e9e97819 */ /* 0x000fe400000012ff */
[----:B------:R-:W-:Y:S02]  /*19520*/  SHF.R.U64 R231, R231, 0x3, RZ ;  /* 0x00000003e7e77819 */ /* 0x000fe400000012ff */
[C---:B-1----:R-:W-:Y:S02]  /*19530*/  IADD3 R168, P2, R2.reuse, 0x86040, RZ ;  /* 0x0008604002a87810 */ /* 0x042fe40007f5e0ff */
[----:B------:R-:W-:Y:S02]  /*19540*/  IADD3 R169, P3, R2, 0x8a040, RZ ;  /* 0x0008a04002a97810 */ /* 0x000fe40007f7e0ff */
[----:B------:R-:W-:Y:S02]  /*19550*/  LOP3.LUT R132, R171, R170, RZ, 0x3c, !PT ;  /* 0x000000aaab847212 */ /* 0x000fe400078e3cff */
[----:B------:R-:W-:-:S02]  /*19560*/  LOP3.LUT R170, R168, 0x380, RZ, 0xc0, !PT ;  /* 0x00000380a8aa7812 */ /* 0x000fc400078ec0ff */
[----:B------:R-:W-:Y:S01]  /*19570*/  LOP3.LUT R171, R169, 0x380, RZ, 0xc0, !PT ;  /* 0x00000380a9ab7812 */ /* 0x000fe200078ec0ff */
[----:B------:R-:W-:Y:S01]  /*19580*/  ST.E desc[UR14][R164.64], R139 ;  /* 0x0000008ba4007985 */ /* 0x000fe2000c10190e */
[----:B------:R-:W-:Y:S02]  /*19590*/  LOP3.LUT R232, R233, R232, RZ, 0x3c, !PT ;  /* 0x000000e8e9e87212 */ /* 0x000fe400078e3cff */
[----:B------:R-:W-:Y:S01]  /*195a0*/  LOP3.LUT R230, R231, R230, RZ, 0x3c, !PT ;  /* 0x000000e6e7e67212 */ /* 0x000fe200078e3cff */
[----:B------:R1:W-:Y:S01]  /*195b0*/  ST.E desc[UR14][R164.64+0x4], R138 ;  /* 0x0000048aa4007985 */ /* 0x0003e2000c10190e */
[----:B------:R-:W-:Y:S01]  /*195c0*/  SHF.R.U64 R170, R170, 0x3, RZ ;  /* 0x00000003aaaa7819 */ /* 0x000fe200000012ff */
[----:B------:R-:W-:Y:S01]  /*195d0*/  IMAD.X R231, RZ, RZ, R0, P5 ;  /* 0x000000ffffe77224 */ /* 0x000fe200028e0600 */
[----:B------:R-:W-:Y:S02]  /*195e0*/  SHF.R.U64 R171, R171, 0x3, RZ ;  /* 0x00000003abab7819 */ /* 0x000fe400000012ff */
[----:B------:R-:W-:-:S02]  /*195f0*/  IADD3.X R233, RZ, R0, RZ, P4, !PT ;  /* 0x00000000ffe97210 */ /* 0x000fc400027fe4ff */
[----:B------:R-:W-:Y:S02]  /*19600*/  LOP3.LUT R134, R170, R168, RZ, 0x3c, !PT ;  /* 0x000000a8aa867212 */ /* 0x000fe400078e3cff */
[----:B------:R-:W-:Y:S01]  /*19610*/  LOP3.LUT R136, R171, R169, RZ, 0x3c, !PT ;  /* 0x000000a9ab887212 */ /* 0x000fe200078e3cff */
[----:B------:R-:W-:Y:S01]  /*19620*/  ST.E desc[UR14][R162.64], R143 ;  /* 0x0000008fa2007985 */ /* 0x000fe2000c10190e */
[C---:B-1----:R-:W-:Y:S02]  /*19630*/  IADD3 R164, P4, R2.reuse, 0x86060, RZ ;  /* 0x0008606002a47810 */ /* 0x042fe40007f9e0ff */
[----:B------:R-:W-:Y:S01]  /*19640*/  IADD3 R165, P5, R2, 0x8a060, RZ ;  /* 0x0008a06002a57810 */ /* 0x000fe20007fbe0ff */
[----:B------:R1:W-:Y:S01]  /*19650*/  ST.E desc[UR14][R162.64+0x4], R142 ;  /* 0x0000048ea2007985 */ /* 0x0003e2000c10190e */
[----:B------:R-:W-:Y:S02]  /*19660*/  LOP3.LUT R168, R164, 0x380, RZ, 0xc0, !PT ;  /* 0x00000380a4a87812 */ /* 0x000fe400078ec0ff */
[----:B------:R-:W-:Y:S01]  /*19670*/  LOP3.LUT R169, R165, 0x380, RZ, 0xc0, !PT ;  /* 0x00000380a5a97812 */ /* 0x000fe200078ec0ff */
[--C-:B------:R-:W-:Y:S01]  /*19680*/  IMAD.X R133, RZ, RZ, R0.reuse, P6 ;  /* 0x000000ffff857224 */ /* 0x100fe200030e0600 */
[----:B------:R-:W-:Y:S01]  /*19690*/  SHF.R.U64 R168, R168, 0x3, RZ ;  /* 0x00000003a8a87819 */ /* 0x000fe200000012ff */
[----:B------:R-:W-:Y:S01]  /*196a0*/  IMAD.X R135, RZ, RZ, R0, P2 ;  /* 0x000000ffff877224 */ /* 0x000fe200010e0600 */
[----:B------:R-:W-:Y:S01]  /*196b0*/  SHF.R.U64 R169, R169, 0x3, RZ ;  /* 0x00000003a9a97819 */ /* 0x000fe200000012ff */
[----:B------:R-:W2:Y:S01]  /*196c0*/  LDL.LU R170, [R1+0x274] ;  /* 0x0002740001aa7983 */ /* 0x000ea20000300800 */
[----:B------:R-:W-:-:S02]  /*196d0*/  LOP3.LUT R138, R168, R164, RZ, 0x3c, !PT ;  /* 0x000000a4a88a7212 */ /* 0x000fc400078e3cff */
[C---:B-1----:R-:W-:Y:S01]  /*196e0*/  IADD3 R162, P6, R2.reuse, 0x86400, RZ ;  /* 0x0008640002a27810 */ /* 0x042fe20007fde0ff */
[----:B------:R-:W2:Y:S01]  /*196f0*/  LDL.LU R171, [R1+0x270] ;  /* 0x0002700001ab7983 */ /* 0x000ea20000300800 */
[----:B------:R-:W-:Y:S02]  /*19700*/  IADD3 R163, P2, R2, 0x8a400, RZ ;  /* 0x0008a40002a37810 */ /* 0x000fe40007f5e0ff */
[----:B------:R-:W-:Y:S02]  /*19710*/  LOP3.LUT R140, R169, R165, RZ, 0x3c, !PT ;  /* 0x000000a5a98c7212 */ /* 0x000fe400078e3cff */
[----:B------:R-:W-:Y:S02]  /*19720*/  LOP3.LUT R164, R162, 0x380, RZ, 0xc0, !PT ;  /* 0x00000380a2a47812 */ /* 0x000fe400078ec0ff */
[----:B------:R-:W-:Y:S02]  /*19730*/  LOP3.LUT R165, R163, 0x380, RZ, 0xc0, !PT ;  /* 0x00000380a3a57812 */ /* 0x000fe400078ec0ff */
[----:B------:R-:W-:-:S02]  /*19740*/  SHF.R.U64 R164, R164, 0x3, RZ ;  /* 0x00000003a4a47819 */ /* 0x000fc400000012ff */
[----:B------:R-:W-:Y:S02]  /*19750*/  SHF.R.U64 R165, R165, 0x3, RZ ;  /* 0x00000003a5a57819 */ /* 0x000fe400000012ff */
[----:B------:R-:W-:Y:S02]  /*19760*/  LOP3.LUT R142, R164, R162, RZ, 0x3c, !PT ;  /* 0x000000a2a48e7212 */ /* 0x000fe400078e3cff */
[----:B------:R-:W-:Y:S01]  /*19770*/  LOP3.LUT R144, R165, R163, RZ, 0x3c, !PT ;  /* 0x000000a3a5907212 */ /* 0x000fe200078e3cff */
[----:B------:R-:W2:Y:S04]  /*19780*/  LDL.LU R164, [R1+0x27c] ;  /* 0x00027c0001a47983 */ /* 0x000ea80000300800 */
[----:B------:R-:W2:Y:S04]  /*19790*/  LDL.LU R165, [R1+0x278] ;  /* 0x0002780001a57983 */ /* 0x000ea80000300800 */
[----:B------:R-:W-:Y:S04]  /*197a0*/  ST.E desc[UR14][R160.64], R147 ;  /* 0x00000093a0007985 */ /* 0x000fe8000c10190e */
[----:B------:R1:W-:Y:S04]  /*197b0*/  ST.E desc[UR14][R160.64+0x4], R146 ;  /* 0x00000492a0007985 */ /* 0x0003e8000c10190e */
[----:B------:R-:W-:Y:S04]  /*197c0*/  ST.E desc[UR14][R158.64], R17 ;  /* 0x000000119e007985 */ /* 0x000fe8000c10190e */
[----:B------:R1:W-:Y:S04]  /*197d0*/  ST.E desc[UR14][R158.64+0x4], R16 ;  /* 0x000004109e007985 */ /* 0x0003e8000c10190e */
[----:B------:R-:W-:Y:S04]  /*197e0*/  ST.E desc[UR14][R156.64], R205 ;  /* 0x000000cd9c007985 */ /* 0x000fe8000c10190e */
        /* <DEDUP_REMOVED lines=12> */
[----:B------:R-:W-:Y:S01]  /*198b0*/  ST.E desc[UR14][R14.64+0x4], R192 ;  /* 0x000004c00e007985 */ /* 0x000fe2000c10190e */
[----:B------:R-:W-:-:S03]  /*198c0*/  IMAD.X R137, RZ, RZ, R0, P3 ;  /* 0x000000ffff897224 */ /* 0x000fc600018e0600 */
[----:B------:R-:W-:Y:S04]  /*198d0*/  ST.E desc[UR14][R12.64], R191 ;  /* 0x000000bf0c007985 */ /* 0x000fe8000c10190e */
[----:B------:R-:W-:Y:S01]  /*198e0*/  ST.E desc[UR14][R12.64+0x4], R190 ;  /* 0x000004be0c007985 */ /* 0x000fe2000c10190e */
[----:B-1----:R-:W-:-:S03]  /*198f0*/  IADD3 R160, P3, R2, 0x86420, RZ ;  /* 0x0008642002a07810 */ /* 0x002fc60007f7e0ff */
        /* <DEDUP_REMOVED lines=8> */
[----:B------:R-:W-:Y:S01]  /*19980*/  LOP3.LUT R162, R160, 0x380, RZ, 0xc0, !PT ;  /* 0x00000380a0a27812 */ /* 0x000fe200078ec0ff */
[----:B------:R-:W-:Y:S01]  /*19990*/  IMAD.X R139, RZ, RZ, R0, P4 ;  /* 0x000000ffff8b7224 */ /* 0x000fe200020e0600 */
[----:B------:R-:W-:-:S02]  /*199a0*/  IADD3 R161, P4, R2, 0x8a420, RZ ;  /* 0x0008a42002a17810 */ /* 0x000fc40007f9e0ff */
[----:B------:R-:W-:Y:S02]  /*199b0*/  SHF.R.U64 R162, R162, 0x3, RZ ;  /* 0x00000003a2a27819 */ /* 0x000fe400000012ff */
[----:B------:R-:W-:Y:S02]  /*199c0*/  IADD3.X R141, RZ, R0, RZ, P5, !PT ;  /* 0x00000000ff8d7210 */ /* 0x000fe40002ffe4ff */
[----:B------:R-:W-:Y:S02]  /*199d0*/  IADD3 R158, P5, R2, 0x86440, RZ ;  /* 0x00086440029e7810 */ /* 0x000fe40007fbe0ff */
[----:B------:R-:W-:Y:S01]  /*199e0*/  LOP3.LUT R163, R161, 0x380, RZ, 0xc0, !PT ;  /* 0x00000380a1a37812 */ /* 0x000fe200078ec0ff */
[--C-:B------:R-:W-:Y:S01]  /*199f0*/  IMAD.X R143, RZ, RZ, R0.reuse, P6 ;  /* 0x000000ffff8f7224 */ /* 0x100fe200030e0600 */
[----:B------:R-:W-:Y:S02]  /*19a00*/  LOP3.LUT R146, R162, R160, RZ, 0x3c, !PT ;  /* 0x000000a0a2927212 */ /* 0x000fe400078e3cff */
[----:B------:R-:W-:Y:S01]  /*19a10*/  LOP3.LUT R160, R158, 0x380, RZ, 0xc0, !PT ;  /* 0x000003809ea07812 */ /* 0x000fe200078ec0ff */
[--C-:B------:R-:W-:Y:S01]  /*19a20*/  IMAD.X R145, RZ, RZ, R0.reuse, P2 ;  /* 0x000000ffff917224 */ /* 0x100fe200010e0600 */
[----:B------:R-:W-:Y:S01]  /*19a30*/  SHF.R.U64 R163, R163, 0x3, RZ ;  /* 0x00000003a3a37819 */ /* 0x000fe200000012ff */
[----:B------:R-:W-:Y:S01]  /*19a40*/  IMAD.X R147, RZ, RZ, R0, P3 ;  /* 0x000000ffff937224 */ /* 0x000fe200018e0600 */
[----:B------:R-:W-:-:S02]  /*19a50*/  IADD3 R159, P6, R2, 0x8a440, RZ ;  /* 0x0008a440029f7810 */ /* 0x000fc40007fde0ff */
[----:B------:R-:W-:Y:S01]  /*19a60*/  SHF.R.U64 R160, R160, 0x3, RZ ;  /* 0x00000003a0a07819 */ /* 0x000fe200000012ff */
[--C-:B------:R-:W-:Y:S01]  /*19a70*/  IMAD.X R149, RZ, RZ, R0.reuse, P4 ;  /* 0x000000ffff957224 */ /* 0x100fe200020e0600 */
[----:B------:R-:W-:Y:S01]  /*19a80*/  LOP3.LUT R148, R163, R161, RZ, 0x3c, !PT ;  /* 0x000000a1a3947212 */ /* 0x000fe200078e3cff */
[----:B------:R-:W-:Y:S01]  /*19a90*/  IMAD.X R151, RZ, RZ, R0, P5 ;  /* 0x000000ffff977224 */ /* 0x000fe200028e0600 */
[----:B------:R-:W-:Y:S02]  /*19aa0*/  LOP3.LUT R161, R159, 0x380, RZ, 0xc0, !PT ;  /* 0x000003809fa17812 */ /* 0x000fe400078ec0ff */
[----:B------:R-:W-:Y:S02]  /*19ab0*/  LOP3.LUT R150, R160, R158, RZ, 0x3c, !PT ;  /* 0x0000009ea0967212 */ /* 0x000fe400078e3cff */
[----:B------:R-:W-:Y:S02]  /*19ac0*/  SHF.R.U64 R161, R161, 0x3, RZ ;  /* 0x00000003a1a17819 */ /* 0x000fe400000012ff */
[----:B------:R-:W-:-:S02]  /*19ad0*/  IADD3.X R17, RZ, R0, RZ, P6, !PT ;  /* 0x00000000ff117210 */ /* 0x000fc400037fe4ff */
[----:B------:R-:W-:Y:S01]  /*19ae0*/  LOP3.LUT R16, R161, R159, RZ, 0x3c, !PT ;  /* 0x0000009fa1107212 */ /* 0x000fe200078e3cff */
[----:B---3--:R-:W-:Y:S04]  /*19af0*/  ST.E desc[UR14][R166.64], R178 ;  /* 0x000000b2a6007985 */ /* 0x008fe8000c10190e */
[----:B----4-:R-:W-:Y:S04]  /*19b00*/  ST.E desc[UR14][R166.64+0x4], R179 ;  /* 0x000004b3a6007985 */ /* 0x010fe8000c10190e */
[----:B------:R-:W-:Y:S04]  /*19b10*/  ST.E desc[UR14][R172.64], R174 ;  /* 0x000000aeac007985 */ /* 0x000fe8000c10190e */
[----:B------:R-:W-:Y:S04]  /*19b20*/  ST.E desc[UR14][R172.64+0x4], R175 ;  /* 0x000004afac007985 */ /* 0x000fe8000c10190e */
[----:B--2---:R-:W-:Y:S04]  /*19b30*/  ST.E desc[UR14][R212.64+0x4], R170 ;  /* 0x000004aad4007985 */ /* 0x004fe8000c10190e */
        /* <DEDUP_REMOVED lines=10> */
[----:B------:R1:W-:Y:S04]  /*19be0*/  ST.E desc[UR14][R132.64+0x4], R31 ;  /* 0x0000041f84007985 */ /* 0x0003e8000c10190e */
        /* <DEDUP_REMOVED lines=9> */
[----:B-1----:R-:W4:Y:S04]  /*19c80*/  LDL.LU.64 R132, [R1+0xad8] ;  /* 0x000ad80001847983 */ /* 0x002f280000300a00 */
[----:B------:R1:W-:Y:S04]  /*19c90*/  ST.E desc[UR14][R142.64+0x4], R41 ;  /* 0x000004298e007985 */ /* 0x0003e8000c10190e */
[----:B--2---:R-:W2:Y:S04]  /*19ca0*/  LDL.LU.64 R134, [R1+0xad0] ;  /* 0x000ad00001867983 */ /* 0x004ea80000300a00 */
[----:B------:R-:W-:Y:S04]  /*19cb0*/  ST.E desc[UR14][R144.64], R42 ;  /* 0x0000002a90007985 */ /* 0x000fe8000c10190e */
[----:B---3--:R-:W3:Y:S04]  /*19cc0*/  LDL.LU.64 R136, [R1+0xac8] ;  /* 0x000ac80001887983 */ /* 0x008ee80000300a00 */
[----:B------:R1:W-:Y:S04]  /*19cd0*/  ST.E desc[UR14][R144.64+0x4], R43 ;  /* 0x0000042b90007985 */ /* 0x0003e8000c10190e */
[----:B----4-:R-:W4:Y:S04]  /*19ce0*/  LDL.LU.64 R138, [R1+0xac0] ;  /* 0x000ac000018a7983 */ /* 0x010f280000300a00 */
[----:B------:R-:W-:Y:S04]  /*19cf0*/  ST.E desc[UR14][R146.64], R44 ;  /* 0x0000002c92007985 */ /* 0x000fe8000c10190e */
[----:B------:R-:W4:Y:S04]  /*19d00*/  LDL.LU.64 R140, [R1+0xab8] ;  /* 0x000ab800018c7983 */ /* 0x000f280000300a00 */
[----:B------:R1:W-:Y:S04]  /*19d10*/  ST.E desc[UR14][R146.64+0x4], R45 ;  /* 0x0000042d92007985 */ /* 0x0003e8000c10190e */
[----:B-1----:R-:W4:Y:S04]  /*19d20*/  LDL.LU.64 R142, [R1+0xab0] ;  /* 0x000ab000018e7983 */ /* 0x002f280000300a00 */
[----:B------:R-:W-:Y:S04]  /*19d30*/  ST.E desc[UR14][R148.64], R46 ;  /* 0x0000002e94007985 */ /* 0x000fe8000c10190e */
[----:B------:R-:W4:Y:S04]  /*19d40*/  LDL.LU.64 R144, [R1+0xaa8] ;  /* 0x000aa80001907983 */ /* 0x000f280000300a00 */
[----:B------:R1:W-:Y:S04]  /*19d50*/  ST.E desc[UR14][R148.64+0x4], R47 ;  /* 0x0000042f94007985 */ /* 0x0003e8000c10190e */
[----:B------:R-:W4:Y:S04]  /*19d60*/  LDL.LU.64 R146, [R1+0xaa0] ;  /* 0x000aa00001927983 */ /* 0x000f280000300a00 */
[----:B------:R-:W-:Y:S04]  /*19d70*/  ST.E desc[UR14][R150.64], R48 ;  /* 0x0000003096007985 */ /* 0x000fe8000c10190e */
[----:B-1----:R-:W4:Y:S04]  /*19d80*/  LDL.LU.64 R148, [R1+0xa98] ;  /* 0x000a980001947983 */ /* 0x002f280000300a00 */
[----:B------:R1:W-:Y:S04]  /*19d90*/  ST.E desc[UR14][R150.64+0x4], R49 ;  /* 0x0000043196007985 */ /* 0x0003e8000c10190e */
[----:B------:R-:W-:Y:S04]  /*19da0*/  ST.E desc[UR14][R16.64], R50 ;  /* 0x0000003210007985 */ /* 0x000fe8000c10190e */
[----:B-1----:R-:W4:Y:S04]  /*19db0*/  LDL.LU.64 R150, [R1+0xa90] ;  /* 0x000a900001967983 */ /* 0x002f280000300a00 */
[----:B------:R1:W-:Y:S04]  /*19dc0*/  ST.E desc[UR14][R16.64+0x4], R51 ;  /* 0x0000043310007985 */ /* 0x0003e8000c10190e */
[----:B-1----:R1:W5:Y:S01]  /*19dd0*/  LDL.LU.64 R16, [R1+0xa88] ;  /* 0x000a880001107983 */ /* 0x0023620000300a00 */
[----:B------:R-:W-:-:S02]  /*19de0*/  IADD3 R236, P2, R2, 0x86460, RZ ;  /* 0x0008646002ec7810 */ /* 0x000fc40007f5e0ff */
[C---:B------:R-:W-:Y:S02]  /*19df0*/  IADD3 R234, P3, R2.reuse, 0x8a460, RZ ;  /* 0x0008a46002ea7810 */ /* 0x040fe40007f7e0ff */
[C---:B------:R-:W-:Y:S02]  /*19e00*/  IADD3 R228, P4, R2.reuse, 0x86800, RZ ;  /* 0x0008680002e47810 */ /* 0x040fe40007f9e0ff */
[----:B------:R-:W-:Y:S02]  /*19e10*/  IADD3 R226, P5, R2, 0x8a800, RZ ;  /* 0x0008a80002e27810 */ /* 0x000fe40007fbe0ff */
[----:B------:R-:W-:Y:S02]  /*19e20*/  LOP3.LUT R237, R236, 0x380, RZ, 0xc0, !PT ;  /* 0x00000380eced7812 */ /* 0x000fe400078ec0ff */
[----:B------:R-:W-:Y:S02]  /*19e30*/  IADD3 R220, P6, R2, 0x86820, RZ ;  /* 0x0008682002dc7810 */ /* 0x000fe40007fde0ff */
[----:B------:R-:W-:-:S02]  /*19e40*/  LOP3.LUT R235, R234, 0x380, RZ, 0xc0, !PT ;  /* 0x00000380eaeb7812 */ /* 0x000fc400078ec0ff */
[----:B------:R-:W-:Y:S02]  /*19e50*/  LOP3.LUT R229, R228, 0x380, RZ, 0xc0, !PT ;  /* 0x00000380e4e57812 */ /* 0x000fe400078ec0ff */
[----:B------:R-:W-:Y:S02]  /*19e60*/  LOP3.LUT R227, R226, 0x380, RZ, 0xc0, !PT ;  /* 0x00000380e2e37812 */ /* 0x000fe400078ec0ff */
[----:B------:R-:W-:Y:S02]  /*19e70*/  SHF.R.U64 R237, R237, 0x3, RZ ;  /* 0x00000003eded7819 */ /* 0x000fe400000012ff */
[----:B------:R-:W-:Y:S02]  /*19e80*/  LOP3.LUT R221, R220, 0x380, RZ, 0xc0, !PT ;  /* 0x00000380dcdd7812 */ /* 0x000fe400078ec0ff */
[----:B------:R-:W-:Y:S02]  /*19e90*/  SHF.R.U64 R235, R235, 0x3, RZ ;  /* 0x00000003ebeb7819 */ /* 0x000fe400000012ff */
[----:B------:R-:W-:-:S02]  /*19ea0*/  SHF.R.U64 R229, R229, 0x3, RZ ;  /* 0x00000003e5e57819 */ /* 0x000fc400000012ff */
[----:B------:R-:W-:Y:S02]  /*19eb0*/  SHF.R.U64 R227, R227, 0x3, RZ ;  /* 0x00000003e3e37819 */ /* 0x000fe400000012ff */
[----:B------:R-:W-:Y:S01]  /*19ec0*/  LOP3.LUT R236, R237, R236, RZ, 0x3c, !PT ;  /* 0x000000ecedec7212 */ /* 0x000fe200078e3cff */
[--C-:B------:R-:W-:Y:S01]  /*19ed0*/  IMAD.X R237, RZ, RZ, R0.reuse, P2 ;  /* 0x000000ffffed7224 */ /* 0x100fe200010e0600 */
[----:B------:R-:W-:Y:S02]  /*19ee0*/  SHF.R.U64 R221, R221, 0x3, RZ ;  /* 0x00000003dddd7819 */ /* 0x000fe400000012ff */
[----:B------:R-:W-:Y:S01]  /*19ef0*/  LOP3.LUT R234, R235, R234, RZ, 0x3c, !PT ;  /* 0x000000eaebea7212 */ /* 0x000fe200078e3cff */
[--C-:B------:R-:W-:Y:S01]  /*19f00*/  IMAD.X R235, RZ, RZ, R0.reuse, P3 ;  /* 0x000000ffffeb7224 */ /* 0x100fe200018e0600 */
[----:B------:R-:W-:Y:S01]  /*19f10*/  LOP3.LUT R228, R229, R228, RZ, 0x3c, !PT ;  /* 0x000000e4e5e47212 */ /* 0x000fe200078e3cff */
[----:B------:R-:W-:Y:S01]  /*19f20*/  IMAD.X R229, RZ, RZ, R0, P4 ;  /* 0x000000ffffe57224 */ /* 0x000fe200020e0600 */
[----:B------:R-:W-:-:S02]  /*19f30*/  IADD3 R218, P2, R2, 0x8a820, RZ ;  /* 0x0008a82002da7810 */ /* 0x000fc40007f5e0ff */
[----:B------:R-:W-:Y:S01]  /*19f40*/  LOP3.LUT R226, R227, R226, RZ, 0x3c, !PT ;  /* 0x000000e2e3e27212 */ /* 0x000fe200078e3cff */
[--C-:B------:R-:W-:Y:S01]  /*19f50*/  IMAD.X R227, RZ, RZ, R0.reuse, P5 ;  /* 0x000000ffffe37224 */ /* 0x100fe200028e0600 */
[C---:B------:R-:W-:Y:S02]  /*19f60*/  IADD3 R216, P3, R2.reuse, 0x86840, RZ ;  /* 0x0008684002d87810 */ /* 0x040fe40007f7e0ff */
[----:B------:R-:W-:Y:S01]  /*19f70*/  LOP3.LUT R220, R221, R220, RZ, 0x3c, !PT ;  /* 0x000000dcdddc7212 */ /* 0x000fe200078e3cff */
[----:B------:R-:W-:Y:S01]  /*19f80*/  IMAD.X R221, RZ, RZ, R0, P6 ;  /* 0x000000ffffdd7224 */ /* 0x000fe200030e0600 */
[C---:B------:R-:W-:Y:S02]  /*19f90*/  IADD3 R214, P4, R2.reuse, 0x8a840, RZ ;  /* 0x0008a84002d67810 */ /* 0x040fe40007f9e0ff */
[----:B------:R-:W-:Y:S02]  /*19fa0*/  IADD3 R210, P5, R2, 0x86860, RZ ;  /* 0x0008686002d27810 */ /* 0x000fe40007fbe0ff */
[----:B------:R-:W-:-:S02]  /*19fb0*/  LOP3.LUT R219, R218, 0x380, RZ, 0xc0, !PT ;  /* 0x00000380dadb7812 */ /* 0x000fc400078ec0ff */
[----:B------:R-:W-:Y:S02]  /*19fc0*/  IADD3 R208, P6, R2, 0x8a860, RZ ;  /* 0x0008a86002d07810 */ /* 0x000fe40007fde0ff */
[----:B------:R-:W-:Y:S02]  /*19fd0*/  LOP3.LUT R217, R216, 0x380, RZ, 0xc0, !PT ;  /* 0x00000380d8d97812 */ /* 0x000fe400078ec0ff */
[----:B------:R-:W-:Y:S02]  /*19fe0*/  LOP3.LUT R215, R214, 0x380, RZ, 0xc0, !PT ;  /* 0x00000380d6d77812 */ /* 0x000fe400078ec0ff */
[----:B------:R-:W-:Y:S02]  /*19ff0*/  LOP3.LUT R211, R210, 0x380, RZ, 0xc0, !PT ;  /* 0x00000380d2d37812 */ /* 0x000fe400078ec0ff */
[----:B------:R-:W-:Y:S02]  /*1a000*/  SHF.R.U64 R219, R219, 0x3, RZ ;  /* 0x00000003dbdb7819 */ /* 0x000fe400000012ff */
[----:B------:R-:W-:-:S02]  /*1a010*/  LOP3.LUT R209, R208, 0x380, RZ, 0xc0, !PT ;  /* 0x00000380d0d17812 */ /* 0x000fc400078ec0ff */
[----:B------:R-:W-:Y:S02]  /*1a020*/  SHF.R.U64 R217, R217, 0x3, RZ ;  /* 0x00000003d9d97819 */ /* 0x000fe400000012ff */
[----:B------:R-:W-:Y:S02]  /*1a030*/  SHF.R.U64 R215, R215, 0x3, RZ ;  /* 0x00000003d7d77819 */ /* 0x000fe400000012ff */
[----:B------:R-:W-:Y:S02]  /*1a040*/  SHF.R.U64 R211, R211, 0x3, RZ ;  /* 0x00000003d3d37819 */ /* 0x000fe400000012ff */
[----:B------:R-:W-:Y:S02]  /*1a050*/  LOP3.LUT R218, R219, R218, RZ, 0x3c, !PT ;  /* 0x000000dadbda7212 */ /* 0x000fe400078e3cff */
[----:B------:R-:W-:Y:S02]  /*1a060*/  SHF.R.U64 R209, R209, 0x3, RZ ;  /* 0x00000003d1d17819 */ /* 0x000fe400000012ff */
[----:B------:R-:W-:Y:S01]  /*1a070*/  LOP3.LUT R216, R217, R216, RZ, 0x3c, !PT ;  /* 0x000000d8d9d87212 */ /* 0x000fe200078e3cff */
[----:B------:R-:W-:Y:S01]  /*1a080*/  IMAD.X R217, RZ, RZ, R0, P3 ;  /* 0x000000ffffd97224 */ /* 0x000fe200018e0600 */
[----:B------:R-:W-:-:S02]  /*1a090*/  IADD3.X R219, RZ, R0, RZ, P2, !PT ;  /* 0x00000000ffdb7210 */ /* 0x000fc400017fe4ff */
[----:B------:R-:W-:Y:S01]  /*1a0a0*/  LOP3.LUT R214, R215, R214, RZ, 0x3c, !PT ;  /* 0x000000d6d7d67212 */ /* 0x000fe200078e3cff */
[--C-:B------:R-:W-:Y:S01]  /*1a0b0*/  IMAD.X R215, RZ, RZ, R0.reuse, P4 ;  /* 0x000000ffffd77224 */ /* 0x100fe200020e0600 */
[C---:B------:R-:W-:Y:S02]  /*1a0c0*/  IADD3 R206, P2, R2.reuse, 0x86c00, RZ ;  /* 0x00086c0002ce7810 */ /* 0x040fe40007f5e0ff */
[----:B------:R-:W-:Y:S01]  /*1a0d0*/  LOP3.LUT R210, R211, R210, RZ, 0x3c, !PT ;  /* 0x000000d2d3d27212 */ /* 0x000fe200078e3cff */
[--C-:B------:R-:W-:Y:S01]  /*1a0e0*/  IMAD.X R211, RZ, RZ, R0.reuse, P5 ;  /* 0x000000ffffd37224 */ /* 0x100fe200028e0600 */
[C---:B------:R-:W-:Y:S02]  /*1a0f0*/  IADD3 R204, P3, R2.reuse, 0x8ac00, RZ ;  /* 0x0008ac0002cc7810 */ /* 0x040fe40007f7e0ff */
[----:B------:R-:W-:Y:S01]  /*1a100*/  LOP3.LUT R208, R209, R208, RZ, 0x3c, !PT ;  /* 0x000000d0d1d07212 */ /* 0x000fe200078e3cff */
[----:B------:R-:W-:Y:S01]  /*1a110*/  IMAD.X R209, RZ, RZ, R0, P6 ;  /* 0x000000ffffd17224 */ /* 0x000fe200030e0600 */
[----:B------:R-:W-:-:S02]  /*1a120*/  IADD3 R202, P4, R2, 0x86c20, RZ ;  /* 0x00086c2002ca7810 */ /* 0x000fc40007f9e0ff */
[----:B------:R-:W-:Y:S02]  /*1a130*/  IADD3 R200, P5, R2, 0x8ac20, RZ ;  /* 0x0008ac2002c87810 */ /* 0x000fe40007fbe0ff */
[----:B------:R-:W-:Y:S02]  /*1a140*/  LOP3.LUT R207, R206, 0x380, RZ, 0xc0, !PT ;  /* 0x00000380cecf7812 */ /* 0x000fe400078ec0ff */
[----:B------:R-:W-:Y:S02]  /*1a150*/  IADD3 R198, P6, R2, 0x86c40, RZ ;  /* 0x00086c4002c67810 */ /* 0x000fe40007fde0ff */
[----:B------:R-:W-:Y:S02]  /*1a160*/  LOP3.LUT R205, R204, 0x380, RZ, 0xc0, !PT ;  /* 0x00000380cccd7812 */ /* 0x000fe400078ec0ff */
[----:B------:R-:W-:Y:S02]  /*1a170*/  LOP3.LUT R203, R202, 0x380, RZ, 0xc0, !PT ;  /* 0x00000380cacb7812 */ /* 0x000fe400078ec0ff */
[----:B------:R-:W-:-:S02]  /*1a180*/  LOP3.LUT R201, R200, 0x380, RZ, 0xc0, !PT ;  /* 0x00000380c8c97812 */ /* 0x000fc400078ec0ff */
[----:B------:R-:W-:Y:S02]  /*1a190*/  SHF.R.U64 R207, R207, 0x3, RZ ;  /* 0x00000003cfcf7819 */ /* 0x000fe400000012ff */
[----:B------:R-:W-:Y:S02]  /*1a1a0*/  LOP3.LUT R199, R198, 0x380, RZ, 0xc0, !PT ;  /* 0x00000380c6c77812 */ /* 0x000fe400078ec0ff */
[----:B------:R-:W-:Y:S02]  /*1a1b0*/  SHF.R.U64 R205, R205, 0x3, RZ ;  /* 0x00000003cdcd7819 */ /* 0x000fe400000012ff */
[----:B------:R-:W-:Y:S02]  /*1a1c0*/  SHF.R.U64 R203, R203, 0x3, RZ ;  /* 0x00000003cbcb7819 */ /* 0x000fe400000012ff */
[----:B------:R-:W-:Y:S02]  /*1a1d0*/  SHF.R.U64 R201, R201, 0x3, RZ ;  /* 0x00000003c9c97819 */ /* 0x000fe400000012ff */
[----:B------:R-:W-:Y:S01]  /*1a1e0*/  LOP3.LUT R206, R207, R206, RZ, 0x3c, !PT ;  /* 0x000000cecfce7212 */ /* 0x000fe200078e3cff */
[----:B------:R-:W-:Y:S01]  /*1a1f0*/  IMAD.X R207, RZ, RZ, R0, P2 ;  /* 0x000000ffffcf7224 */ /* 0x000fe200010e0600 */
[----:B------:R-:W-:-:S02]  /*1a200*/  SHF.R.U64 R199, R199, 0x3, RZ ;  /* 0x00000003c7c77819 */ /* 0x000fc400000012ff */
[----:B------:R-:W-:Y:S02]  /*1a210*/  LOP3.LUT R204, R205, R204, RZ, 0x3c, !PT ;  /* 0x000000cccdcc7212 */ /* 0x000fe400078e3cff */
[----:B------:R-:W-:Y:S01]  /*1a220*/  LOP3.LUT R202, R203, R202, RZ, 0x3c, !PT ;  /* 0x000000cacbca7212 */ /* 0x000fe200078e3cff */
[--C-:B------:R-:W-:Y:S01]  /*1a230*/  IMAD.X R203, RZ, RZ, R0.reuse, P4 ;  /* 0x000000ffffcb7224 */ /* 0x100fe200020e0600 */
[C---:B------:R-:W-:Y:S02]  /*1a240*/  IADD3 R196, P2, R2.reuse, 0x8ac40, RZ ;  /* 0x0008ac4002c47810 */ /* 0x040fe40007f5e0ff */
[----:B------:R-:W-:Y:S02]  /*1a250*/  IADD3.X R205, RZ, R0, RZ, P3, !PT ;  /* 0x00000000ffcd7210 */ /* 0x000fe40001ffe4ff */
[----:B------:R-:W-:Y:S01]  /*1a260*/  LOP3.LUT R200, R201, R200, RZ, 0x3c, !PT ;  /* 0x000000c8c9c87212 */ /* 0x000fe200078e3cff */
[----:B------:R-:W-:Y:S01]  /*1a270*/  IMAD.X R201, RZ, RZ, R0, P5 ;  /* 0x000000ffffc97224 */ /* 0x000fe200028e0600 */
[----:B------:R-:W-:-:S02]  /*1a280*/  IADD3 R194, P3, R2, 0x86c60, RZ ;  /* 0x00086c6002c27810 */ /* 0x000fc40007f7e0ff */
[----:B------:R-:W-:Y:S01]  /*1a290*/  LOP3.LUT R198, R199, R198, RZ, 0x3c, !PT ;  /* 0x000000c6c7c67212 */ /* 0x000fe200078e3cff */
[----:B------:R-:W-:Y:S01]  /*1a2a0*/  IMAD.X R199, RZ, RZ, R0, P6 ;  /* 0x000000ffffc77224 */ /* 0x000fe200030e0600 */
        /* <DEDUP_REMOVED lines=16> */
[----:B------:R-:W-:Y:S01]  /*1a3b0*/  IMAD.X R195, RZ, RZ, R0, P3 ;  /* 0x000000ffffc37224 */ /* 0x000fe200018e0600 */
[----:B------:R-:W-:Y:S02]  /*1a3c0*/  LOP3.LUT R192, R193, R192, RZ, 0x3c, !PT ;  /* 0x000000c0c1c07212 */ /* 0x000fe400078e3cff */
[----:B------:R-:W-:-:S02]  /*1a3d0*/  IADD3 R186, P2, R2, 0x87020, RZ ;  /* 0x0008702002ba7810 */ /* 0x000fc40007f5e0ff */
[----:B------:R-:W-:Y:S01]  /*1a3e0*/  LOP3.LUT R190, R191, R190, RZ, 0x3c, !PT ;  /* 0x000000bebfbe7212 */ /* 0x000fe200078e3cff */
[--C-:B------:R-:W-:Y:S01]  /*1a3f0*/  IMAD.X R191, RZ, RZ, R0.reuse, P5 ;  /* 0x000000ffffbf7224 */ /* 0x100fe200028e0600 */
[C---:B------:R-:W-:Y:S02]  /*1a400*/  IADD3 R184, P3, R2.reuse, 0x8b020, RZ ;  /* 0x0008b02002b87810 */ /* 0x040fe40007f7e0ff */
[----:B------:R-:W-:Y:S02]  /*1a410*/  IADD3.X R193, RZ, R0, RZ, P4, !PT ;  /* 0x00000000ffc17210 */ /* 0x000fe400027fe4ff */
[----:B------:R-:W-:Y:S01]  /*1a420*/  LOP3.LUT R188, R189, R188, RZ, 0x3c, !PT ;  /* 0x000000bcbdbc7212 */ /* 0x000fe200078e3cff */
[----:B------:R-:W-:Y:S01]  /*1a430*/  IMAD.X R189, RZ, RZ, R0, P6 ;  /* 0x000000ffffbd7224 */ /* 0x000fe200030e0600 */
[C---:B------:R-:W-:Y:S02]  /*1a440*/  IADD3 R182, P4, R2.reuse, 0x87040, RZ ;  /* 0x0008704002b67810 */ /* 0x040fe40007f9e0ff */
[----:B------:R-:W-:-:S02]  /*1a450*/  IADD3 R180, P5, R2, 0x8b040, RZ ;  /* 0x0008b04002b47810 */ /* 0x000fc40007fbe0ff */
[----:B------:R-:W-:Y:S02]  /*1a460*/  LOP3.LUT R187, R186, 0x380, RZ, 0xc0, !PT ;  /* 0x00000380babb7812 */ /* 0x000fe400078ec0ff */
[----:B------:R-:W-:Y:S02]  /*1a470*/  IADD3 R178, P6, R2, 0x87060, RZ ;  /* 0x0008706002b27810 */ /* 0x000fe40007fde0ff */
[----:B------:R-:W-:Y:S02]  /*1a480*/  LOP3.LUT R185, R184, 0x380, RZ, 0xc0, !PT ;  /* 0x00000380b8b97812 */ /* 0x000fe400078ec0ff */
[----:B------:R-:W-:Y:S02]  /*1a490*/  LOP3.LUT R183, R182, 0x380, RZ, 0xc0, !PT ;  /* 0x00000380b6b77812 */ /* 0x000fe400078ec0ff */
[----:B------:R-:W-:Y:S02]  /*1a4a0*/  LOP3.LUT R181, R180, 0x380, RZ, 0xc0, !PT ;  /* 0x00000380b4b57812 */ /* 0x000fe400078ec0ff */
[----:B------:R-:W-:-:S02]  /*1a4b0*/  SHF.R.U64 R187, R187, 0x3, RZ ;  /* 0x00000003bbbb7819 */ /* 0x000fc400000012ff */
[----:B------:R-:W-:Y:S02]  /*1a4c0*/  LOP3.LUT R179, R178, 0x380, RZ, 0xc0, !PT ;  /* 0x00000380b2b37812 */ /* 0x000fe400078ec0ff */
[----:B------:R-:W-:Y:S02]  /*1a4d0*/  SHF.R.U64 R185, R185, 0x3, RZ ;  /* 0x00000003b9b97819 */ /* 0x000fe400000012ff */
[----:B------:R-:W-:Y:S02]  /*1a4e0*/  SHF.R.U64 R183, R183, 0x3, RZ ;  /* 0x00000003b7b77819 */ /* 0x000fe400000012ff */
[----:B------:R-:W-:Y:S02]  /*1a4f0*/  SHF.R.U64 R181, R181, 0x3, RZ ;  /* 0x00000003b5b57819 */ /* 0x000fe400000012ff */
[----:B------:R-:W-:Y:S01]  /*1a500*/  LOP3.LUT R186, R187, R186, RZ, 0x3c, !PT ;  /* 0x000000babbba7212 */ /* 0x000fe200078e3cff */
[----:B------:R-:W-:Y:S01]  /*1a510*/  IMAD.X R187, RZ, RZ, R0, P2 ;  /* 0x000000ffffbb7224 */ /* 0x000fe200010e0600 */
[----:B------:R-:W-:-:S02]  /*1a520*/  SHF.R.U64 R179, R179, 0x3, RZ ;  /* 0x00000003b3b37819 */ /* 0x000fc400000012ff */
[----:B------:R-:W-:Y:S01]  /*1a530*/  LOP3.LUT R184, R185, R184, RZ, 0x3c, !PT ;  /* 0x000000b8b9b87212 */ /* 0x000fe200078e3cff */
[--C-:B------:R-:W-:Y:S01]  /*1a540*/  IMAD.X R185, RZ, RZ, R0.reuse, P3 ;  /* 0x000000ffffb97224 */ /* 0x100fe200018e0600 */
[----:B------:R-:W-:Y:S01]  /*1a550*/  LOP3.LUT R182, R183, R182, RZ, 0x3c, !PT ;  /* 0x000000b6b7b67212 */ /* 0x000fe200078e3cff */
[--C-:B------:R-:W-:Y:S01]  /*1a560*/  IMAD.X R183, RZ, RZ, R0.reuse, P4 ;  /* 0x000000ffffb77224 */ /* 0x100fe200020e0600 */
[C---:B------:R-:W-:Y:S02]  /*1a570*/  IADD3 R176, P2, R2.reuse, 0x8b060, RZ ;  /* 0x0008b06002b07810 */ /* 0x040fe40007f5e0ff */
[----:B------:R-:W-:Y:S02]  /*1a580*/  LOP3.LUT R180, R181, R180, RZ, 0x3c, !PT ;  /* 0x000000b4b5b47212 */ /* 0x000fe400078e3cff */
[C---:B------:R-:W-:Y:S02]  /*1a590*/  IADD3 R174, P3, R2.reuse, 0x87400, RZ ;  /* 0x0008740002ae7810 */ /* 0x040fe40007f7e0ff */
[----:B------:R-:W-:Y:S01]  /*1a5a0*/  LOP3.LUT R178, R179, R178, RZ, 0x3c, !PT ;  /* 0x000000b2b3b27212 */ /* 0x000fe200078e3cff */
[----:B------:R-:W-:Y:S01]  /*1a5b0*/  IMAD.X R179, RZ, RZ, R0, P6 ;  /* 0x000000ffffb37224 */ /* 0x000fe200030e0600 */
[----:B------:R-:W-:-:S02]  /*1a5c0*/  IADD3 R172, P4, R2, 0x8b400, RZ ;  /* 0x0008b40002ac7810 */ /* 0x000fc40007f9e0ff */
[----:B------:R-:W-:Y:S02]  /*1a5d0*/  IADD3.X R181, RZ, R0, RZ, P5, !PT ;  /* 0x00000000ffb57210 */ /* 0x000fe40002ffe4ff */
[----:B------:R-:W-:Y:S02]  /*1a5e0*/  IADD3 R170, P5, R2, 0x87420, RZ ;  /* 0x0008742002aa7810 */ /* 0x000fe40007fbe0ff */
[----:B------:R-:W-:Y:S02]  /*1a5f0*/  LOP3.LUT R177, R176, 0x380, RZ, 0xc0, !PT ;  /* 0x00000380b0b17812 */ /* 0x000fe400078ec0ff */
[----:B------:R-:W-:Y:S02]  /*1a600*/  IADD3 R168, P6, R2, 0x8b420, RZ ;  /* 0x0008b42002a87810 */ /* 0x000fe40007fde0ff */
[----:B------:R-:W-:Y:S02]  /*1a610*/  LOP3.LUT R175, R174, 0x380, RZ, 0xc0, !PT ;  /* 0x00000380aeaf7812 */ /* 0x000fe400078ec0ff */
[----:B------:R-:W-:-:S02]  /*1a620*/  LOP3.LUT R173, R172, 0x380, RZ, 0xc0, !PT ;  /* 0x00000380acad7812 */ /* 0x000fc400078ec0ff */
[----:B------:R-:W-:Y:S02]  /*1a630*/  LOP3.LUT R171, R170, 0x380, RZ, 0xc0, !PT ;  /* 0x00000380aaab7812 */ /* 0x000fe400078ec0ff */
[----:B------:R-:W-:Y:S02]  /*1a640*/  SHF.R.U64 R177, R177, 0x3, RZ ;  /* 0x00000003b1b17819 */ /* 0x000fe400000012ff */
[----:B------:R-:W-:Y:S02]  /*1a650*/  LOP3.LUT R169, R168, 0x380, RZ, 0xc0, !PT ;  /* 0x00000380a8a97812 */ /* 0x000fe400078ec0ff */
[----:B------:R-:W-:Y:S02]  /*1a660*/  SHF.R.U64 R175, R175, 0x3, RZ ;  /* 0x00000003afaf7819 */ /* 0x000fe400000012ff */
[----:B------:R-:W-:Y:S02]  /*1a670*/  SHF.R.U64 R173, R173, 0x3, RZ ;  /* 0x00000003adad7819 */ /* 0x000fe400000012ff */
[----:B------:R-:W-:-:S02]  /*1a680*/  SHF.R.U64 R171, R171, 0x3, RZ ;  /* 0x00000003abab7819 */ /* 0x000fc400000012ff */
[----:B------:R-:W-:Y:S01]  /*1a690*/  LOP3.LUT R176, R177, R176, RZ, 0x3c, !PT ;  /* 0x000000b0b1b07212 */ /* 0x000fe200078e3cff */
[--C-:B------:R-:W-:Y:S01]  /*1a6a0*/  IMAD.X R177, RZ, RZ, R0.reuse, P2 ;  /* 0x000000ffffb17224 */ /* 0x100fe200010e0600 */
[----:B------:R-:W-:Y:S02]  /*1a6b0*/  SHF.R.U64 R169, R169, 0x3, RZ ;  /* 0x00000003a9a97819 */ /* 0x000fe400000012ff */
[----:B------:R-:W-:Y:S01]  /*1a6c0*/  LOP3.LUT R174, R175, R174, RZ, 0x3c, !PT ;  /* 0x000000aeafae7212 */ /* 0x000fe200078e3cff */
[--C-:B------:R-:W-:Y:S01]  /*1a6d0*/  IMAD.X R175, RZ, RZ, R0.reuse, P3 ;  /* 0x000000ffffaf7224 */ /* 0x100fe200018e0600 */
[----:B------:R-:W-:Y:S01]  /*1a6e0*/  LOP3.LUT R172, R173, R172, RZ, 0x3c, !PT ;  /* 0x000000acadac7212 */ /* 0x000fe200078e3cff */
[--C-:B------:R-:W-:Y:S01]  /*1a6f0*/  IMAD.X R173, RZ, RZ, R0.reuse, P4 ;  /* 0x000000ffffad7224 */ /* 0x100fe200020e0600 */
[C---:B------:R-:W-:Y:S02]  /*1a700*/  IADD3 R166, P2, R2.reuse, 0x87440, RZ ;  /* 0x0008744002a67810 */ /* 0x040fe40007f5e0ff */
[----:B------:R-:W-:Y:S01]  /*1a710*/  LOP3.LUT R170, R171, R170, RZ, 0x3c, !PT ;  /* 0x000000aaabaa7212 */ /* 0x000fe200078e3cff */
[----:B------:R-:W-:Y:S01]  /*1a720*/  IMAD.X R171, RZ, RZ, R0, P5 ;  /* 0x000000ffffab7224 */ /* 0x000fe200028e0600 */
[----:B------:R-:W-:-:S02]  /*1a730*/  IADD3 R164, P3, R2, 0x8b440, RZ ;  /* 0x0008b44002a47810 */ /* 0x000fc40007f7e0ff */
[----:B------:R-:W-:Y:S02]  /*1a740*/  LOP3.LUT R168, R169, R168, RZ, 0x3c, !PT ;  /* 0x000000a8a9a87212 */ /* 0x000fe400078e3cff */
[C---:B------:R-:W-:Y:S02]  /*1a750*/  IADD3 R162, P4, R2.reuse, 0x87460, RZ ;  /* 0x0008746002a27810 */ /* 0x040fe40007f9e0ff */
[----:B------:R-:W-:Y:S02]  /*1a760*/  IADD3 R160, P5, R2, 0x8b460, RZ ;  /* 0x0008b46002a07810 */ /* 0x000fe40007fbe0ff */
[----:B------:R-:W-:Y:S02]  /*1a770*/  IADD3.X R169, RZ, R0, RZ, P6, !PT ;  /* 0x00000000ffa97210 */ /* 0x000fe400037fe4ff */
[----:B------:R-:W-:Y:S02]  /*1a780*/  LOP3.LUT R167, R166, 0x380, RZ, 0xc0, !PT ;  /* 0x00000380a6a77812 */ /* 0x000fe400078ec0ff */
[----:B------:R-:W-:-:S02]  /*1a790*/  IADD3 R158, P6, R2, 0x87800, RZ ;  /* 0x00087800029e7810 */ /* 0x000fc40007fde0ff */
[----:B------:R-:W-:Y:S02]  /*1a7a0*/  LOP3.LUT R165, R164, 0x380, RZ, 0xc0, !PT ;  /* 0x00000380a4a57812 */ /* 0x000fe400078ec0ff */
[----:B------:R-:W-:Y:S02]  /*1a7b0*/  LOP3.LUT R163, R162, 0x380, RZ, 0xc0, !PT ;  /* 0x00000380a2a37812 */ /* 0x000fe400078ec0ff */
[----:B------:R-:W-:Y:S02]  /*1a7c0*/  LOP3.LUT R161, R160, 0x380, RZ, 0xc0, !PT ;  /* 0x00000380a0a17812 */ /* 0x000fe400078ec0ff */
[----:B------:R-:W-:Y:S02]  /*1a7d0*/  SHF.R.U64 R167, R167, 0x3, RZ ;  /* 0x00000003a7a77819 */ /* 0x000fe400000012ff */
[----:B------:R-:W-:Y:S02]  /*1a7e0*/  LOP3.LUT R159, R158, 0x380, RZ, 0xc0, !PT ;  /* 0x000003809e9f7812 */ /* 0x000fe400078ec0ff */
[----:B------:R-:W-:-:S02]  /*1a7f0*/  SHF.R.U64 R165, R165, 0x3, RZ ;  /* 0x00000003a5a57819 */ /* 0x000fc400000012ff */
[----:B------:R-:W-:Y:S02]  /*1a800*/  SHF.R.U64 R163, R163, 0x3, RZ ;  /* 0x00000003a3a37819 */ /* 0x000fe400000012ff */
[----:B------:R-:W-:Y:S02]  /*1a810*/  SHF.R.U64 R161, R161, 0x3, RZ ;  /* 0x00000003a1a17819 */ /* 0x000fe400000012ff */
[----:B------:R-:W-:Y:S01]  /*1a820*/  LOP3.LUT R166, R167, R166, RZ, 0x3c, !PT ;  /* 0x000000a6a7a67212 */ /* 0x000fe200078e3cff */
[--C-:B------:R-:W-:Y:S01]  /*1a830*/  IMAD.X R167, RZ, RZ, R0.reuse, P2 ;  /* 0x000000ffffa77224 */ /* 0x100fe200010e0600 */
[----:B------:R-:W-:Y:S02]  /*1a840*/  SHF.R.U64 R159, R159, 0x3, RZ ;  /* 0x000000039f9f7819 */ /* 0x000fe400000012ff */
[----:B------:R-:W-:Y:S01]  /*1a850*/  LOP3.LUT R164, R165, R164, RZ, 0x3c, !PT ;  /* 0x000000a4a5a47212 */ /* 0x000fe200078e3cff */
[--C-:B------:R-:W-:Y:S01]  /*1a860*/  IMAD.X R165, RZ, RZ, R0.reuse, P3 ;  /* 0x000000ffffa57224 */ /* 0x100fe200018e0600 */
[----:B------:R-:W-:Y:S01]  /*1a870*/  LOP3.LUT R162, R163, R162, RZ, 0x3c, !PT ;  /* 0x000000a2a3a27212 */ /* 0x000fe200078e3cff */
[--C-:B------:R-:W-:Y:S01]  /*1a880*/  IMAD.X R163, RZ, RZ, R0.reuse, P4 ;  /* 0x000000ffffa37224 */ /* 0x100fe200020e0600 */
[C---:B------:R-:W-:Y:S01]  /*1a890*/  IADD3 R156, P2, R2.reuse, 0x8b800, RZ ;  /* 0x0008b800029c7810 */ /* 0x040fe20007f5e0ff */
[----:B------:R1:W-:Y:S01]  /*1a8a0*/  ST.E desc[UR14][R236.64], R52 ;  /* 0x00000034ec007985 */ /* 0x0003e2000c10190e */
[----:B------:R-:W-:Y:S01]  /*1a8b0*/  LOP3.LUT R160, R161, R160, RZ, 0x3c, !PT ;  /* 0x000000a0a1a07212 */ /* 0x000fe200078e3cff */
[--C-:B------:R-:W-:Y:S01]  /*1a8c0*/  IMAD.X R161, RZ, RZ, R0.reuse, P5 ;  /* 0x000000ffffa17224 */ /* 0x100fe200028e0600 */
[C---:B------:R-:W-:Y:S01]  /*1a8d0*/  IADD3 R154, P3, R2.reuse, 0x87820, RZ ;  /* 0x00087820029a7810 */ /* 0x040fe20007f7e0ff */
[----:B------:R1:W-:Y:S01]  /*1a8e0*/  ST.E desc[UR14][R236.64+0x4], R53 ;  /* 0x00000435ec007985 */ /* 0x0003e2000c10190e */
[----:B------:R-:W-:Y:S01]  /*1a8f0*/  LOP3.LUT R158, R159, R158, RZ, 0x3c, !PT ;  /* 0x0000009e9f9e7212 */ /* 0x000fe200078e3cff */
[----:B------:R-:W-:Y:S01]  /*1a900*/  IMAD.X R159, RZ, RZ, R0, P6 ;  /* 0x000000ffff9f7224 */ /* 0x000fe200030e0600 */
[C---:B------:R-:W-:Y:S01]  /*1a910*/  IADD3 R152, P4, R2.reuse, 0x8b820, RZ ;  /* 0x0008b82002987810 */ /* 0x040fe20007f9e0ff */
[----:B------:R1:W-:Y:S01]  /*1a920*/  ST.E desc[UR14][R234.64], R54 ;  /* 0x00000036ea007985 */ /* 0x0003e2000c10190e */
[----:B------:R-:W-:-:S03]  /*1a930*/  IADD3 R28, P5, R2, 0x87840, RZ ;  /* 0x00087840021c7810 */ /* 0x000fc60007fbe0ff */
[----:B------:R1:W-:Y:S01]  /*1a940*/  ST.E desc[UR14][R234.64+0x4], R55 ;  /* 0x00000437ea007985 */ /* 0x0003e2000c10190e */
[----:B------:R-:W-:Y:S02]  /*1a950*/  LOP3.LUT R157, R156, 0x380, RZ, 0xc0, !PT ;  /* 0x000003809c9d7812 */ /* 0x000fe400078ec0ff */
[----:B------:R-:W-:Y:S01]  /*1a960*/  IADD3 R26, P6, R2, 0x8b840, RZ ;  /* 0x0008b840021a7810 */ /* 0x000fe20007fde0ff */
[----:B------:R1:W-:Y:S01]  /*1a970*/  ST.E desc[UR14][R228.64], R56 ;  /* 0x00000038e4007985 */ /* 0x0003e2000c10190e */
[----:B------:R-:W-:-:S03]  /*1a980*/  LOP3.LUT R155, R154, 0x380, RZ, 0xc0, !PT ;  /* 0x000003809a9b7812 */ /* 0x000fc600078ec0ff */
[----:B------:R1:W-:Y:S01]  /*1a990*/  ST.E desc[UR14][R228.64+0x4], R57 ;  /* 0x00000439e4007985 */ /* 0x0003e2000c10190e */
[----:B------:R-:W-:-:S03]  /*1a9a0*/  LOP3.LUT R153, R152, 0x380, RZ, 0xc0, !PT ;  /* 0x0000038098997812 */ /* 0x000fc600078ec0ff */
[----:B------:R1:W-:Y:S01]  /*1a9b0*/  ST.E desc[UR14][R226.64], R58 ;  /* 0x0000003ae2007985 */ /* 0x0003e2000c10190e */
[----:B------:R-:W-:-:S03]  /*1a9c0*/  LOP3.LUT R29, R28, 0x380, RZ, 0xc0, !PT ;  /* 0x000003801c1d7812 */ /* 0x000fc600078ec0ff */
[----:B------:R1:W-:Y:S01]  /*1a9d0*/  ST.E desc[UR14][R226.64+0x4], R59 ;  /* 0x0000043be2007985 */ /* 0x0003e2000c10190e */
[----:B------:R-:W-:-:S03]  /*1a9e0*/  SHF.R.U64 R157, R157, 0x3, RZ ;  /* 0x000000039d9d7819 */ /* 0x000fc600000012ff */
[----:B------:R1:W-:Y:S01]  /*1a9f0*/  ST.E desc[UR14][R220.64], R60 ;  /* 0x0000003cdc007985 */ /* 0x0003e2000c10190e */
[----:B------:R-:W-:-:S03]  /*1aa00*/  LOP3.LUT R27, R26, 0x380, RZ, 0xc0, !PT ;  /* 0x000003801a1b7812 */ /* 0x000fc600078ec0ff */
[----:B------:R1:W-:Y:S01]  /*1aa10*/  ST.E desc[UR14][R220.64+0x4], R61 ;  /* 0x0000043ddc007985 */ /* 0x0003e2000c10190e */
[----:B------:R-:W-:-:S03]  /*1aa20*/  SHF.R.U64 R155, R155, 0x3, RZ ;  /* 0x000000039b9b7819 */ /* 0x000fc600000012ff */
[----:B------:R1:W-:Y:S04]  /*1aa30*/  ST.E desc[UR14][R218.64], R62 ;  /* 0x0000003eda007985 */ /* 0x0003e8000c10190e */
[----:B------:R1:W-:Y:S01]  /*1aa40*/  ST.E desc[UR14][R218.64+0x4], R63 ;  /* 0x0000043fda007985 */ /* 0x0003e2000c10190e */
[----:B------:R-:W-:-:S03]  /*1aa50*/  SHF.R.U64 R153, R153, 0x3, RZ ;  /* 0x0000000399997819 */ /* 0x000fc600000012ff */
[----:B------:R1:W-:Y:S04]  /*1aa60*/  ST.E desc[UR14][R216.64], R64 ;  /* 0x00000040d8007985 */ /* 0x0003e8000c10190e */
[----:B------:R1:W-:Y:S01]  /*1aa70*/  ST.E desc[UR14][R216.64+0x4], R65 ;  /* 0x00000441d8007985 */ /* 0x0003e2000c10190e */
[----:B------:R-:W-:-:S03]  /*1aa80*/  SHF.R.U64 R29, R29, 0x3, RZ ;  /* 0x000000031d1d7819 */ /* 0x000fc600000012ff */
[----:B------:R1:W-:Y:S04]  /*1aa90*/  ST.E desc[UR14][R214.64], R66 ;  /* 0x00000042d6007985 */ /* 0x0003e8000c10190e */
[----:B------:R1:W-:Y:S01]  /*1aaa0*/  ST.E desc[UR14][R214.64+0x4], R67 ;  /* 0x00000443d6007985 */ /* 0x0003e2000c10190e */
[----:B------:R-:W-:-:S03]  /*1aab0*/  LOP3.LUT R156, R157, R156, RZ, 0x3c, !PT ;  /* 0x0000009c9d9c7212 */ /* 0x000fc600078e3cff */
[----:B------:R1:W-:Y:S01]  /*1aac0*/  ST.E desc[UR14][R210.64], R68 ;  /* 0x00000044d2007985 */ /* 0x0003e2000c10190e */
[----:B------:R-:W-:-:S03]  /*1aad0*/  SHF.R.U64 R27, R27, 0x3, RZ ;  /* 0x000000031b1b7819 */ /* 0x000fc600000012ff */
[----:B------:R1:W-:Y:S01]  /*1aae0*/  ST.E desc[UR14][R210.64+0x4], R69 ;  /* 0x00000445d2007985 */ /* 0x0003e2000c10190e */
[----:B------:R-:W-:-:S03]  /*1aaf0*/  LOP3.LUT R154, R155, R154, RZ, 0x3c, !PT ;  /* 0x0000009a9b9a7212 */ /* 0x000fc600078e3cff */
[----:B------:R1:W-:Y:S01]  /*1ab00*/  ST.E desc[UR14][R208.64], R70 ;  /* 0x00000046d0007985 */ /* 0x0003e2000c10190e */
[----:B------:R-:W-:-:S03]  /*1ab10*/  IADD3.X R157, RZ, R0, RZ, P2, !PT ;  /* 0x00000000ff9d7210 */ /* 0x000fc600017fe4ff */
[----:B------:R1:W-:Y:S01]  /*1ab20*/  ST.E desc[UR14][R208.64+0x4], R71 ;  /* 0x00000447d0007985 */ /* 0x0003e2000c10190e */
[----:B------:R-:W-:-:S03]  /*1ab30*/  LOP3.LUT R152, R153, R152, RZ, 0x3c, !PT ;  /* 0x0000009899987212 */ /* 0x000fc600078e3cff */
[----:B------:R1:W-:Y:S01]  /*1ab40*/  ST.E desc[UR14][R206.64], R72 ;  /* 0x00000048ce007985 */ /* 0x0003e2000c10190e */
[----:B------:R-:W-:-:S03]  /*1ab50*/  IADD3 R24, P2, R2, 0x87860, RZ ;  /* 0x0008786002187810 */ /* 0x000fc60007f5e0ff */
[----:B------:R1:W-:Y:S01]  /*1ab60*/  ST.E desc[UR14][R206.64+0x4], R73 ;  /* 0x00000449ce007985 */ /* 0x0003e2000c10190e */
[----:B------:R-:W-:-:S03]  /*1ab70*/  IMAD.X R155, RZ, RZ, R0, P3 ;  /* 0x000000ffff9b7224 */ /* 0x000fc600018e0600 */
[----:B------:R1:W-:Y:S01]  /*1ab80*/  ST.E desc[UR14][R204.64], R74 ;  /* 0x0000004acc007985 */ /* 0x0003e2000c10190e */
[----:B------:R-:W-:-:S03]  /*1ab90*/  LOP3.LUT R28, R29, R28, RZ, 0x3c, !PT ;  /* 0x0000001c1d1c7212 */ /* 0x000fc600078e3cff */
[----:B------:R1:W-:Y:S01]  /*1aba0*/  ST.E desc[UR14][R204.64+0x4], R75 ;  /* 0x0000044bcc007985 */ /* 0x0003e2000c10190e */
[----:B------:R-:W-:Y:S01]  /*1abb0*/  IADD3 R22, P3, R2, 0x8b860, RZ ;  /* 0x0008b86002167810 */ /* 0x000fe20007f7e0ff */
[----:B------:R-:W-:Y:S02]  /*1abc0*/  IMAD.X R153, RZ, RZ, R0, P4 ;  /* 0x000000ffff997224 */ /* 0x000fe400020e0600 */
[----:B------:R1:W-:Y:S01]  /*1abd0*/  ST.E desc[UR14][R202.64], R76 ;  /* 0x0000004cca007985 */ /* 0x0003e2000c10190e */
[----:B------:R-:W-:-:S03]  /*1abe0*/  LOP3.LUT R26, R27, R26, RZ, 0x3c, !PT ;  /* 0x0000001a1b1a7212 */ /* 0x000fc600078e3cff */
[----:B------:R1:W-:Y:S01]  /*1abf0*/  ST.E desc[UR14][R202.64+0x4], R77 ;  /* 0x0000044dca007985 */ /* 0x0003e2000c10190e */
[C---:B------:R-:W-:Y:S01]  /*1ac00*/  IADD3 R20, P4, R2.reuse, 0x87c00, RZ ;  /* 0x00087c0002147810 */ /* 0x040fe20007f9e0ff */
[----:B------:R-:W-:Y:S02]  /*1ac10*/  IMAD.X R29, RZ, RZ, R0, P5 ;  /* 0x000000ffff1d7224 */ /* 0x000fe400028e0600 */
[----:B------:R1:W-:Y:S01]  /*1ac20*/  ST.E desc[UR14][R200.64], R78 ;  /* 0x0000004ec8007985 */ /* 0x0003e2000c10190e */
[----:B------:R-:W-:-:S03]  /*1ac30*/  IADD3 R18, P5, R2, 0x8bc00, RZ ;  /* 0x0008bc0002127810 */ /* 0x000fc60007fbe0ff */
[----:B------:R1:W-:Y:S01]  /*1ac40*/  ST.E desc[UR14][R200.64+0x4], R79 ;  /* 0x0000044fc8007985 */ /* 0x0003e2000c10190e */
[----:B------:R-:W-:-:S03]  /*1ac50*/  IMAD.X R27, RZ, RZ, R0, P6 ;  /* 0x000000ffff1b7224 */ /* 0x000fc600030e0600 */
[----:B------:R1:W-:Y:S01]  /*1ac60*/  ST.E desc[UR14][R198.64], R80 ;  /* 0x00000050c6007985 */ /* 0x0003e2000c10190e */
[----:B------:R-:W-:-:S03]  /*1ac70*/  LOP3.LUT R25, R24, 0x380, RZ, 0xc0, !PT ;  /* 0x0000038018197812 */ /* 0x000fc600078ec0ff */
[----:B------:R1:W-:Y:S01]  /*1ac80*/  ST.E desc[UR14][R198.64+0x4], R81 ;  /* 0x00000451c6007985 */ /* 0x0003e2000c10190e */
[----:B------:R-:W-:-:S03]  /*1ac90*/  IADD3 R14, P6, R2, 0x87c20, RZ ;  /* 0x00087c20020e7810 */ /* 0x000fc60007fde0ff */
[----:B------:R1:W-:Y:S01]  /*1aca0*/  ST.E desc[UR14][R196.64], R82 ;  /* 0x00000052c4007985 */ /* 0x0003e2000c10190e */
[----:B------:R-:W-:-:S03]  /*1acb0*/  LOP3.LUT R23, R22, 0x380, RZ, 0xc0, !PT ;  /* 0x0000038016177812 */ /* 0x000fc600078ec0ff */
[----:B------:R1:W-:Y:S01]  /*1acc0*/  ST.E desc[UR14][R196.64+0x4], R83 ;  /* 0x00000453c4007985 */ /* 0x0003e2000c10190e */
[----:B------:R-:W-:-:S03]  /*1acd0*/  LOP3.LUT R21, R20, 0x380, RZ, 0xc0, !PT ;  /* 0x0000038014157812 */ /* 0x000fc600078ec0ff */
[----:B------:R1:W-:Y:S04]  /*1ace0*/  ST.E desc[UR14][R194.64], R84 ;  /* 0x00000054c2007985 */ /* 0x0003e8000c10190e */
[----:B------:R1:W-:Y:S01]  /*1acf0*/  ST.E desc[UR14][R194.64+0x4], R85 ;  /* 0x00000455c2007985 */ /* 0x0003e2000c10190e */
[----:B------:R-:W-:-:S03]  /*1ad00*/  LOP3.LUT R19, R18, 0x380, RZ, 0xc0, !PT ;  /* 0x0000038012137812 */ /* 0x000fc600078ec0ff */
[----:B------:R1:W-:Y:S04]  /*1ad10*/  ST.E desc[UR14][R192.64], R86 ;  /* 0x00000056c0007985 */ /* 0x0003e8000c10190e */
        /* <DEDUP_REMOVED lines=20> */
[----:B------:R-:W-:-:S03]  /*1ae60*/  IMAD.X R25, RZ, RZ, R0, P2 ;  /* 0x000000ffff197224 */ /* 0x000fc600010e0600 */
[----:B------:R1:W-:Y:S01]  /*1ae70*/  ST.E desc[UR14][R180.64+0x4], R99 ;  /* 0x00000463b4007985 */ /* 0x0003e2000c10190e */
[----:B------:R-:W-:-:S03]  /*1ae80*/  LOP3.LUT R20, R21, R20, RZ, 0x3c, !PT ;  /* 0x0000001415147212 */ /* 0x000fc600078e3cff */
[----:B------:R1:W-:Y:S01]  /*1ae90*/  ST.E desc[UR14][R178.64], R100 ;  /* 0x00000064b2007985 */ /* 0x0003e2000c10190e */
[----:B------:R-:W-:-:S03]  /*1aea0*/  IADD3 R12, P2, R2, 0x8bc20, RZ ;  /* 0x0008bc20020c7810 */ /* 0x000fc60007f5e0ff */
[----:B------:R1:W-:Y:S01]  /*1aeb0*/  ST.E desc[UR14][R178.64+0x4], R101 ;  /* 0x00000465b2007985 */ /* 0x0003e2000c10190e */
[----:B------:R-:W-:-:S03]  /*1aec0*/  IADD3.X R23, RZ, R0, RZ, P3, !PT ;  /* 0x00000000ff177210 */ /* 0x000fc60001ffe4ff */
        /* <DEDUP_REMOVED lines=8> */
[----:B------:R-:W-:Y:S01]  /*1af50*/  LOP3.LUT R14, R15, R14, RZ, 0x3c, !PT ;  /* 0x0000000e0f0e7212 */ /* 0x000fe200078e3cff */
        /* <DEDUP_REMOVED lines=14> */
[----:B------:R1:W-:Y:S04]  /*1b040*/  ST.E desc[UR14][R166.64+0x4], R113 ;  /* 0x00000471a6007985 */ /* 0x0003e8000c10190e */
[----:B------:R1:W-:Y:S04]  /*1b050*/  ST.E desc[UR14][R164.64], R114 ;  /* 0x00000072a4007985 */ /* 0x0003e8000c10190e */
[----:B------:R1:W-:Y:S01]  /*1b060*/  ST.E desc[UR14][R164.64+0x4], R115 ;  /* 0x00000473a4007985 */ /* 0x0003e2000c10190e */
[----:B------:R-:W-:-:S03]  /*1b070*/  SHF.R.U64 R13, R13, 0x3, RZ ;  /* 0x000000030d0d7819 */ /* 0x000fc600000012ff */
[----:B------:R1:W-:Y:S01]  /*1b080*/  ST.E desc[UR14][R162.64], R116 ;  /* 0x00000074a2007985 */ /* 0x0003e2000c10190e */
[----:B------:R-:W-:-:S03]  /*1b090*/  LOP3.LUT R5, R4, 0x380, RZ, 0xc0, !PT ;  /* 0x0000038004057812 */ /* 0x000fc600078ec0ff */
[----:B------:R1:W-:Y:S01]  /*1b0a0*/  ST.E desc[UR14][R162.64+0x4], R117 ;  /* 0x00000475a2007985 */ /* 0x0003e2000c10190e */
[----:B------:R-:W-:-:S03]  /*1b0b0*/  LOP3.LUT R6, R2, 0x380, RZ, 0xc0, !PT ;  /* 0x0000038002067812 */ /* 0x000fc600078ec0ff */
[----:B------:R1:W-:Y:S01]  /*1b0c0*/  ST.E desc[UR14][R160.64], R118 ;  /* 0x00000076a0007985 */ /* 0x0003e2000c10190e */
[----:B------:R-:W-:-:S03]  /*1b0d0*/  SHF.R.U64 R11, R11, 0x3, RZ ;  /* 0x000000030b0b7819 */ /* 0x000fc600000012ff */
[----:B------:R1:W-:Y:S01]  /*1b0e0*/  ST.E desc[UR14][R160.64+0x4], R119 ;  /* 0x00000477a0007985 */ /* 0x0003e2000c10190e */
[----:B------:R-:W-:-:S03]  /*1b0f0*/  SHF.R.U64 R9, R9, 0x3, RZ ;  /* 0x0000000309097819 */ /* 0x000fc600000012ff */
[----:B------:R1:W-:Y:S04]  /*1b100*/  ST.E desc[UR14][R158.64], R120 ;  /* 0x000000789e007985 */ /* 0x0003e8000c10190e */
[----:B------:R1:W-:Y:S04]  /*1b110*/  ST.E desc[UR14][R158.64+0x4], R121 ;  /* 0x000004799e007985 */ /* 0x0003e8000c10190e */
[----:B------:R1:W-:Y:S04]  /*1b120*/  ST.E desc[UR14][R156.64], R122 ;  /* 0x0000007a9c007985 */ /* 0x0003e8000c10190e */
[----:B------:R1:W-:Y:S01]  /*1b130*/  ST.E desc[UR14][R156.64+0x4], R123 ;  /* 0x0000047b9c007985 */ /* 0x0003e2000c10190e */
[----:B------:R-:W-:-:S03]  /*1b140*/  LOP3.LUT R12, R13, R12, RZ, 0x3c, !PT ;  /* 0x0000000c0d0c7212 */ /* 0x000fc600078e3cff */
[----:B------:R1:W-:Y:S01]  /*1b150*/  ST.E desc[UR14][R154.64], R124 ;  /* 0x0000007c9a007985 */ /* 0x0003e2000c10190e */
[----:B------:R-:W-:-:S03]  /*1b160*/  SHF.R.U64 R5, R5, 0x3, RZ ;  /* 0x0000000305057819 */ /* 0x000fc600000012ff */
        /* <DEDUP_REMOVED lines=9> */
[----:B------:R-:W-:-:S03]  /*1b200*/  IMAD.X R11, RZ, RZ, R0, P3 ;  /* 0x000000ffff0b7224 */ /* 0x000fc600018e0600 */
[----:B------:R1:W-:Y:S01]  /*1b210*/  ST.E desc[UR14][R26.64], R130 ;  /* 0x000000821a007985 */ /* 0x0003e2000c10190e */
[----:B------:R-:W-:-:S03]  /*1b220*/  IADD3.X R9, RZ, R0, RZ, P4, !PT ;  /* 0x00000000ff097210 */ /* 0x000fc600027fe4ff */
[----:B------:R1:W-:Y:S01]  /*1b230*/  ST.E desc[UR14][R26.64+0x4], R131 ;  /* 0x000004831a007985 */ /* 0x0003e2000c10190e */
[----:B------:R-:W-:-:S03]  /*1b240*/  LOP3.LUT R4, R5, R4, RZ, 0x3c, !PT ;  /* 0x0000000405047212 */ /* 0x000fc600078e3cff */
[----:B------:R1:W-:Y:S01]  /*1b250*/  ST.E desc[UR14][R24.64], R132 ;  /* 0x0000008418007985 */ /* 0x0003e2000c10190e */
[----:B------:R-:W-:-:S03]  /*1b260*/  LOP3.LUT R6, R6, R2, RZ, 0x3c, !PT ;  /* 0x0000000206067212 */ /* 0x000fc600078e3cff */
[----:B------:R1:W-:Y:S01]  /*1b270*/  ST.E desc[UR14][R24.64+0x4], R133 ;  /* 0x0000048518007985 */ /* 0x0003e2000c10190e */
[----:B------:R-:W-:-:S03]  /*1b280*/  IMAD.X R7, RZ, RZ, R0, P6 ;  /* 0x000000ffff077224 */ /* 0x000fc600030e0600 */
[----:B--2---:R1:W-:Y:S01]  /*1b290*/  ST.E desc[UR14][R22.64], R134 ;  /* 0x0000008616007985 */ /* 0x0043e2000c10190e */
[----:B------:R-:W-:-:S03]  /*1b2a0*/  IMAD.X R5, RZ, RZ, R0, P5 ;  /* 0x000000ffff057224 */ /* 0x000fc600028e0600 */
[----:B------:R1:W-:Y:S04]  /*1b2b0*/  ST.E desc[UR14][R22.64+0x4], R135 ;  /* 0x0000048716007985 */ /* 0x0003e8000c10190e */
[----:B---3--:R1:W-:Y:S04]  /*1b2c0*/  ST.E desc[UR14][R20.64], R136 ;  /* 0x0000008814007985 */ /* 0x0083e8000c10190e */
[----:B------:R1:W-:Y:S04]  /*1b2d0*/  ST.E desc[UR14][R20.64+0x4], R137 ;  /* 0x0000048914007985 */ /* 0x0003e8000c10190e */
[----:B----4-:R1:W-:Y:S04]  /*1b2e0*/  ST.E desc[UR14][R18.64], R138 ;  /* 0x0000008a12007985 */ /* 0x0103e8000c10190e */
[----:B------:R1:W-:Y:S04]  /*1b2f0*/  ST.E desc[UR14][R18.64+0x4], R139 ;  /* 0x0000048b12007985 */ /* 0x0003e8000c10190e */
        /* <DEDUP_REMOVED lines=11> */
[----:B------:R1:W-:Y:S01]  /*1b3b0*/  ST.E desc[UR14][R4.64+0x4], R151 ;  /* 0x0000049704007985 */ /* 0x0003e2000c10190e */
[----:B------:R-:W-:Y:S01]  /*1b3c0*/  @!PT LDS RZ, [RZ] ;  /* 0x00000000fffff984 */ /* 0x000fe20000000800 */
[----:B------:R-:W-:Y:S01]  /*1b3d0*/  @!PT LDS RZ, [RZ] ;  /* 0x00000000fffff984 */ /* 0x000fe20000000800 */
[----:B------:R-:W-:Y:S01]  /*1b3e0*/  @!PT LDS RZ, [RZ] ;  /* 0x00000000fffff984 */ /* 0x000fe20000000800 */
[----:B------:R-:W-:Y:S01]  /*1b3f0*/  @!PT LDS RZ, [RZ] ;  /* 0x00000000fffff984 */ /* 0x000fe20000000800 */
[----:B------:R2:W-:Y:S06]  /*1b400*/  MEMBAR.ALL.CTA ;  /* 0x0000000000007992 */ /* 0x0005ec0000008000 */
[----:B--2---:R-:W2:Y:S01]  /*1b410*/  FENCE.VIEW.ASYNC.S ;  /* 0x00000000000073c6 */ /* 0x004ea20000000000 */
[----:B------:R-:W-:Y:S05]  /*1b420*/  @!P1 BRA `(.L_x_37) ;  /* 0x0000000000049947 */ /* 0x000fea0003800000 */
[----:B------:R-:W-:Y:S01]  /*1b430*/  BPT.TRAP 0x1 ;  /* 0x000000040000795c */ /* 0x000fe20000300000 */
.L_x_37:
[----:B--2---:R-:W-:Y:S01]  /*1b440*/  SYNCS.ARRIVE.TRANS64.A1T0 RZ, [UR13+0xc4480], RZ ;  /* 0x0c4480ffffff79a7 */ /* 0x004fe2000810000d */
[----:B------:R-:W-:-:S04]  /*1b450*/  UIADD3 UR37, UR37, 0x1, URZ ;  /* 0x0000000125257890 */ /* 0x000fc8000fffe03f */
[----:B------:R-:W-:-:S04]  /*1b460*/  UISETP.NE.AND UP0, UPT, UR37, 0x2, UPT ;  /* 0x000000022500788c */ /* 0x000fc8000bf05270 */
[----:B------:R-:W-:Y:S02]  /*1b470*/  USEL UR6, URZ, 0x1, UP0 ;  /* 0x000000013f067887 */ /* 0x000fe40008000000 */
[----:B------:R-:W-:Y:S02]  /*1b480*/  USEL UR37, UR37, URZ, UP0 ;  /* 0x0000003f25257287 */ /* 0x000fe40008000000 */
[----:B------:R-:W-:-:S12]  /*1b490*/  ULOP3.LUT UR7, UR7, UR6, URZ, 0x3c, !UPT ;  /* 0x0000000607077292 */ /* 0x000fd8000f8e3c3f */
.L_x_33:
[----:B------:R-:W-:Y:S02]  /*1b4a0*/  UIADD3 UR6, UR4, 0x1, URZ ;  /* 0x0000000104067890 */ /* 0x000fe4000fffe03f */
[----:B------:R-:W-:Y:S02]  /*1b4b0*/  UISETP.NE.AND UP1, UPT, UR4, 0x1, UPT ;  /* 0x000000010400788c */ /* 0x000fe4000bf25270 */
[----:B------:R-:W-:Y:S02]  /*1b4c0*/  UISETP.NE.AND UP0, UPT, UR6, 0x2, UPT ;  /* 0x000000020600788c */ /* 0x000fe4000bf05270 */
[----:B------:R-:W-:Y:S02]  /*1b4d0*/  USEL UR4, URZ, 0x1, UP1 ;  /* 0x000000013f047887 */ /* 0x000fe40008800000 */
[----:B------:R-:W-:Y:S02]  /*1b4e0*/  USEL UR11, UR6, URZ, UP0 ;  /* 0x0000003f060b7287 */ /* 0x000fe40008000000 */
[----:B------:R-:W-:Y:S01]  /*1b4f0*/  ULOP3.LUT UR24, UR24, UR4, URZ, 0x3c, !UPT ;  /* 0x0000000418187292 */ /* 0x000fe2000f8e3c3f */
[----:B------:R-:W-:Y:S11]  /*1b500*/  @!P0 BRA `(.L_x_38) ;  /* 0x0000000000048947 */ /* 0x000ff60003800000 */
[----:B------:R-:W-:Y:S01]  /*1b510*/  BPT.TRAP 0x1 ;  /* 0x000000040000795c */ /* 0x000fe20000300000 */
.L_x_38:
[----:B------:R-:W-:Y:S02]  /*1b520*/  UISETP.GT.U32.AND UP0, UPT, UR30, 0x1, UPT ;  /* 0x000000011e00788c */ /* 0x000fe4000bf04070 */
[----:B------:R-:W-:-:S04]  /*1b530*/  ULEA UR4, UR26, UR36, 0x3 ;  /* 0x000000241a047291 */ /* 0x000fc8000f8e183f */
[----:B------:R-:W-:Y:S01]  /*1b540*/  UIADD3 UR4, UR4, 0xc4420, URZ ;  /* 0x000c442004047890 */ /* 0x000fe2000fffe03f */
[----:B------:R-:W-:-:S03]  /*1b550*/  PLOP3.LUT P1, PT, PT, PT, UP0, 0x80, 0x0 ;  /* 0x000000000000781c */ /* 0x000fc60003f2f008 */
[----:B------:R-:W-:-:S09]  /*1b560*/  UPRMT UR4, URZ, 0x654, UR4 ;  /* 0x000006543f047896 */ /* 0x000fd20008000004 */
[----:B------:R-:W-:Y:S01]  /*1b570*/  SYNCS.ARRIVE.TRANS64.RED.A1T0 RZ, [UR4], RZ ;  /* 0x000000ffffff79a7 */ /* 0x000fe20008100404 */
[----:B------:R-:W-:Y:S05]  /*1b580*/  @P1 BRA `(.L_x_39) ;  /* 0x0000000000041947 */ /* 0x000fea0003800000 */
[----:B------:R-:W-:Y:S01]  /*1b590*/  BPT.TRAP 0x1 ;  /* 0x000000040000795c */ /* 0x000fe20000300000 */
.L_x_39:
[----:B------:R-:W-:-:S04]  /*1b5a0*/  UIADD3 UR26, UR26, 0x1, URZ ;  /* 0x000000011a1a7890 */ /* 0x000fc8000fffe03f */
[----:B------:R-:W-:-:S04]  /*1b5b0*/  UISETP.NE.AND UP0, UPT, UR26, 0x4, UPT ;  /* 0x000000041a00788c */ /* 0x000fc8000bf05270 */
[----:B------:R-:W-:Y:S01]  /*1b5c0*/  USEL UR26, UR26, URZ, UP0 ;  /* 0x0000003f1a1a7287 */ /* 0x000fe20008000000 */
[----:B------:R-:W-:Y:S11]  /*1b5d0*/  @!P0 BRA `(.L_x_40) ;  /* 0x0000000000048947 */ /* 0x000ff60003800000 */
[----:B------:R-:W-:Y:S01]  /*1b5e0*/  BPT.TRAP 0x1 ;  /* 0x000000040000795c */ /* 0x000fe20000300000 */
.L_x_40:
[----:B------:R-:W-:-:S04]  /*1b5f0*/  ULEA UR4, UR26, UR36, 0x3 ;  /* 0x000000241a047291 */ /* 0x000fc8000f8e183f */
[----:B------:R-:W-:-:S04]  /*1b600*/  UIADD3 UR4, UR4, 0xc4420, URZ ;  /* 0x000c442004047890 */ /* 0x000fc8000fffe03f */
[----:B------:R-:W-:-:S09]  /*1b610*/  UPRMT UR4, URZ, 0x654, UR4 ;  /* 0x000006543f047896 */ /* 0x000fd20008000004 */
[----:B------:R-:W-:Y:S01]  /*1b620*/  SYNCS.ARRIVE.TRANS64.RED.A1T0 RZ, [UR4], RZ ;  /* 0x000000ffffff79a7 */ /* 0x000fe20008100404 */
[----:B------:R-:W-:Y:S05]  /*1b630*/  @P1 BRA `(.L_x_41) ;  /* 0x0000000000041947 */ /* 0x000fea0003800000 */
[----:B------:R-:W-:Y:S01]  /*1b640*/  BPT.TRAP 0x1 ;  /* 0x000000040000795c */ /* 0x000fe20000300000 */
.L_x_41:
[----:B------:R-:W-:Y:S01]  /*1b650*/  UISETP.GT.AND UP2, UPT, UR8, 0x1, UPT ;  /* 0x000000010800788c */ /* 0x000fe2000bf44270 */
[----:B-----5:R-:W-:Y:S01]  /*1b660*/  VIADD R3, R3, 0x40 ;  /* 0x0000004003037836 */ /* 0x020fe20000000000 */
[----:B------:R-:W-:Y:S02]  /*1b670*/  UIADD3 UR6, UR9, 0x1, URZ ;  /* 0x0000000109067890 */ /* 0x000fe4000fffe03f */
[----:B------:R-:W-:Y:S02]  /*1b680*/  UIADD3 UR26, UR26, 0x1, URZ ;  /* 0x000000011a1a7890 */ /* 0x000fe4000fffe03f */
[----:B------:R-:W-:Y:S01]  /*1b690*/  PLOP3.LUT P1, PT, PT, PT, UP2, 0x80, 0x0 ;  /* 0x000000000000781c */ /* 0x000fe20003f2f028 */
[----:B------:R-:W-:Y:S02]  /*1b6a0*/  UISETP.NE.AND UP0, UPT, UR6, 0x4, UPT ;  /* 0x000000040600788c */ /* 0x000fe4000bf05270 */
[----:B------:R-:W-:Y:S02]  /*1b6b0*/  UISETP.NE.AND UP1, UPT, UR26, 0x4, UPT ;  /* 0x000000041a00788c */ /* 0x000fe4000bf25270 */
[----:B------:R-:W-:-:S02]  /*1b6c0*/  USEL UR10, URZ, 0x1, UP0 ;  /* 0x000000013f0a7887 */ /* 0x000fc40008000000 */
[----:B------:R-:W-:Y:S02]  /*1b6d0*/  UIADD3 UR5, UR5, 0x1, URZ ;  /* 0x0000000105057890 */ /* 0x000fe4000fffe03f */
[----:B------:R-:W-:Y:S02]  /*1b6e0*/  UIADD3 UR8, UR8, -0x1, URZ ;  /* 0xffffffff08087890 */ /* 0x000fe4000fffe03f */
[----:B------:R-:W-:Y:S02]  /*1b6f0*/  USEL UR26, UR26, URZ, UP1 ;  /* 0x0000003f1a1a7287 */ /* 0x000fe40008800000 */
[----:B------:R-:W-:Y:S02]  /*1b700*/  USEL UR6, UR6, URZ, UP0 ;  /* 0x0000003f06067287 */ /* 0x000fe40008000000 */
[----:B------:R-:W-:Y:S01]  /*1b710*/  ULOP3.LUT UR10, UR23, UR10, URZ, 0x3c, !UPT ;  /* 0x0000000a170a7292 */ /* 0x000fe2000f8e3c3f */
[----:B------:R-:W-:Y:S01]  /*1b720*/  UMOV UR4, UR11 ;  /* 0x0000000b00047c82 */ /* 0x000fe20008000000 */
[----:B------:R-:W-:Y:S10]  /*1b730*/  @P1 BRA `(.L_x_42) ;  /* 0xfffffe78009c1947 */ /* 0x000ff4000383ffff */
.L_x_18:
[----:B------:R-:W-:Y:S05]  /*1b740*/  @!P0 BRA `(.L_x_43) ;  /* 0x0000000000048947 */ /* 0x000fea0003800000 */
[----:B------:R-:W-:Y:S01]  /*1b750*/  BPT.TRAP 0x1 ;  /* 0x000000040000795c */ /* 0x000fe20000300000 */
.L_x_43:
[----:B------:R-:W-:Y:S02]  /*1b760*/  UISETP.GT.U32.AND UP0, UPT, UR30, 0x1, UPT ;  /* 0x000000011e00788c */ /* 0x000fe4000bf04070 */
[----:B------:R-:W-:-:S04]  /*1b770*/  UIADD3 UR5, UR29, 0xc4460, URZ ;  /* 0x000c44601d057890 */ /* 0x000fc8000fffe03f */
[----:B------:R-:W-:Y:S01]  /*1b780*/  PLOP3.LUT P1, PT, PT, PT, UP0, 0x80, 0x0 ;  /* 0x000000000000781c */ /* 0x000fe20003f2f008 */
[----:B------:R-:W-:-:S09]  /*1b790*/  UPRMT UR5, URZ, 0x654, UR5 ;  /* 0x000006543f057896 */ /* 0x000fd20008000005 */
[----:B------:R-:W-:Y:S03]  /*1b7a0*/  SYNCS.ARRIVE.TRANS64.RED.A1T0 RZ, [UR5], RZ ;  /* 0x000000ffffff79a7 */ /* 0x000fe60008100405 */
[----:B------:R-:W-:Y:S05]  /*1b7b0*/  @P1 BRA `(.L_x_44) ;  /* 0x0000000000041947 */ /* 0x000fea0003800000 */
[----:B------:R-:W-:Y:S01]  /*1b7c0*/  BPT.TRAP 0x1 ;  /* 0x000000040000795c */ /* 0x000fe20000300000 */
.L_x_44:
[----:B------:R-:W-:Y:S05]  /*1b7d0*/  @!P0 BRA `(.L_x_45) ;  /* 0x0000000000048947 */ /* 0x000fea0003800000 */
[----:B------:R-:W-:Y:S01]  /*1b7e0*/  BPT.TRAP 0x1 ;  /* 0x000000040000795c */ /* 0x000fe20000300000 */
.L_x_45:
[----:B------:R-:W-:-:S04]  /*1b7f0*/  UIADD3 UR29, UR29, 0xc4468, URZ ;  /* 0x000c44681d1d7890 */ /* 0x000fc8000fffe03f */
[----:B------:R-:W-:-:S09]  /*1b800*/  UPRMT UR29, URZ, 0x654, UR29 ;  /* 0x000006543f1d7896 */ /* 0x000fd2000800001d */
[----:B------:R-:W-:Y:S01]  /*1b810*/  SYNCS.ARRIVE.TRANS64.RED.A1T0 RZ, [UR29], RZ ;  /* 0x000000ffffff79a7 */ /* 0x000fe2000810041d */
[----:B------:R-:W-:Y:S05]  /*1b820*/  @P1 BRA `(.L_x_46) ;  /* 0x0000000000041947 */ /* 0x000fea0003800000 */
[----:B------:R-:W-:Y:S01]  /*1b830*/  BPT.TRAP 0x1 ;  /* 0x000000040000795c */ /* 0x000fe20000300000 */
.L_x_46:
[----:B------:R-:W-:-:S04]  /*1b840*/  ULOP3.LUT UR39, UR39, 0x2, URZ, 0xfc, !UPT ;  /* 0x0000000227277892 */ /* 0x000fc8000f8efc3f */
[----:B------:R-:W-:-:S06]  /*1b850*/  UISETP.NE.AND UP0, UPT, UR39, 0x3, UPT ;  /* 0x000000032700788c */ /* 0x000fcc000bf05270 */
[----:B------:R-:W-:-:S13]  /*1b860*/  PLOP3.LUT P1, PT, PT, PT, UP0, 0x80, 0x0 ;  /* 0x000000000000781c */ /* 0x000fda0003f2f008 */
[----:B------:R-:W-:Y:S05]  /*1b870*/  @!P1 BRA `(.L_x_47) ;  /* 0x0000000000049947 */ /* 0x000fea0003800000 */
[----:B------:R-:W-:Y:S01]  /*1b880*/  BPT.TRAP 0x1 ;  /* 0x000000040000795c */ /* 0x000fe20000300000 */
.L_x_47:
[----:B------:R-:W-:Y:S01]  /*1b890*/  ULEA UR5, UR4, UR36, 0x3 ;  /* 0x0000002404057291 */ /* 0x000fe2000f8e183f */
[----:B--2---:R-:W-:-:S05]  /*1b8a0*/  IMAD.U32 R0, RZ, RZ, UR24 ;  /* 0x00000018ff007e24 */ /* 0x004fca000f8e00ff */
[----:B------:R-:W-:-:S04]  /*1b8b0*/  SHF.L.U32 R0, R0, 0x1f, RZ ;  /* 0x0000001f00007819 */ /* 0x000fc800000006ff */
[----:B------:R-:W2:Y:S02]  /*1b8c0*/  SYNCS.PHASECHK.TRANS64.TRYWAIT P0, [UR5+0xc4490], R0 ;  /* 0x0c449000ff0075a7 */ /* 0x000ea40008000145 */
[----:B--2---:R-:W-:Y:S05]  /*1b8d0*/  @!P0 BRA `(.L_x_48) ;  /* 0x000000d000948947 */ /* 0x004fea0003800000 */
.L_x_202:
[----:B------:R-:W-:Y:S05]  /*1b8e0*/  @!P1 BRA `(.L_x_49) ;  /* 0x0000000000049947 */ /* 0x000fea0003800000 */
[----:B------:R-:W-:Y:S01]  /*1b8f0*/  BPT.TRAP 0x1 ;  /* 0x000000040000795c */ /* 0x000fe20000300000 */
.L_x_49:
[----:B------:R-:W-:-:S04]  /*1b900*/  UIADD3 UR4, UR4, 0x1, URZ ;  /* 0x0000000104047890 */ /* 0x000fc8000fffe03f */
[----:B------:R-:W-:-:S04]  /*1b910*/  UISETP.NE.AND UP0, UPT, UR4, 0x2, UPT ;  /* 0x000000020400788c */ /* 0x000fc8000bf05270 */
[----:B------:R-:W-:Y:S02]  /*1b920*/  USEL UR5, URZ, 0x1, UP0 ;  /* 0x000000013f057887 */ /* 0x000fe40008000000 */
[----:B------:R-:W-:Y:S02]  /*1b930*/  USEL UR4, UR4, URZ, UP0 ;  /* 0x0000003f04047287 */ /* 0x000fe40008000000 */
[----:B------:R-:W-:Y:S02]  /*1b940*/  ULOP3.LUT UR5, UR24, UR5, URZ, 0x3c, !UPT ;  /* 0x0000000518057292 */ /* 0x000fe4000f8e3c3f */
[----:B------:R-:W-:-:S04]  /*1b950*/  ULEA UR4, UR4, UR36, 0x3 ;  /* 0x0000002404047291 */ /* 0x000fc8000f8e183f */
[----:B--2---:R-:W-:-:S05]  /*1b960*/  IMAD.U32 R0, RZ, RZ, UR5 ;  /* 0x00000005ff007e24 */ /* 0x004fca000f8e00ff */
[----:B------:R-:W-:-:S04]  /*1b970*/  SHF.L.U32 R0, R0, 0x1f, RZ ;  /* 0x0000001f00007819 */ /* 0x000fc800000006ff */
[----:B------:R-:W2:Y:S02]  /*1b980*/  SYNCS.PHASECHK.TRANS64.TRYWAIT P0, [UR4+0xc4490], R0 ;  /* 0x0c449000ff0075a7 */ /* 0x000ea40008000144 */
[----:B--2---:R-:W-:Y:S05]  /*1b990*/  @!P0 BRA `(.L_x_50) ;  /* 0x000000d0007c8947 */ /* 0x004fea0003800000 */
.L_x_203:
[----:B------:R-:W-:Y:S01]  /*1b9a0*/  ULEA UR4, UR37, UR38, 0x1 ;  /* 0x0000002625047291 */ /* 0x000fe2000f8e083f */
[----:B-1----:R-:W-:Y:S02]  /*1b9b0*/  MOV R0, UR7 ;  /* 0x0000000700007c02 */ /* 0x002fe40008000f00 */
[----:B------:R-:W-:Y:S01]  /*1b9c0*/  MOV R2, RZ ;  /* 0x000000ff00027202 */ /* 0x000fe20000000f00 */
[----:B------:R-:W-:Y:S01]  /*1b9d0*/  ULEA UR4, UR4, UR36, 0x3 ;  /* 0x0000002404047291 */ /* 0x000fe2000f8e183f */
[----:B------:R-:W-:Y:S02]  /*1b9e0*/  SHF.L.U32 R0, R0, 0x1f, RZ ;  /* 0x0000001f00007819 */ /* 0x000fe400000006ff */
[----:B------:R-:W-:-:S06]  /*1b9f0*/  LOP3.LUT P1, RZ, R2, 0x1bf, RZ, 0xc0, !PT ;  /* 0x000001bf02ff7812 */ /* 0x000fcc000782c0ff */
[----:B------:R-:W1:Y:S02]  /*1ba00*/  SYNCS.PHASECHK.TRANS64.TRYWAIT P0, [UR4+0xc44a0], R0 ;  /* 0x0c44a000ff0075a7 */ /* 0x000e640008000144 */
[----:B-1----:R-:W-:Y:S05]  /*1ba10*/  @!P0 BRA `(.L_x_51) ;  /* 0x000000d000748947 */ /* 0x002fea0003800000 */
.L_x_204:
[----:B------:R-:W-:Y:S05]  /*1ba20*/  @!P1 BRA `(.L_x_52) ;  /* 0x0000000000409947 */ /* 0x000fea0003800000 */
[----:B-1----:R-:W-:Y:S01]  /*1ba30*/  MOV R2, 0x0 ;  /* 0x0000000000027802 */ /* 0x002fe20000000f00 */
[----:B------:R-:W-:Y:S01]  /*1ba40*/  ULDC.64 UR4, c[0x4][0x70] ;  /* 0x01001c0000047ab9 */ /* 0x000fe20000000a00 */
[----:B------:R-:W-:Y:S01]  /*1ba50*/  ULDC.64 UR6, c[0x4][0x78] ;  /* 0x01001e0000067ab9 */ /* 0x000fe20000000a00 */
[----:B------:R-:W-:Y:S01]  /*1ba60*/  ULDC.64 UR8, c[0x4][0x8] ;  /* 0x0100020000087ab9 */ /* 0x000fe20000000a00 */
[----:B------:R-:W-:Y:S01]  /*1ba70*/  IMAD.U32 R4, RZ, RZ, UR4 ;  /* 0x00000004ff047e24 */ /* 0x000fe2000f8e00ff */
[----:B------:R-:W-:Y:S01]  /*1ba80*/  MOV R11, UR9 ;  /* 0x00000009000b7c02 */ /* 0x000fe20008000f00 */
[----:B------:R-:W1:Y:S01]  /*1ba90*/  LDC.64 R2, c[0x4][R2] ;  /* 0x0100000002027b82 */ /* 0x000e620000000a00 */
[----:B------:R-:W-:Y:S02]  /*1baa0*/  IMAD.U32 R5, RZ, RZ, UR5 ;  /* 0x00000005ff057e24 */ /* 0x000fe4000f8e00ff */
[----:B------:R-:W-:Y:S02]  /*1bab0*/  IMAD.U32 R6, RZ, RZ, UR6 ;  /* 0x00000006ff067e24 */ /* 0x000fe4000f8e00ff */
[----:B------:R-:W-:-:S02]  /*1bac0*/  IMAD.U32 R7, RZ, RZ, UR7 ;  /* 0x00000007ff077e24 */ /* 0x000fc4000f8e00ff */
[----:B------:R-:W-:Y:S02]  /*1bad0*/  IMAD.U32 R10, RZ, RZ, UR8 ;  /* 0x00000008ff0a7e24 */ /* 0x000fe4000f8e00ff */
[----:B------:R-:W-:Y:S02]  /*1bae0*/  IMAD.MOV.U32 R8, RZ, RZ, 0x70 ;  /* 0x00000070ff087424 */ /* 0x000fe400078e00ff */
[----:B------:R-:W-:Y:S02]  /*1baf0*/  IMAD.MOV.U32 R12, RZ, RZ, 0x1 ;  /* 0x00000001ff0c7424 */ /* 0x000fe400078e00ff */
[----:B------:R-:W-:-:S07]  /*1bb00*/  IMAD.MOV.U32 R13, RZ, RZ, RZ ;  /* 0x000000ffff0d7224 */ /* 0x000fce00078e00ff */
[----:B------:R-:W-:-:S07]  /*1bb10*/  LEPC R20, `(.L_x_52) ;  /* 0x000000001014794e */ /* 0x000fce0000000000 */
[----:B-1-3--:R-:W-:Y:S05]  /*1bb20*/  CALL.ABS.NOINC R2 ;  /* 0x0000000002007343 */ /* 0x00afea0003c00000 */
.L_x_52:
[----:B-1----:R-:W-:Y:S02]  /*1bb30*/  IMAD.U32 R0, RZ, RZ, UR36 ;  /* 0x00000024ff007e24 */ /* 0x002fe4000f8e00ff */
[----:B------:R-:W-:-:S04]  /*1bb40*/  IMAD.U32 R17, RZ, RZ, UR38 ;  /* 0x00000026ff117e24 */ /* 0x000fc8000f8e00ff */
[----:B------:R-:W-:-:S05]  /*1bb50*/  IMAD R17, R17, 0x4400, R0 ;  /* 0x0000440011117824 */ /* 0x000fca00078e0200 */
[----:B------:R-:W-:-:S13]  /*1bb60*/  LOP3.LUT P0, RZ, R17, 0x1b0, RZ, 0xc0, !PT ;  /* 0x000001b011ff7812 */ /* 0x000fda000780c0ff */
[----:B------:R-:W-:Y:S05]  /*1bb70*/  @!P0 BRA `(.L_x_53) ;  /* 0x0000000000408947 */ /* 0x000fea0003800000 */
[----:B------:R-:W-:Y:S01]  /*1bb80*/  MOV R2, 0x0 ;  /* 0x0000000000027802 */ /* 0x000fe20000000f00 */
[----:B------:R-:W-:Y:S01]  /*1bb90*/  ULDC.64 UR6, c[0x4][0x70] ;  /* 0x01001c0000067ab9 */ /* 0x000fe20000000a00 */
[----:B------:R-:W-:Y:S01]  /*1bba0*/  ULDC.64 UR8, c[0x4][0x78] ;  /* 0x01001e0000087ab9 */ /* 0x000fe20000000a00 */
[----:B------:R-:W-:Y:S01]  /*1bbb0*/  ULDC.64 UR4, c[0x4][0x10] ;  /* 0x0100040000047ab9 */ /* 0x000fe20000000a00 */
[----:B------:R-:W-:Y:S01]  /*1bbc0*/  MOV R4, UR6 ;  /* 0x0000000600047c02 */ /* 0x000fe20008000f00 */
[----:B------:R-:W-:Y:S01]  /*1bbd0*/  IMAD.U32 R5, RZ, RZ, UR7 ;  /* 0x00000007ff057e24 */ /* 0x000fe2000f8e00ff */
[----:B------:R-:W1:Y:S01]  /*1bbe0*/  LDC.64 R2, c[0x4][R2] ;  /* 0x0100000002027b82 */ /* 0x000e620000000a00 */
[----:B------:R-:W-:Y:S01]  /*1bbf0*/  IMAD.U32 R6, RZ, RZ, UR8 ;  /* 0x00000008ff067e24 */ /* 0x000fe2000f8e00ff */
[----:B------:R-:W-:Y:S01]  /*1bc00*/  MOV R8, 0x70 ;  /* 0x0000007000087802 */ /* 0x000fe20000000f00 */
[----:B------:R-:W-:Y:S02]  /*1bc10*/  IMAD.U32 R7, RZ, RZ, UR9 ;  /* 0x00000009ff077e24 */ /* 0x000fe4000f8e00ff */
[----:B------:R-:W-:-:S02]  /*1bc20*/  IMAD.U32 R10, RZ, RZ, UR4 ;  /* 0x00000004ff0a7e24 */ /* 0x000fc4000f8e00ff */
[----:B------:R-:W-:Y:S02]  /*1bc30*/  IMAD.U32 R11, RZ, RZ, UR5 ;  /* 0x00000005ff0b7e24 */ /* 0x000fe4000f8e00ff */
[----:B------:R-:W-:Y:S02]  /*1bc40*/  IMAD.MOV.U32 R12, RZ, RZ, 0x1 ;  /* 0x00000001ff0c7424 */ /* 0x000fe400078e00ff */
[----:B------:R-:W-:-:S07]  /*1bc50*/  IMAD.MOV.U32 R13, RZ, RZ, RZ ;  /* 0x000000ffff0d7224 */ /* 0x000fce00078e00ff */
[----:B------:R-:W-:-:S07]  /*1bc60*/  LEPC R20, `(.L_x_53) ;  /* 0x000000001014794e */ /* 0x000fce0000000000 */
[----:B-1-3--:R-:W-:Y:S05]  /*1bc70*/  CALL.ABS.NOINC R2 ;  /* 0x0000000002007343 */ /* 0x00afea0003c00000 */
.L_x_53:
[----:B------:R-:W2:Y:S04]  /*1bc80*/  LDL.LU R126, [R1+0x8cc] ;  /* 0x0008cc00017e7983 */ /* 0x000ea80000300800 */
[----:B------:R-:W2:Y:S04]  /*1bc90*/  LDL.LU R125, [R1+0x8c8] ;  /* 0x0008c800017d7983 */ /* 0x000ea80000300800 */
[----:B------:R-:W4:Y:S04]  /*1bca0*/  LDL.LU R123, [R1+0x8d4] ;  /* 0x0008d400017b7983 */ /* 0x000f280000300800 */
[----:B------:R-:W4:Y:S04]  /*1bcb0*/  LDL.LU R122, [R1+0x8d0] ;  /* 0x0008d000017a7983 */ /* 0x000f280000300800 */
[----:B------:R-:W5:Y:S04]  /*1bcc0*/  LDL.LU R113, [R1+0x8fc] ;  /* 0x0008fc0001717983 */ /* 0x000f680000300800 */
[----:B------:R-:W5:Y:S04]  /*1bcd0*/  LDL.LU R112, [R1+0x8f8] ;  /* 0x0008f80001707983 */ /* 0x000f680000300800 */
        /* <DEDUP_REMOVED lines=122> */
[----:B------:R-:W1:Y:S01]  /*1c480*/  S2R R4, SR_TID.X ;  /* 0x0000000000047919 */ /* 0x000e620000002100 */
[----:B--2---:R-:W-:-:S02]  /*1c490*/  F2FP.F16.F32.PACK_AB R125, R126, R125 ;  /* 0x0000007d7e7d723e */ /* 0x004fc400000000ff */
[----:B----4-:R-:W-:Y:S01]  /*1c4a0*/  F2FP.F16.F32.PACK_AB R126, R123, R122 ;  /* 0x0000007a7b7e723e */ /* 0x010fe200000000ff */
[----:B------:R-:W2:Y:S01]  /*1c4b0*/  LDL.LU R197, [R1+0x684] ;  /* 0x0006840001c57983 */ /* 0x000ea20000300800 */
[----:B-----5:R-:W-:Y:S02]  /*1c4c0*/  F2FP.F16.F32.PACK_AB R123, R113, R112 ;  /* 0x00000070717b723e */ /* 0x020fe400000000ff */
[----:B---3--:R-:W-:Y:S01]  /*1c4d0*/  F2FP.F16.F32.PACK_AB R112, R103, R102 ;  /* 0x000000666770723e */ /* 0x008fe200000000ff */
[----:B------:R-:W3:Y:S01]  /*1c4e0*/  LDL.LU R196, [R1+0x68c] ;  /* 0x00068c0001c47983 */ /* 0x000ee20000300800 */
[----:B------:R-:W-:Y:S02]  /*1c4f0*/  F2FP.F16.F32.PACK_AB R124, R127, R124 ;  /* 0x0000007c7f7c723e */ /* 0x000fe400000000ff */
[----:B------:R-:W-:Y:S01]  /*1c500*/  F2FP.F16.F32.PACK_AB R103, R73, R2 ;  /* 0x000000024967723e */ /* 0x000fe200000000ff */
[----:B------:R-:W4:Y:S01]  /*1c510*/  LDL.LU R195, [R1+0x694] ;  /* 0x0006940001c37983 */ /* 0x000f220000300800 */
[----:B------:R-:W-:-:S02]  /*1c520*/  F2FP.F16.F32.PACK_AB R127, R121, R120 ;  /* 0x00000078797f723e */ /* 0x000fc400000000ff */
[----:B------:R-:W-:Y:S01]  /*1c530*/  F2FP.F16.F32.PACK_AB R120, R119, R118 ;  /* 0x000000767778723e */ /* 0x000fe200000000ff */
[----:B------:R-:W5:Y:S01]  /*1c540*/  LDL.LU R194, [R1+0x69c] ;  /* 0x00069c0001c27983 */ /* 0x000f620000300800 */
[----:B------:R-:W-:-:S03]  /*1c550*/  F2FP.F16.F32.PACK_AB R121, R117, R116 ;  /* 0x000000747579723e */ /* 0x000fc600000000ff */
[----:B------:R-:W5:Y:S04]  /*1c560*/  LDL.LU R193, [R1+0x6a4] ;  /* 0x0006a40001c17983 */ /* 0x000f680000300800 */
[----:B------:R-:W5:Y:S04]  /*1c570*/  LDL.LU R192, [R1+0x6ac] ;  /* 0x0006ac0001c07983 */ /* 0x000f680000300800 */
[----:B------:R-:W5:Y:S01]  /*1c580*/  LDL.LU R191, [R1+0x6b4] ;  /* 0x0006b40001bf7983 */ /* 0x000f620000300800 */
[----:B-1----:R-:W-:-:S03]  /*1c590*/  IMAD.SHL.U32 R0, R4, 0x10, RZ ;  /* 0x0000001004007824 */ /* 0x002fc600078e00ff */
[----:B------:R-:W5:Y:S01]  /*1c5a0*/  LDL.LU R190, [R1+0x6bc] ;  /* 0x0006bc0001be7983 */ /* 0x000f620000300800 */
[----:B------:R-:W-:Y:S01]  /*1c5b0*/  IMAD.SHL.U32 R3, R4, 0x20, RZ ;  /* 0x0000002004037824 */ /* 0x000fe200078e00ff */
[----:B------:R-:W-:Y:S02]  /*1c5c0*/  LOP3.LUT R0, R0, 0x600, RZ, 0xc0, !PT ;  /* 0x0000060000007812 */ /* 0x000fe400078ec0ff */
[----:B------:R-:W5:Y:S02]  /*1c5d0*/  LDL.LU R189, [R1+0x6c4] ;  /* 0x0006c40001bd7983 */ /* 0x000f640000300800 */
[--C-:B------:R-:W-:Y:S02]  /*1c5e0*/  LOP3.LUT R0, R0, 0x20, R3.reuse, 0xf8, !PT ;  /* 0x0000002000007812 */ /* 0x100fe400078ef803 */
[----:B------:R-:W5:Y:S01]  /*1c5f0*/  LDL.LU R188, [R1+0x6cc] ;  /* 0x0006cc0001bc7983 */ /* 0x000f620000300800 */
[----:B------:R-:W-:Y:S02]  /*1c600*/  F2FP.F16.F32.PACK_AB R122, R115, R114 ;  /* 0x00000072737a723e */ /* 0x000fe400000000ff */
[----:B------:R-:W-:Y:S01]  /*1c610*/  LOP3.LUT R2, R0, 0x100, R3, 0xf8, !PT ;  /* 0x0000010000027812 */ /* 0x000fe200078ef803 */
[----:B------:R-:W5:Y:S01]  /*1c620*/  LDL.LU R187, [R1+0x6d4] ;  /* 0x0006d40001bb7983 */ /* 0x000f620000300800 */
[----:B------:R-:W-:-:S02]  /*1c630*/  LOP3.LUT R0, R3, 0xc0, RZ, 0xc0, !PT ;  /* 0x000000c003007812 */ /* 0x000fc400078ec0ff */
[----:B------:R-:W-:Y:S01]  /*1c640*/  F2FP.F16.F32.PACK_AB R116, R111, R110 ;  /* 0x0000006e6f74723e */ /* 0x000fe200000000ff */
[----:B------:R-:W5:Y:S01]  /*1c650*/  LDL.LU R186, [R1+0x6dc] ;  /* 0x0006dc0001ba7983 */ /* 0x000f620000300800 */
[----:B------:R-:W-:Y:S02]  /*1c660*/  F2FP.F16.F32.PACK_AB R117, R109, R108 ;  /* 0x0000006c6d75723e */ /* 0x000fe400000000ff */
[----:B------:R-:W-:Y:S01]  /*1c670*/  F2FP.F16.F32.PACK_AB R118, R107, R106 ;  /* 0x0000006a6b76723e */ /* 0x000fe200000000ff */
[----:B------:R-:W5:Y:S01]  /*1c680*/  LDL.LU R185, [R1+0x6e4] ;  /* 0x0006e40001b97983 */ /* 0x000f620000300800 */
[----:B------:R-:W-:Y:S02]  /*1c690*/  F2FP.F16.F32.PACK_AB R119, R105, R104 ;  /* 0x000000686977723e */ /* 0x000fe400000000ff */
[----:B------:R-:W-:Y:S01]  /*1c6a0*/  SHF.R.U32.HI R3, RZ, 0x1, R4 ;  /* 0x00000001ff037819 */ /* 0x000fe20000011604 */
[----:B------:R-:W5:Y:S01]  /*1c6b0*/  LDL.LU R184, [R1+0x6ec] ;  /* 0x0006ec0001b87983 */ /* 0x000f620000300800 */
[----:B------:R-:W-:-:S02]  /*1c6c0*/  F2FP.F16.F32.PACK_AB R114, R99, R98 ;  /* 0x000000626372723e */ /* 0x000fc400000000ff */
[----:B------:R-:W-:Y:S01]  /*1c6d0*/  F2FP.F16.F32.PACK_AB R115, R97, R96 ;  /* 0x000000606173723e */ /* 0x000fe200000000ff */
[----:B------:R-:W5:Y:S01]  /*1c6e0*/  LDL.LU R183, [R1+0x6f4] ;  /* 0x0006f40001b77983 */ /* 0x000f620000300800 */
[----:B------:R-:W-:Y:S02]  /*1c6f0*/  F2FP.F16.F32.PACK_AB R108, R95, R94 ;  /* 0x0000005e5f6c723e */ /* 0x000fe400000000ff */
[----:B------:R-:W-:Y:S01]  /*1c700*/  F2FP.F16.F32.PACK_AB R109, R93, R92 ;  /* 0x0000005c5d6d723e */ /* 0x000fe200000000ff */
[----:B------:R-:W5:Y:S01]  /*1c710*/  LDL.LU R182, [R1+0x6fc] ;  /* 0x0006fc0001b67983 */ /* 0x000f620000300800 */
[----:B------:R-:W-:Y:S02]  /*1c720*/  F2FP.F16.F32.PACK_AB R110, R91, R90 ;  /* 0x0000005a5b6e723e */ /* 0x000fe400000000ff */
[----:B------:R-:W-:Y:S01]  /*1c730*/  F2FP.F16.F32.PACK_AB R111, R89, R88 ;  /* 0x00000058596f723e */ /* 0x000fe200000000ff */
        /* <DEDUP_REMOVED lines=12> */
[----:B------:R-:W2:Y:S01]  /*1c800*/  LDL.LU R68, [R1+0x680] ;  /* 0x0006800001447983 */ /* 0x000ea20000300800 */
[----:B------:R-:W-:Y:S02]  /*1c810*/  F2FP.F16.F32.PACK_AB R92, R64, R63 ;  /* 0x0000003f405c723e */ /* 0x000fe400000000ff */
[----:B------:R-:W-:Y:S01]  /*1c820*/  F2FP.F16.F32.PACK_AB R93, R62, R61 ;  /* 0x0000003d3e5d723e */ /* 0x000fe200000000ff */
[----:B------:R-:W3:Y:S01]  /*1c830*/  LDL.LU R69, [R1+0x688] ;  /* 0x0006880001457983 */ /* 0x000ee20000300800 */
[----:B------:R-:W-:Y:S02]  /*1c840*/  F2FP.F16.F32.PACK_AB R94, R60, R59 ;  /* 0x0000003b3c5e723e */ /* 0x000fe400000000ff */
[----:B------:R-:W-:Y:S01]  /*1c850*/  F2FP.F16.F32.PACK_AB R95, R58, R57 ;  /* 0x000000393a5f723e */ /* 0x000fe200000000ff */
[----:B------:R-:W4:Y:S01]  /*1c860*/  LDL.LU R70, [R1+0x690] ;  /* 0x0006900001467983 */ /* 0x000f220000300800 */
        /* <DEDUP_REMOVED lines=12> */
[----:B------:R-:W-:-:S03]  /*1c930*/  F2FP.F16.F32.PACK_AB R80, R40, R39 ;  /* 0x000000272850723e */ /* 0x000fc600000000ff */
[----:B------:R-:W5:Y:S01]  /*1c940*/  LDL.LU R60, [R1+0x6c0] ;  /* 0x0006c000013c7983 */ /* 0x000f620000300800 */
[----:B------:R-:W-:Y:S01]  /*1c950*/  LOP3.LUT R0, R0, 0x8, R3, 0xf8, !PT ;  /* 0x0000000800007812 */ /* 0x000fe200078ef803 */
[----:B------:R-:W-:Y:S02]  /*1c960*/  IMAD.SHL.U32 R3, R4, 0x4, RZ ;  /* 0x0000000404037824 */ /* 0x000fe400078e00ff */
[----:B------:R-:W5:Y:S01]  /*1c970*/  LDL.LU R61, [R1+0x6c8] ;  /* 0x0006c800013d7983 */ /* 0x000f620000300800 */
[----:B------:R-:W-:-:S03]  /*1c980*/  F2FP.F16.F32.PACK_AB R81, R38, R37 ;  /* 0x000000252651723e */ /* 0x000fc600000000ff */
[----:B------:R-:W5:Y:S04]  /*1c990*/  LDL.LU R62, [R1+0x6d0] ;  /* 0x0006d000013e7983 */ /* 0x000f680000300800 */
        /* <DEDUP_REMOVED lines=46> */
[----:B------:R-:W5:Y:S01]  /*1cc80*/  LDL.LU R161, [R1+0x7a4] ;  /* 0x0007a40001a17983 */ /* 0x000f620000300800 */
[----:B------:R-:W-:-:S03]  /*1cc90*/  F2FP.F16.F32.PACK_AB R113, R101, R100 ;  /* 0x000000646571723e */ /* 0x000fc600000000ff */
[----:B------:R-:W5:Y:S04]  /*1cca0*/  LDL.LU R137, [R1+0x864] ;  /* 0x0008640001897983 */ /* 0x000f680000300800 */
        /* <DEDUP_REMOVED lines=14> */
[----:B------:R-:W-:Y:S01]  /*1cd90*/  LOP3.LUT R0, R0, 0x18, R3, 0x78, !PT ;  /* 0x0000001800007812 */ /* 0x000fe200078e7803 */
        /* <DEDUP_REMOVED lines=57> */
[----:B------:R-:W-:-:S04]  /*1d130*/  LOP3.LUT R19, R4, 0x7f, RZ, 0xc0, !PT ;  /* 0x0000007f04137812 */ /* 0x000fc800078ec0ff */
[----:B------:R-:W-:-:S04]  /*1d140*/  IADD3 R19, R19, 0x1f, RZ ;  /* 0x0000001f13137810 */ /* 0x000fc80007ffe0ff */
[----:B------:R-:W-:Y:S02]  /*1d150*/  ISETP.GT.U32.AND P1, PT, R19, 0x3e, PT ;  /* 0x0000003e1300780c */ /* 0x000fe40003f24070 */
[----:B------:R-:W-:Y:S02]  /*1d160*/  LOP3.LUT P0, RZ, R4, 0x4, RZ, 0xc0, !PT ;  /* 0x0000000404ff7812 */ /* 0x000fe4000780c0ff */
[----:B------:R-:W-:Y:S02]  /*1d170*/  LOP3.LUT R0, R2, R0, RZ, 0xfc, !PT ;  /* 0x0000000002007212 */ /* 0x000fe400078efcff */
[----:B--2---:R-:W-:Y:S02]  /*1d180*/  F2FP.F16.F32.PACK_AB R68, R197, R68 ;  /* 0x00000044c544723e */ /* 0x004fe400000000ff */
[----:B---3--:R-:W-:Y:S02]  /*1d190*/  F2FP.F16.F32.PACK_AB R69, R196, R69 ;  /* 0x00000045c445723e */ /* 0x008fe400000000ff */
[----:B----4-:R-:W-:-:S02]  /*1d1a0*/  F2FP.F16.F32.PACK_AB R70, R195, R70 ;  /* 0x00000046c346723e */ /* 0x010fc400000000ff */
[----:B-----5:R-:W-:Y:S02]  /*1d1b0*/  F2FP.F16.F32.PACK_AB R71, R194, R71 ;  /* 0x00000047c247723e */ /* 0x020fe400000000ff */
[----:B------:R-:W-:Y:S02]  /*1d1c0*/  F2FP.F16.F32.PACK_AB R64, R193, R64 ;  /* 0x00000040c140723e */ /* 0x000fe400000000ff */
[----:B------:R-:W-:Y:S02]  /*1d1d0*/  F2FP.F16.F32.PACK_AB R65, R192, R65 ;  /* 0x00000041c041723e */ /* 0x000fe400000000ff */
[----:B------:R-:W-:Y:S02]  /*1d1e0*/  F2FP.F16.F32.PACK_AB R66, R191, R66 ;  /* 0x00000042bf42723e */ /* 0x000fe400000000ff */
[----:B------:R-:W-:Y:S02]  /*1d1f0*/  F2FP.F16.F32.PACK_AB R67, R190, R67 ;  /* 0x00000043be43723e */ /* 0x000fe400000000ff */
[----:B------:R-:W-:-:S02]  /*1d200*/  F2FP.F16.F32.PACK_AB R60, R189, R60 ;  /* 0x0000003cbd3c723e */ /* 0x000fc400000000ff */
[----:B------:R-:W-:Y:S02]  /*1d210*/  F2FP.F16.F32.PACK_AB R61, R188, R61 ;  /* 0x0000003dbc3d723e */ /* 0x000fe400000000ff */
        /* <DEDUP_REMOVED lines=25> */
[----:B------:R-:W-:Y:S01]  /*1d3b0*/  IMAD.MOV.U32 R18, RZ, RZ, 0x10 ;  /* 0x00000010ff127424 */ /* 0x000fe200078e00ff */
[----:B------:R-:W-:Y:S02]  /*1d3c0*/  F2FP.F16.F32.PACK_AB R38, R163, R38 ;  /* 0x00000026a326723e */ /* 0x000fe400000000ff */
[----:B------:R-:W-:Y:S02]  /*1d3d0*/  F2FP.F16.F32.PACK_AB R39, R162, R39 ;  /* 0x00000027a227723e */ /* 0x000fe400000000ff */
[----:B------:R-:W-:Y:S02]  /*1d3e0*/  SEL R18, R18, 0xfffffff0, !P0 ;  /* 0xfffffff012127807 */ /* 0x000fe40004000000 */
[----:B------:R-:W-:Y:S01]  /*1d3f0*/  F2FP.F16.F32.PACK_AB R6, R16, R6 ;  /* 0x000000061006723e */ /* 0x000fe200000000ff */
[----:B------:R-:W-:Y:S01]  /*1d400*/  IMAD R16, R0, 0x2, R17 ;  /* 0x0000000200107824 */ /* 0x000fe200078e0211 */
        /* <DEDUP_REMOVED lines=25> */
[----:B------:R-:W-:Y:S01]  /*1d5a0*/  F2FP.F16.F32.PACK_AB R7, R7, R3 ;  /* 0x000000030707723e */ /* 0x000fe200000000ff */
[----:B------:R-:W-:Y:S06]  /*1d5b0*/  @P1 BRA `(.L_x_54) ;  /* 0x0000000000041947 */ /* 0x000fec0003800000 */
[----:B------:R-:W-:-:S04]  /*1d5c0*/  DEPBAR.LE SB0, 0x1 ;  /* 0x000080400000791a */ /* 0x000fc80000000000 */
.L_x_54:
[----:B------:R-:W-:Y:S05]  /*1d5d0*/  WARPSYNC.ALL ;  /* 0x0000000000007948 */ /* 0x000fea0003800000 */
[----:B------:R-:W-:Y:S01]  /*1d5e0*/  BAR.SYNC.DEFER_BLOCKING 0x1, 0x80 ;  /* 0x0042000000007b1d */ /* 0x000fe20000010000 */
[----:B------:R-:W-:-:S05]  /*1d5f0*/  IMAD R0, R18, 0x2, R16 ;  /* 0x0000000212007824 */ /* 0x000fca00078e0210 */
[----:B------:R-:W-:Y:S01]  /*1d600*/  BSSY B0, `(.L_x_55) ;  /* 0x0000015000007945 */ /* 0x000fe20003800000 */
[----:B------:R1:W-:Y:S04]  /*1d610*/  STSM.16.M88.4 [R16], R132 ;  /* 0x0000008410007844 */ /* 0x0003e80000000200 */
[----:B------:R1:W-:Y:S01]  /*1d620*/  STSM.16.M88.4 [R0], R128 ;  /* 0x0000008000007844 */ /* 0x0003e20000000200 */
[----:B------:R-:W-:Y:S01]  /*1d630*/  @!PT LDS RZ, [RZ] ;  /* 0x00000000fffff984 */ /* 0x000fe20000000800 */
[----:B------:R-:W-:Y:S01]  /*1d640*/  @!PT LDS RZ, [RZ] ;  /* 0x00000000fffff984 */ /* 0x000fe20000000800 */
[----:B------:R-:W-:Y:S01]  /*1d650*/  @!PT LDS RZ, [RZ] ;  /* 0x00000000fffff984 */ /* 0x000fe20000000800 */
[----:B------:R-:W-:Y:S01]  /*1d660*/  @!PT LDS RZ, [RZ] ;  /* 0x00000000fffff984 */ /* 0x000fe20000000800 */
[----:B------:R2:W-:Y:S06]  /*1d670*/  MEMBAR.ALL.CTA ;  /* 0x0000000000007992 */ /* 0x0005ec0000008000 */
[----:B--2---:R-:W2:Y:S02]  /*1d680*/  FENCE.VIEW.ASYNC.S ;  /* 0x00000000000073c6 */ /* 0x004ea40000000000 */
[----:B--2---:R-:W-:Y:S06]  /*1d690*/  BAR.SYNC.DEFER_BLOCKING 0x1, 0x80 ;  /* 0x0042000000007b1d */ /* 0x004fec0000010000 */
[----:B------:R-:W-:Y:S05]  /*1d6a0*/  @P1 BRA `(.L_x_56) ;  /* 0x0000000000281947 */ /* 0x000fea0003800000 */
[----:B------:R-:W-:Y:S01]  /*1d6b0*/  S2UR UR44, SR_CTAID.Z ;  /* 0x00000000002c79c3 */ /* 0x000fe20000002700 */
[----:B------:R-:W-:Y:S01]  /*1d6c0*/  ULDC.64 UR4, c[0x0][0x198] ;  /* 0x0000660000047ab9 */ /* 0x000fe20000000a00 */
[----:B------:R-:W-:Y:S01]  /*1d6d0*/  R2UR UR40, R17 ;  /* 0x00000000112872ca */ /* 0x000fe200000e0000 */
[----:B------:R-:W-:Y:S01]  /*1d6e0*/  UIADD3 UR4, UP0, UR4, 0x9f0, URZ ;  /* 0x000009f004047890 */ /* 0x000fe2000ff1e03f */
[----:B------:R-:W-:-:S03]  /*1d6f0*/  UMOV UR41, URZ ;  /* 0x0000003f00297c82 */ /* 0x000fc60008000000 */
[----:B------:R-:W-:Y:S01]  /*1d700*/  UIADD3.X UR5, URZ, UR5, URZ, UP0, !UPT ;  /* 0x000000053f057290 */ /* 0x000fe200087fe43f */
[----:B------:R-:W2:Y:S08]  /*1d710*/  S2UR UR43, SR_CTAID.Y ;  /* 0x00000000002b79c3 */ /* 0x000eb00000002600 */
[----:B--2---:R2:W-:Y:S01]  /*1d720*/  UTMASTG.4D [UR40], [UR4] ;  /* 0x00000028040073b5 */ /* 0x0045e20008018000 */
[----:B------:R0:W-:Y:S01]  /*1d730*/  UTMACMDFLUSH ;  /* 0x00000000000079b7 */ /* 0x0001e20000000000 */
[----:B--2---:R-:W-:-:S04]  /*1d740*/  DEPBAR.LE SB0, 0x1 ;  /* 0x000080400000791a */ /* 0x004fc80000000000 */
.L_x_56:
[----:B------:R-:W-:Y:S05]  /*1d750*/  BSYNC B0 ;  /* 0x0000000000007941 */ /* 0x000fea0003800000 */
.L_x_55:
[----:B------:R-:W-:Y:S01]  /*1d760*/  BAR.SYNC.DEFER_BLOCKING 0x1, 0x80 ;  /* 0x0042000000007b1d */ /* 0x000fe20000010000 */
[----:B------:R-:W-:-:S05]  /*1d770*/  VIADD R2, R16, 0x1000 ;  /* 0x0000100010027836 */ /* 0x000fca0000000000 */
[----:B------:R-:W-:Y:S01]  /*1d780*/  BSSY B0, `(.L_x_57) ;  /* 0x0000017000007945 */ /* 0x000fe20003800000 */
[----:B------:R2:W-:Y:S04]  /*1d790*/  STSM.16.M88.4 [R16+0x1000], R124 ;  /* 0x0010007c10007844 */ /* 0x0005e80000000200 */
[----:B------:R2:W-:Y:S01]  /*1d7a0*/  STSM.16.M88.4 [R0+0x1000], R120 ;  /* 0x0010007800007844 */ /* 0x0005e20000000200 */
[----:B------:R-:W-:Y:S01]  /*1d7b0*/  @!PT LDS RZ, [RZ] ;  /* 0x00000000fffff984 */ /* 0x000fe20000000800 */
[----:B------:R-:W-:Y:S01]  /*1d7c0*/  @!PT LDS RZ, [RZ] ;  /* 0x00000000fffff984 */ /* 0x000fe20000000800 */
[----:B------:R-:W-:Y:S01]  /*1d7d0*/  @!PT LDS RZ, [RZ] ;  /* 0x00000000fffff984 */ /* 0x000fe20000000800 */
[----:B------:R-:W-:Y:S01]  /*1d7e0*/  @!PT LDS RZ, [RZ] ;  /* 0x00000000fffff984 */ /* 0x000fe20000000800 */
[----:B------:R3:W-:Y:S06]  /*1d7f0*/  MEMBAR.ALL.CTA ;  /* 0x0000000000007992 */ /* 0x0007ec0000008000 */
[----:B---3--:R-:W3:Y:S02]  /*1d800*/  FENCE.VIEW.ASYNC.S ;  /* 0x00000000000073c6 */ /* 0x008ee40000000000 */
[----:B---3--:R-:W-:Y:S06]  /*1d810*/  BAR.SYNC.DEFER_BLOCKING 0x1, 0x80 ;  /* 0x0042000000007b1d */ /* 0x008fec0000010000 */
[----:B------:R-:W-:Y:S05]  /*1d820*/  @P1 BRA `(.L_x_58) ;  /* 0x0000000000301947 */ /* 0x000fea0003800000 */
[----:B------:R-:W-:Y:S01]  /*1d830*/  S2UR UR12, SR_CTAID.Z ;  /* 0x00000000000c79c3 */ /* 0x000fe20000002700 */
[----:B------:R-:W-:Y:S01]  /*1d840*/  R2UR UR8, R17 ;  /* 0x00000000110872ca */ /* 0x000fe200000e0000 */
[----:B------:R-:W-:Y:S01]  /*1d850*/  ULDC.64 UR4, c[0x0][0x198] ;  /* 0x0000660000047ab9 */ /* 0x000fe20000000a00 */
[----:B------:R-:W-:Y:S01]  /*1d860*/  UMOV UR9, 0x20 ;  /* 0x0000002000097882 */ /* 0x000fe20000000000 */
[----:B------:R-:W-:Y:S01]  /*1d870*/  UIADD3 UR4, UP0, UR4, 0x9f0, URZ ;  /* 0x000009f004047890 */ /* 0x000fe2000ff1e03f */
[----:B------:R-:W-:-:S03]  /*1d880*/  UMOV UR10, UR42 ;  /* 0x0000002a000a7c82 */ /* 0x000fc60008000000 */
[----:B------:R-:W3:Y:S01]  /*1d890*/  S2UR UR11, SR_CTAID.Y ;  /* 0x00000000000b79c3 */ /* 0x000ee20000002600 */
[----:B------:R-:W-:-:S05]  /*1d8a0*/  UIADD3.X UR5, URZ, UR5, URZ, UP0, !UPT ;  /* 0x000000053f057290 */ /* 0x000fca00087fe43f */
[----:B------:R-:W-:-:S09]  /*1d8b0*/  UIADD3 UR8, UR8, 0x1000, URZ ;  /* 0x0000100008087890 */ /* 0x000fd2000fffe03f */
[----:B---3--:R3:W-:Y:S01]  /*1d8c0*/  UTMASTG.4D [UR8], [UR4] ;  /* 0x00000008040073b5 */ /* 0x0087e20008018000 */
[----:B------:R0:W-:Y:S01]  /*1d8d0*/  UTMACMDFLUSH ;  /* 0x00000000000079b7 */ /* 0x0001e20000000000 */
[----:B---3--:R-:W-:-:S04]  /*1d8e0*/  DEPBAR.LE SB0, 0x1 ;  /* 0x000080400000791a */ /* 0x008fc80000000000 */
.L_x_58:
[----:B------:R-:W-:Y:S05]  /*1d8f0*/  BSYNC B0 ;  /* 0x0000000000007941 */ /* 0x000fea0003800000 */
.L_x_57:
        /* <DEDUP_REMOVED lines=10> */
[----:B----4-:R-:W4:Y:S02]  /*1d9a0*/  FENCE.VIEW.ASYNC.S ;  /* 0x00000000000073c6 */ /* 0x010f240000000000 */
[----:B----4-:R-:W-:Y:S06]  /*1d9b0*/  BAR.SYNC.DEFER_BLOCKING 0x1, 0x80 ;  /* 0x0042000000007b1d */ /* 0x010fec0000010000 */
[----:B------:R-:W-:Y:S05]  /*1d9c0*/  @P1 BRA `(.L_x_60) ;  /* 0x00000000002c1947 */ /* 0x000fea0003800000 */
[----:B------:R-:W-:Y:S01]  /*1d9d0*/  S2UR UR12, SR_CTAID.Z ;  /* 0x00000000000c79c3 */ /* 0x000fe20000002700 */
[----:B------:R-:W-:Y:S01]  /*1d9e0*/  ULDC.64 UR4, c[0x0][0x198] ;  /* 0x0000660000047ab9 */ /* 0x000fe20000000a00 */
[----:B------:R-:W-:Y:S01]  /*1d9f0*/  R2UR UR8, R17 ;  /* 0x00000000110872ca */ /* 0x000fe200000e0000 */
[----:B------:R-:W-:Y:S01]  /*1da00*/  UIADD3 UR4, UP0, UR4, 0x9f0, URZ ;  /* 0x000009f004047890 */ /* 0x000fe2000ff1e03f */
[----:B------:R-:W-:Y:S01]  /*1da10*/  UMOV UR9, 0x40 ;  /* 0x0000004000097882 */ /* 0x000fe20000000000 */
[----:B------:R-:W-:Y:S02]  /*1da20*/  UMOV UR10, UR42 ;  /* 0x0000002a000a7c82 */ /* 0x000fe40008000000 */
[----:B------:R-:W-:Y:S01]  /*1da30*/  UIADD3.X UR5, URZ, UR5, URZ, UP0, !UPT ;  /* 0x000000053f057290 */ /* 0x000fe200087fe43f */
[----:B------:R-:W4:Y:S08]  /*1da40*/  S2UR UR11, SR_CTAID.Y ;  /* 0x00000000000b79c3 */ /* 0x000f300000002600 */
[----:B----4-:R4:W-:Y:S01]  /*1da50*/  UTMASTG.4D [UR8], [UR4] ;  /* 0x00000008040073b5 */ /* 0x0109e20008018000 */
[----:B------:R0:W-:Y:S01]  /*1da60*/  UTMACMDFLUSH ;  /* 0x00000000000079b7 */ /* 0x0001e20000000000 */
[----:B----4-:R-:W-:-:S04]  /*1da70*/  DEPBAR.LE SB0, 0x1 ;  /* 0x000080400000791a */ /* 0x010fc80000000000 */
.L_x_60:
[----:B------:R-:W-:Y:S05]  /*1da80*/  BSYNC B0 ;  /* 0x0000000000007941 */ /* 0x000fea0003800000 */
.L_x_59:
[----:B------:R-:W-:Y:S06]  /*1da90*/  BAR.SYNC.DEFER_BLOCKING 0x1, 0x80 ;  /* 0x0042000000007b1d */ /* 0x000fec0000010000 */
[----:B------:R-:W-:Y:S01]  /*1daa0*/  BSSY B0, `(.L_x_61) ;  /* 0x0000017000007945 */ /* 0x000fe20003800000 */
[----:B------:R4:W-:Y:S04]  /*1dab0*/  STSM.16.M88.4 [R16+0x1000], R108 ;  /* 0x0010006c10007844 */ /* 0x0009e80000000200 */
[----:B------:R4:W-:Y:S01]  /*1dac0*/  STSM.16.M88.4 [R2], R104 ;  /* 0x0000006802007844 */ /* 0x0009e20000000200 */
[----:B------:R-:W-:Y:S01]  /*1dad0*/  @!PT LDS RZ, [RZ] ;  /* 0x00000000fffff984 */ /* 0x000fe20000000800 */
[----:B------:R-:W-:Y:S01]  /*1dae0*/  @!PT LDS RZ, [RZ] ;  /* 0x00000000fffff984 */ /* 0x000fe20000000800 */
[----:B------:R-:W-:Y:S01]  /*1daf0*/  @!PT LDS RZ, [RZ] ;  /* 0x00000000fffff984 */ /* 0x000fe20000000800 */
[----:B------:R-:W-:Y:S01]  /*1db00*/  @!PT LDS RZ, [RZ] ;  /* 0x00000000fffff984 */ /* 0x000fe20000000800 */
[----:B------:R5:W-:Y:S06]  /*1db10*/  MEMBAR.ALL.CTA ;  /* 0x0000000000007992 */ /* 0x000bec0000008000 */
[----:B-----5:R-:W5:Y:S02]  /*1db20*/  FENCE.VIEW.ASYNC.S ;  /* 0x00000000000073c6 */ /* 0x020f640000000000 */
[----:B-----5:R-:W-:Y:S06]  /*1db30*/  BAR.SYNC.DEFER_BLOCKING 0x1, 0x80 ;  /* 0x0042000000007b1d */ /* 0x020fec0000010000 */
[----:B------:R-:W-:Y:S05]  /*1db40*/  @P1 BRA `(.L_x_62) ;  /* 0x0000000000301947 */ /* 0x000fea0003800000 */
[----:B------:R-:W-:Y:S01]  /*1db50*/  S2UR UR12, SR_CTAID.Z ;  /* 0x00000000000c79c3 */ /* 0x000fe20000002700 */
[----:B------:R-:W-:Y:S01]  /*1db60*/  R2UR UR8, R17 ;  /* 0x00000000110872ca */ /* 0x000fe200000e0000 */
[----:B------:R-:W-:Y:S01]  /*1db70*/  ULDC.64 UR4, c[0x0][0x198] ;  /* 0x0000660000047ab9 */ /* 0x000fe20000000a00 */
[----:B------:R-:W-:Y:S01]  /*1db80*/  UMOV UR9, 0x60 ;  /* 0x0000006000097882 */ /* 0x000fe20000000000 */
[----:B------:R-:W-:Y:S01]  /*1db90*/  UIADD3 UR4, UP0, UR4, 0x9f0, URZ ;  /* 0x000009f004047890 */ /* 0x000fe2000ff1e03f */
[----:B------:R-:W-:-:S03]  /*1dba0*/  UMOV UR10, UR42 ;  /* 0x0000002a000a7c82 */ /* 0x000fc60008000000 */
[----:B------:R-:W5:Y:S01]  /*1dbb0*/  S2UR UR11, SR_CTAID.Y ;  /* 0x00000000000b79c3 */ /* 0x000f620000002600 */
[----:B------:R-:W-:-:S05]  /*1dbc0*/  UIADD3.X UR5, URZ, UR5, URZ, UP0, !UPT ;  /* 0x000000053f057290 */ /* 0x000fca00087fe43f */
[----:B------:R-:W-:-:S09]  /*1dbd0*/  UIADD3 UR8, UR8, 0x1000, URZ ;  /* 0x0000100008087890 */ /* 0x000fd2000fffe03f */
[----:B-----5:R1:W-:Y:S01]  /*1dbe0*/  UTMASTG.4D [UR8], [UR4] ;  /* 0x00000008040073b5 */ /* 0x0203e20008018000 */
[----:B------:R0:W-:Y:S01]  /*1dbf0*/  UTMACMDFLUSH ;  /* 0x00000000000079b7 */ /* 0x0001e20000000000 */
[----:B-1----:R-:W-:-:S04]  /*1dc00*/  DEPBAR.LE SB0, 0x1 ;  /* 0x000080400000791a */ /* 0x002fc80000000000 */
.L_x_62:
[----:B------:R-:W-:Y:S05]  /*1dc10*/  BSYNC B0 ;  /* 0x0000000000007941 */ /* 0x000fea0003800000 */
.L_x_61:
[----:B------:R-:W-:Y:S06]  /*1dc20*/  BAR.SYNC.DEFER_BLOCKING 0x1, 0x80 ;  /* 0x0042000000007b1d */ /* 0x000fec0000010000 */
        /* <DEDUP_REMOVED lines=18> */
[----:B------:R-:W5:Y:S08]  /*1dd50*/  S2UR UR11, SR_CTAID.Y ;  /* 0x00000000000b79c3 */ /* 0x000f700000002600 */
[----:B-----5:R1:W-:Y:S01]  /*1dd60*/  UTMASTG.4D [UR8], [UR4] ;  /* 0x00000008040073b5 */ /* 0x0203e20008018000 */
[----:B------:R0:W-:Y:S01]  /*1dd70*/  UTMACMDFLUSH ;  /* 0x00000000000079b7 */ /* 0x0001e20000000000 */
[----:B-1----:R-:W-:-:S04]  /*1dd80*/  DEPBAR.LE SB0, 0x1 ;  /* 0x000080400000791a */ /* 0x002fc80000000000 */
.L_x_64:
[----:B------:R-:W-:Y:S05]  /*1dd90*/  BSYNC B0 ;  /* 0x0000000000007941 */ /* 0x000fea0003800000 */
.L_x_63:
        /* <DEDUP_REMOVED lines=24> */
.L_x_66:
[----:B------:R-:W-:Y:S05]  /*1df20*/  BSYNC B0 ;  /* 0x0000000000007941 */ /* 0x000fea0003800000 */
.L_x_65:
        /* <DEDUP_REMOVED lines=23> */
.L_x_68:
[----:B------:R-:W-:Y:S05]  /*1e0a0*/  BSYNC B0 ;  /* 0x0000000000007941 */ /* 0x000fea0003800000 */
.L_x_67:
        /* <DEDUP_REMOVED lines=24> */
.L_x_70:
[----:B------:R-:W-:Y:S05]  /*1e230*/  BSYNC B0 ;  /* 0x0000000000007941 */ /* 0x000fea0003800000 */
.L_x_69:
        /* <DEDUP_REMOVED lines=23> */
.L_x_72:
[----:B------:R-:W-:Y:S05]  /*1e3b0*/  BSYNC B0 ;  /* 0x0000000000007941 */ /* 0x000fea0003800000 */
.L_x_71:
        /* <DEDUP_REMOVED lines=24> */
.L_x_74:
[----:B------:R-:W-:Y:S05]  /*1e540*/  BSYNC B0 ;  /* 0x0000000000007941 */ /* 0x000fea0003800000 */
.L_x_73:
        /* <DEDUP_REMOVED lines=23> */
.L_x_76:
[----:B------:R-:W-:Y:S05]  /*1e6c0*/  BSYNC B0 ;  /* 0x0000000000007941 */ /* 0x000fea0003800000 */
.L_x_75:
        /* <DEDUP_REMOVED lines=24> */
.L_x_78:
[----:B------:R-:W-:Y:S05]  /*1e850*/  BSYNC B0 ;  /* 0x0000000000007941 */ /* 0x000fea0003800000 */
.L_x_77:
        /* <DEDUP_REMOVED lines=23> */
.L_x_80:
[----:B------:R-:W-:Y:S05]  /*1e9d0*/  BSYNC B0 ;  /* 0x0000000000007941 */ /* 0x000fea0003800000 */
.L_x_79:
        /* <DEDUP_REMOVED lines=24> */
.L_x_82:
[----:B------:R-:W-:Y:S05]  /*1eb60*/  BSYNC B0 ;  /* 0x0000000000007941 */ /* 0x000fea0003800000 */
.L_x_81:
        /* <DEDUP_REMOVED lines=23> */
.L_x_84:
[----:B------:R-:W-:Y:S05]  /*1ece0*/  BSYNC B0 ;  /* 0x0000000000007941 */ /* 0x000fea0003800000 */
.L_x_83:
[----:B------:R-:W-:Y:S01]  /*1ecf0*/  BAR.SYNC.DEFER_BLOCKING 0x1, 0x80 ;  /* 0x0042000000007b1d */ /* 0x000fe20000010000 */
[----:B-123--:R-:W-:-:S04]  /*1ed00*/  MOV R0, RZ ;  /* 0x000000ff00007202 */ /* 0x00efc80000000f00 */
[----:B------:R-:W-:Y:S01]  /*1ed10*/  LOP3.LUT P0, RZ, R0, 0x1bf, RZ, 0xc0, !PT ;  /* 0x000001bf00ff7812 */ /* 0x000fe2000780c0ff */
        /* <DEDUP_REMOVED lines=12> */
[----:B------:R-:W-:Y:S01]  /*1ede0*/  R2UR UR8, R17 ;  /* 0x00000000110872ca */ /* 0x000fe200000e0000 */
[----:B------:R-:W-:Y:S01]  /*1edf0*/  ULDC.64 UR4, c[0x0][0x198] ;  /* 0x0000660000047ab9 */ /* 0x000fe20000000a00 */
[----:B------:R-:W-:Y:S01]  /*1ee00*/  UMOV UR9, 0x1e0 ;  /* 0x000001e000097882 */ /* 0x000fe20000000000 */
[----:B------:R-:W-:Y:S01]  /*1ee10*/  UIADD3 UR4, UP0, UR4, 0x9f0, URZ ;  /* 0x000009f004047890 */ /* 0x000fe2000ff1e03f */
[----:B------:R-:W-:-:S03]  /*1ee20*/  UMOV UR10, UR42 ;  /* 0x0000002a000a7c82 */ /* 0x000fc60008000000 */
[----:B------:R-:W2:Y:S01]  /*1ee30*/  S2UR UR11, SR_CTAID.Y ;  /* 0x00000000000b79c3 */ /* 0x000ea20000002600 */
[----:B------:R-:W-:-:S05]  /*1ee40*/  UIADD3.X UR5, URZ, UR5, URZ, UP0, !UPT ;  /* 0x000000053f057290 */ /* 0x000fca00087fe43f */
[----:B------:R-:W-:-:S09]  /*1ee50*/  UIADD3 UR8, UR8, 0x1000, URZ ;  /* 0x0000100008087890 */ /* 0x000fd2000fffe03f */
[----:B--2---:R2:W-:Y:S02]  /*1ee60*/  UTMASTG.4D [UR8], [UR4] ;  /* 0x00000008040073b5 */ /* 0x0045e40008018000 */
[----:B--2---:R0:W-:Y:S02]  /*1ee70*/  UTMACMDFLUSH ;  /* 0x00000000000079b7 */ /* 0x0041e40000000000 */
.L_x_86:
[----:B------:R-:W-:Y:S05]  /*1ee80*/  BSYNC B0 ;  /* 0x0000000000007941 */ /* 0x000fea0003800000 */
.L_x_85:
[----:B------:R-:W-:Y:S05]  /*1ee90*/  @!P0 BRA `(.L_x_87) ;  /* 0x0000000000408947 */ /* 0x000fea0003800000 */
[----:B-1--4-:R-:W-:Y:S01]  /*1eea0*/  MOV R2, 0x0 ;  /* 0x0000000000027802 */ /* 0x012fe20000000f00 */
        /* <DEDUP_REMOVED lines=14> */
[----:B-1----:R-:W-:Y:S05]  /*1ef90*/  CALL.ABS.NOINC R2 ;  /* 0x0000000002007343 */ /* 0x002fea0003c00000 */
.L_x_87:
[----:B------:R-:W-:-:S05]  /*1efa0*/  VIADD R0, R17, 0x2200 ;  /* 0x0000220011007836 */ /* 0x000fca0000000000 */
[----:B------:R-:W-:-:S13]  /*1efb0*/  LOP3.LUT P0, RZ, R0, 0x1b0, RZ, 0xc0, !PT ;  /* 0x000001b000ff7812 */ /* 0x000fda000780c0ff */
[----:B------:R-:W-:Y:S05]  /*1efc0*/  @!P0 BRA `(.L_x_88) ;  /* 0x0000000000408947 */ /* 0x000fea0003800000 */
[----:B-1--4-:R-:W-:Y:S01]  /*1efd0*/  MOV R2, 0x0 ;  /* 0x0000000000027802 */ /* 0x012fe20000000f00 */
[----:B------:R-:W-:Y:S01]  /*1efe0*/  ULDC.64 UR4, c[0x4][0x70] ;  /* 0x01001c0000047ab9 */ /* 0x000fe20000000a00 */
[----:B------:R-:W-:Y:S01]  /*1eff0*/  ULDC.64 UR6, c[0x4][0x78] ;  /* 0x01001e0000067ab9 */ /* 0x000fe20000000a00 */
[----:B------:R-:W-:Y:S01]  /*1f000*/  ULDC.64 UR8, c[0x4][0x10] ;  /* 0x0100040000087ab9 */ /* 0x000fe20000000a00 */
[----:B------:R-:W-:Y:S01]  /*1f010*/  IMAD.U32 R4, RZ, RZ, UR4 ;  /* 0x00000004ff047e24 */ /* 0x000fe2000f8e00ff */
[----:B------:R-:W-:Y:S01]  /*1f020*/  MOV R6, UR6 ;  /* 0x0000000600067c02 */ /* 0x000fe20008000f00 */
[----:B------:R-:W1:Y:S01]  /*1f030*/  LDC.64 R2, c[0x4][R2] ;  /* 0x0100000002027b82 */ /* 0x000e620000000a00 */
[----:B------:R-:W-:Y:S01]  /*1f040*/  IMAD.U32 R5, RZ, RZ, UR5 ;  /* 0x00000005ff057e24 */ /* 0x000fe2000f8e00ff */
[----:B------:R-:W-:Y:S01]  /*1f050*/  MOV R13, RZ ;  /* 0x000000ff000d7202 */ /* 0x000fe20000000f00 */
[----:B------:R-:W-:Y:S02]  /*1f060*/  IMAD.U32 R7, RZ, RZ, UR7 ;  /* 0x00000007ff077e24 */ /* 0x000fe4000f8e00ff */
[----:B------:R-:W-:-:S02]  /*1f070*/  IMAD.U32 R10, RZ, RZ, UR8 ;  /* 0x00000008ff0a7e24 */ /* 0x000fc4000f8e00ff */
[----:B------:R-:W-:Y:S02]  /*1f080*/  IMAD.U32 R11, RZ, RZ, UR9 ;  /* 0x00000009ff0b7e24 */ /* 0x000fe4000f8e00ff */
[----:B------:R-:W-:Y:S02]  /*1f090*/  IMAD.MOV.U32 R8, RZ, RZ, 0x70 ;  /* 0x00000070ff087424 */ /* 0x000fe400078e00ff */
[----:B------:R-:W-:-:S07]  /*1f0a0*/  IMAD.MOV.U32 R12, RZ, RZ, 0x1 ;  /* 0x00000001ff0c7424 */ /* 0x000fce00078e00ff */
[----:B------:R-:W-:-:S07]  /*1f0b0*/  LEPC R20, `(.L_x_88) ;  /* 0x000000001014794e */ /* 0x000fce0000000000 */
[----:B-1----:R-:W-:Y:S05]  /*1f0c0*/  CALL.ABS.NOINC R2 ;  /* 0x0000000002007343 */ /* 0x002fea0003c00000 */
.L_x_88:
[----:B----4-:R-:W2:Y:S04]  /*1f0d0*/  LDL.LU R111, [R1+0x53c] ;  /* 0x00053c00016f7983 */ /* 0x010ea80000300800 */
[----:B------:R-:W2:Y:S04]  /*1f0e0*/  LDL.LU R23, [R1+0x538] ;  /* 0x0005380001177983 */ /* 0x000ea80000300800 */
[----:B------:R-:W3:Y:S04]  /*1f0f0*/  LDL.LU R110, [R1+0x544] ;  /* 0x00054400016e7983 */ /* 0x000ee80000300800 */
[----:B------:R-:W3:Y:S04]  /*1f100*/  LDL.LU R28, [R1+0x540] ;  /* 0x00054000011c7983 */ /* 0x000ee80000300800 */
[----:B------:R-:W4:Y:S04]  /*1f110*/  LDL.LU R109, [R1+0x54c] ;  /* 0x00054c00016d7983 */ /* 0x000f280000300800 */
[----:B------:R-:W4:Y:S04]  /*1f120*/  LDL.LU R29, [R1+0x548] ;  /* 0x00054800011d7983 */ /* 0x000f280000300800 */
        /* <DEDUP_REMOVED lines=121> */
[----:B-1----:R-:W5:Y:S01]  /*1f8c0*/  LDL.LU R2, [R1+0x678] ;  /* 0x0006780001027983 */ /* 0x002f620000300800 */
[----:B--2---:R-:W-:-:S02]  /*1f8d0*/  F2FP.F16.F32.PACK_AB R23, R111, R23 ;  /* 0x000000176f17723e */ /* 0x004fc400000000ff */
[----:B---3--:R-:W-:Y:S01]  /*1f8e0*/  F2FP.F16.F32.PACK_AB R28, R110, R28 ;  /* 0x0000001c6e1c723e */ /* 0x008fe200000000ff */
[----:B------:R-:W2:Y:S01]  /*1f8f0*/  LDL.LU R196, [R1+0x284] ;  /* 0x0002840001c47983 */ /* 0x000ea20000300800 */
[----:B----4-:R-:W-:Y:S02]  /*1f900*/  F2FP.F16.F32.PACK_AB R29, R109, R29 ;  /* 0x0000001d6d1d723e */ /* 0x010fe400000000ff */
[----:B-----5:R-:W-:Y:S01]  /*1f910*/  F2FP.F16.F32.PACK_AB R30, R108, R30 ;  /* 0x0000001e6c1e723e */ /* 0x020fe200000000ff */
        /* <DEDUP_REMOVED lines=46> */
[----:B------:R-:W-:-:S03]  /*1fc00*/  F2FP.F16.F32.PACK_AB R69, R73, R69 ;  /* 0x000000454945723e */ /* 0x000fc600000000ff */
[----:B------:R-:W3:Y:S01]  /*1fc10*/  LDL.LU R73, [R1+0x288] ;  /* 0x0002880001497983 */ /* 0x000ee20000300800 */
[----:B------:R-:W-:-:S03]  /*1fc20*/  F2FP.F16.F32.PACK_AB R70, R72, R70 ;  /* 0x000000464846723e */ /* 0x000fc600000000ff */
[----:B------:R-:W4:Y:S04]  /*1fc30*/  LDL.LU R74, [R1+0x290] ;  /* 0x00029000014a7983 */ /* 0x000f280000300800 */
[----:B------:R-:W2:Y:S01]  /*1fc40*/  LDL.LU R72, [R1+0x280] ;  /* 0x0002800001487983 */ /* 0x000ea20000300800 */
[----:B------:R-:W-:-:S03]  /*1fc50*/  F2FP.F16.F32.PACK_AB R12, R138, R137 ;  /* 0x000000898a0c723e */ /* 0x000fc600000000ff */
[----:B------:R-:W5:Y:S04]  /*1fc60*/  LDL.LU R76, [R1+0x2a0] ;  /* 0x0002a000014c7983 */ /* 0x000f680000300800 */
[----:B------:R-:W5:Y:S01]  /*1fc70*/  LDL.LU R78, [R1+0x2b0] ;  /* 0x0002b000014e7983 */ /* 0x000f620000300800 */
[----:B------:R-:W-:-:S03]  /*1fc80*/  F2FP.F16.F32.PACK_AB R13, R136, R135 ;  /* 0x00000087880d723e */ /* 0x000fc600000000ff */
[----:B------:R-:W5:Y:S04]  /*1fc90*/  LDL.LU R80, [R1+0x2c0] ;  /* 0x0002c00001507983 */ /* 0x000f680000300800 */
        /* <DEDUP_REMOVED lines=131> */
[----:B------:R-:W-:-:S02]  /*204d0*/  ISETP.GT.U32.AND P6, PT, R19, 0x3e, PT ;  /* 0x0000003e1300780c */ /* 0x000fc40003fc4070 */
[----:B--2---:R-:W-:Y:S02]  /*204e0*/  F2FP.F16.F32.PACK_AB R72, R196, R72 ;  /* 0x00000048c448723e */ /* 0x004fe400000000ff */
[----:B---3--:R-:W-:Y:S02]  /*204f0*/  F2FP.F16.F32.PACK_AB R73, R195, R73 ;  /* 0x00000049c349723e */ /* 0x008fe400000000ff */
[----:B----4-:R-:W-:Y:S02]  /*20500*/  F2FP.F16.F32.PACK_AB R74, R194, R74 ;  /* 0x0000004ac24a723e */ /* 0x010fe400000000ff */
[----:B-----5:R-:W-:Y:S02]  /*20510*/  F2FP.F16.F32.PACK_AB R75, R193, R75 ;  /* 0x0000004bc14b723e */ /* 0x020fe400000000ff */
        /* <DEDUP_REMOVED lines=34> */
[C---:B------:R-:W-:Y:S02]  /*20740*/  VIADD R3, R16.reuse, 0x2200 ;  /* 0x0000220010037836 */ /* 0x040fe40000000000 */
[----:B------:R-:W-:Y:S02]  /*20750*/  VIADD R101, R16, 0x3200 ;  /* 0x0000320010657836 */ /* 0x000fe40000000000 */
[C---:B------:R-:W-:Y:S02]  /*20760*/  IMAD R3, R18.reuse, 0x2, R3 ;  /* 0x0000000212037824 */ /* 0x040fe400078e0203 */
[C---:B------:R-:W-:Y:S01]  /*20770*/  IMAD R101, R18.reuse, 0x2, R101 ;  /* 0x0000000212657824 */ /* 0x040fe200078e0265 */
        /* <DEDUP_REMOVED lines=26> */
[----:B------:R-:W-:Y:S01]  /*20920*/  F2FP.F16.F32.PACK_AB R139, R2, R0 ;  /* 0x00000000028b723e */ /* 0x000fe200000000ff */
[----:B------:R-:W-:Y:S06]  /*20930*/  @P6 BRA `(.L_x_89) ;  /* 0x0000000000046947 */ /* 0x000fec0003800000 */
[----:B------:R-:W-:-:S04]  /*20940*/  DEPBAR.LE SB0, 0x1 ;  /* 0x000080400000791a */ /* 0x000fc80000000000 */
.L_x_89:
[----:B------:R-:W-:Y:S05]  /*20950*/  WARPSYNC.ALL ;  /* 0x0000000000007948 */ /* 0x000fea0003800000 */
[----:B------:R-:W-:Y:S06]  /*20960*/  BAR.SYNC.DEFER_BLOCKING 0x1, 0x80 ;  /* 0x0042000000007b1d */ /* 0x000fec0000010000 */
        /* <DEDUP_REMOVED lines=14> */
[----:B------:R-:W-:Y:S01]  /*20a50*/  UMOV UR9, URZ ;  /* 0x0000003f00097c82 */ /* 0x000fe20008000000 */
[----:B------:R-:W-:Y:S01]  /*20a60*/  UIADD3 UR4, UP0, UR4, 0xcf0, URZ ;  /* 0x00000cf004047890 */ /* 0x000fe2000ff1e03f */
[----:B------:R-:W-:-:S03]  /*20a70*/  UMOV UR10, UR42 ;  /* 0x0000002a000a7c82 */ /* 0x000fc60008000000 */
[----:B------:R-:W2:Y:S01]  /*20a80*/  S2UR UR11, SR_CTAID.Y ;  /* 0x00000000000b79c3 */ /* 0x000ea20000002600 */
[----:B------:R-:W-:-:S05]  /*20a90*/  UIADD3.X UR5, URZ, UR5, URZ, UP0, !UPT ;  /* 0x000000053f057290 */ /* 0x000fca00087fe43f */
[----:B------:R-:W-:-:S09]  /*20aa0*/  UIADD3 UR8, UR8, 0x2200, URZ ;  /* 0x0000220008087890 */ /* 0x000fd2000fffe03f */
[----:B--2---:R2:W-:Y:S01]  /*20ab0*/  UTMASTG.4D [UR8], [UR4] ;  /* 0x00000008040073b5 */ /* 0x0045e20008018000 */
[----:B------:R0:W-:Y:S01]  /*20ac0*/  UTMACMDFLUSH ;  /* 0x00000000000079b7 */ /* 0x0001e20000000000 */
[----:B--2---:R-:W-:-:S04]  /*20ad0*/  DEPBAR.LE SB0, 0x1 ;  /* 0x000080400000791a */ /* 0x004fc80000000000 */
.L_x_91:
[----:B------:R-:W-:Y:S05]  /*20ae0*/  BSYNC B0 ;  /* 0x0000000000007941 */ /* 0x000fea0003800000 */
.L_x_90:
        /* <DEDUP_REMOVED lines=24> */
.L_x_93:
[----:B------:R-:W-:Y:S05]  /*20c70*/  BSYNC B0 ;  /* 0x0000000000007941 */ /* 0x000fea0003800000 */
.L_x_92:
        /* <DEDUP_REMOVED lines=13> */
[----:B------:R-:W-:Y:S01]  /*20d50*/  R2UR UR8, R17 ;  /* 0x00000000110872ca */ /* 0x000fe200000e0000 */
[----:B------:R-:W-:Y:S01]  /*20d60*/  ULDC.64 UR4, c[0x0][0x198] ;  /* 0x0000660000047ab9 */ /* 0x000fe20000000a00 */
[----:B------:R-:W-:Y:S01]  /*20d70*/  UMOV UR9, 0x40 ;  /* 0x0000004000097882 */ /* 0x000fe20000000000 */
[----:B------:R-:W-:Y:S01]  /*20d80*/  UIADD3 UR4, UP0, UR4, 0xcf0, URZ ;  /* 0x00000cf004047890 */ /* 0x000fe2000ff1e03f */
[----:B------:R-:W-:-:S03]  /*20d90*/  UMOV UR10, UR42 ;  /* 0x0000002a000a7c82 */ /* 0x000fc60008000000 */
[----:B------:R-:W4:Y:S01]  /*20da0*/  S2UR UR11, SR_CTAID.Y ;  /* 0x00000000000b79c3 */ /* 0x000f220000002600 */
[----:B------:R-:W-:-:S05]  /*20db0*/  UIADD3.X UR5, URZ, UR5, URZ, UP0, !UPT ;  /* 0x000000053f057290 */ /* 0x000fca00087fe43f */
[----:B------:R-:W-:-:S09]  /*20dc0*/  UIADD3 UR8, UR8, 0x2200, URZ ;  /* 0x0000220008087890 */ /* 0x000fd2000fffe03f */
[----:B----4-:R4:W-:Y:S01]  /*20dd0*/  UTMASTG.4D [UR8], [UR4] ;  /* 0x00000008040073b5 */ /* 0x0109e20008018000 */
[----:B------:R0:W-:Y:S01]  /*20de0*/  UTMACMDFLUSH ;  /* 0x00000000000079b7 */ /* 0x0001e20000000000 */
[----:B----4-:R-:W-:-:S04]  /*20df0*/  DEPBAR.LE SB0, 0x1 ;  /* 0x000080400000791a */ /* 0x010fc80000000000 */
.L_x_95:
[----:B------:R-:W-:Y:S05]  /*20e00*/  BSYNC B0 ;  /* 0x0000000000007941 */ /* 0x000fea0003800000 */
.L_x_94:
        /* <DEDUP_REMOVED lines=24> */
.L_x_97:
[----:B------:R-:W-:Y:S05]  /*20f90*/  BSYNC B0 ;  /* 0x0000000000007941 */ /* 0x000fea0003800000 */
.L_x_96:
        /* <DEDUP_REMOVED lines=24> */
.L_x_99:
[----:B------:R-:W-:Y:S05]  /*21120*/  BSYNC B0 ;  /* 0x0000000000007941 */ /* 0x000fea0003800000 */
.L_x_98:
        /* <DEDUP_REMOVED lines=24> */
.L_x_101:
[----:B------:R-:W-:Y:S05]  /*212b0*/  BSYNC B0 ;  /* 0x0000000000007941 */ /* 0x000fea0003800000 */
.L_x_100:
        /* <DEDUP_REMOVED lines=24> */
.L_x_103:
[----:B------:R-:W-:Y:S05]  /*21440*/  BSYNC B0 ;  /* 0x0000000000007941 */ /* 0x000fea0003800000 */
.L_x_102:
        /* <DEDUP_REMOVED lines=24> */
.L_x_105:
[----:B------:R-:W-:Y:S05]  /*215d0*/  BSYNC B0 ;  /* 0x0000000000007941 */ /* 0x000fea0003800000 */
.L_x_104:
        /* <DEDUP_REMOVED lines=24> */
.L_x_107:
[----:B------:R-:W-:Y:S05]  /*21760*/  BSYNC B0 ;  /* 0x0000000000007941 */ /* 0x000fea0003800000 */
.L_x_106:
        /* <DEDUP_REMOVED lines=24> */
.L_x_109:
[----:B------:R-:W-:Y:S05]  /*218f0*/  BSYNC B0 ;  /* 0x0000000000007941 */ /* 0x000fea0003800000 */
.L_x_108:
        /* <DEDUP_REMOVED lines=24> */
.L_x_111:
[----:B------:R-:W-:Y:S05]  /*21a80*/  BSYNC B0 ;  /* 0x0000000000007941 */ /* 0x000fea0003800000 */
.L_x_110:
        /* <DEDUP_REMOVED lines=24> */
.L_x_113:
[----:B------:R-:W-:Y:S05]  /*21c10*/  BSYNC B0 ;  /* 0x0000000000007941 */ /* 0x000fea0003800000 */
.L_x_112:
        /* <DEDUP_REMOVED lines=24> */
.L_x_115:
[----:B------:R-:W-:Y:S05]  /*21da0*/  BSYNC B0 ;  /* 0x0000000000007941 */ /* 0x000fea0003800000 */
.L_x_114:
        /* <DEDUP_REMOVED lines=24> */
.L_x_117:
[----:B------:R-:W-:Y:S05]  /*21f30*/  BSYNC B0 ;  /* 0x0000000000007941 */ /* 0x000fea0003800000 */
.L_x_116:
        /* <DEDUP_REMOVED lines=24> */
.L_x_119:
[----:B------:R-:W-:Y:S05]  /*220c0*/  BSYNC B0 ;  /* 0x0000000000007941 */ /* 0x000fea0003800000 */
.L_x_118:
        /* <DEDUP_REMOVED lines=21> */
[----:B-----5:R1:W-:Y:S02]  /*22220*/  UTMASTG.4D [UR8], [UR4] ;  /* 0x00000008040073b5 */ /* 0x0203e40008018000 */
[----:B-1----:R0:W-:Y:S02]  /*22230*/  UTMACMDFLUSH ;  /* 0x00000000000079b7 */ /* 0x0021e40000000000 */
.L_x_121:
[----:B------:R-:W-:Y:S05]  /*22240*/  BSYNC B0 ;  /* 0x0000000000007941 */ /* 0x000fea0003800000 */
.L_x_120:
[----:B------:R-:W-:Y:S01]  /*22250*/  ULOP3.LUT UR38, UR38, 0x1, URZ, 0xc, !UPT ;  /* 0x0000000126267892 */ /* 0x000fe2000f8e0c3f */
[----:B------:R-:W-:-:S04]  /*22260*/  DEPBAR.LE SB0, 0x0 ;  /* 0x000080000000791a */ /* 0x000fc80000000000 */
[----:B------:R-:W-:Y:S01]  /*22270*/  ULEA UR37, UR37, UR38, 0x1 ;  /* 0x0000002625257291 */ /* 0x000fe2000f8e083f */
[----:B------:R-:W-:-:S04]  /*22280*/  DEPBAR.LE SB0, 0x0 ;  /* 0x000080000000791a */ /* 0x000fc80000000000 */
[----:B------:R-:W-:-:S09]  /*22290*/  ULEA UR37, UR37, UR36, 0x3 ;  /* 0x0000002425257291 */ /* 0x000fd2000f8e183f */
[----:B------:R-:W-:Y:S01]  /*222a0*/  SYNCS.ARRIVE.TRANS64.A1T0 RZ, [UR37+0xc44a0], RZ ;  /* 0x0c44a0ffffff79a7 */ /* 0x000fe20008100025 */
[----:B------:R-:W-:Y:S05]  /*222b0*/  EXIT ;  /* 0x000000000000794d */ /* 0x000fea0003800000 */
.L_x_6:
[----:B------:R-:W-:-:S08]  /*222c0*/  NOP ;  /* 0x0000000000007918 */ /* 0x000fd00000000000 */
[----:B------:R-:W1:-:S00]  /*222d0*/  USETMAXREG.DEALLOC.CTAPOOL 0x18 ;  /* 0x00000018000079c8 */ /* 0x000e4000080e0500 */
[----:B------:R-:W-:-:S13]  /*222e0*/  PLOP3.LUT P0, PT, PT, PT, UP0, 0x80, 0x0 ;  /* 0x000000000000781c */ /* 0x000fda0003f0f008 */
[----:B-1----:R-:W-:Y:S05]  /*222f0*/  @!P0 BRA `(.L_x_122) ;  /* 0x0000003400088947 */ /* 0x002fea0003800000 */
[----:B------:R-:W-:-:S13]  /*22300*/  ISETP.NE.AND P0, PT, RZ, UR4, PT ;  /* 0x00000004ff007c0c */ /* 0x000fda000bf05270 */
[----:B------:R-:W-:Y:S05]  /*22310*/  @P0 EXIT ;  /* 0x000000000000094d */ /* 0x000fea0003800000 */
[----:B------:R-:W1:Y:S01]  /*22320*/  LDC R0, c[0x0][0x288] ;  /* 0x0000a200ff007b82 */ /* 0x000e620000000800 */
[----:B------:R-:W-:Y:S01]  /*22330*/  ELECT P0, URZ, PT ;  /* 0x00000000003f782f */ /* 0x000fe20003800000 */
[----:B------:R-:W-:Y:S01]  /*22340*/  UMOV UR21, URZ ;  /* 0x0000003f00157c82 */ /* 0x000fe20008000000 */
[----:B-1----:R-:W-:-:S13]  /*22350*/  ISETP.GE.AND P1, PT, R0, 0x40, PT ;  /* 0x000000400000780c */ /* 0x002fda0003f26270 */
[----:B------:R-:W-:Y:S05]  /*22360*/  @!P1 BRA `(.L_x_123) ;  /* 0x0000003000a89947 */ /* 0x000fea0003800000 */
[----:B------:R-:W1:Y:S01]  /*22370*/  S2UR UR14, SR_CTAID.X ;  /* 0x00000000000e79c3 */ /* 0x000e620000002500 */
[----:B------:R-:W-:Y:S01]  /*22380*/  SHF.R.U32.HI R0, RZ, 0x6, R0 ;  /* 0x00000006ff007819 */ /* 0x000fe20000011600 */
[----:B------:R-:W-:Y:S01]  /*22390*/  IMAD.MOV.U32 R2, RZ, RZ, RZ ;  /* 0x000000ffff027224 */ /* 0x000fe200078e00ff */
[----:B------:R-:W-:Y:S01]  /*223a0*/  MOV R3, 0x1 ;  /* 0x0000000100037802 */ /* 0x000fe20000000f00 */
[----:B------:R-:W-:Y:S01]  /*223b0*/  ULOP3.LUT UR22, UR39, 0x1, URZ, 0xfc, !UPT ;  /* 0x0000000127167892 */ /* 0x000fe2000f8efc3f */
[----:B------:R-:W-:Y:S01]  /*223c0*/  ULDC.64 UR30, c[0x0][0x198] ;  /* 0x00006600001e7ab9 */ /* 0x000fe20000000a00 */
[----:B------:R-:W-:Y:S01]  /*223d0*/  UMOV UR7, URZ ;  /* 0x0000003f00077c82 */ /* 0x000fe20008000000 */
[----:B------:R-:W-:Y:S01]  /*223e0*/  UMOV UR21, URZ ;  /* 0x0000003f00157c82 */ /* 0x000fe20008000000 */
[----:B------:R-:W-:Y:S01]  /*223f0*/  UMOV UR13, URZ ;  /* 0x0000003f000d7c82 */ /* 0x000fe20008000000 */
[----:B-1----:R-:W-:-:S12]  /*22400*/  USHF.L.U32 UR14, UR14, 0x7, URZ ;  /* 0x000000070e0e7899 */ /* 0x002fd8000800063f */
.L_x_134:
[----:B------:R-:W-:-:S13]  /*22410*/  ISETP.GE.AND P1, PT, R0, 0x1, PT ;  /* 0x000000010000780c */ /* 0x000fda0003f26270 */
[----:B------:R-:W-:Y:S05]  /*22420*/  @!P1 BRA `(.L_x_124) ;  /* 0x0000000000249947 */ /* 0x000fea0003800000 */
[----:B------:R-:W-:-:S06]  /*22430*/  USHF.L.U32 UR4, UR7, 0x6, URZ ;  /* 0x0000000607047899 */ /* 0x000fcc000800063f */
[----:B------:R-:W-:-:S07]  /*22440*/  IMAD.U32 R4, RZ, RZ, UR4 ;  /* 0x00000004ff047e24 */ /* 0x000fce000f8e00ff */
.L_x_125:
[----:B------:R-:W-:-:S05]  /*22450*/  VIADD R4, R4, 0x40 ;  /* 0x0000004004047836 */ /* 0x000fca0000000000 */
[----:B------:R-:W-:-:S13]  /*22460*/  ISETP.LT.AND P1, PT, R4, UR14, PT ;  /* 0x0000000e04007c0c */ /* 0x000fda000bf21270 */
[----:B------:R-:W-:Y:S05]  /*22470*/  @!P1 BRA `(.L_x_124) ;  /* 0x0000000000109947 */ /* 0x000fea0003800000 */
[C---:B------:R-:W-:Y:S01]  /*22480*/  ISETP.GT.AND P1, PT, R0.reuse, 0x1, PT ;  /* 0x000000010000780c */ /* 0x040fe20003f24270 */
[----:B------:R-:W-:Y:S01]  /*22490*/  UIADD3 UR7, UR7, 0x1, URZ ;  /* 0x0000000107077890 */ /* 0x000fe2000fffe03f */
[----:B------:R-:W-:-:S11]  /*224a0*/  VIADD R0, R0, 0xffffffff ;  /* 0xffffffff00007836 */ /* 0x000fd60000000000 */
[----:B------:R-:W-:Y:S05]  /*224b0*/  @P1 BRA `(.L_x_125) ;  /* 0xfffffffc00e41947 */ /* 0x000fea000383ffff */
.L_x_124:
[----:B------:R-:W-:-:S13]  /*224c0*/  ISETP.NE.AND P1, PT, R0, RZ, PT ;  /* 0x000000ff0000720c */ /* 0x000fda0003f25270 */
[----:B------:R-:W-:Y:S05]  /*224d0*/  @!P1 BRA `(.L_x_123) ;  /* 0x00000030004c9947 */ /* 0x000fea0003800000 */
[----:B------:R-:W-:-:S06]  /*224e0*/  UISETP.NE.AND UP0, UPT, UR22, 0x3, UPT ;  /* 0x000000031600788c */ /* 0x000fcc000bf05270 */
[----:B------:R-:W-:-:S13]  /*224f0*/  PLOP3.LUT P3, PT, PT, PT, UP0, 0x80, 0x0 ;  /* 0x000000000000781c */ /* 0x000fda0003f6f008 */
[----:B------:R-:W-:Y:S05]  /*22500*/  @!P3 BRA `(.L_x_126) ;  /* 0x000000000004b947 */ /* 0x000fea0003800000 */
[----:B------:R-:W-:Y:S01]  /*22510*/  BPT.TRAP 0x1 ;  /* 0x000000040000795c */ /* 0x000fe20000300000 */
.L_x_126:
[----:B------:R-:W1:Y:S01]  /*22520*/  S2UR UR5, SR_CgaCtaId ;  /* 0x00000000000579c3 */ /* 0x000e620000008800 */
[----:B------:R-:W-:Y:S01]  /*22530*/  UMOV UR15, 0x400 ;  /* 0x00000400000f7882 */ /* 0x000fe20000000000 */
[----:B------:R-:W-:Y:S02]  /*22540*/  SHF.L.U32 R4, R2, 0x1f, RZ ;  /* 0x0000001f02047819 */ /* 0x000fe400000006ff */
[----:B------:R-:W-:Y:S01]  /*22550*/  LOP3.LUT P2, RZ, R3, 0xff, RZ, 0xc0, !PT ;  /* 0x000000ff03ff7812 */ /* 0x000fe2000784c0ff */
[----:B-1----:R-:W-:-:S04]  /*22560*/  ULEA UR15, UR5, UR15, 0x18 ;  /* 0x0000000f050f7291 */ /* 0x002fc8000f8ec03f */
[----:B------:R-:W-:-:S09]  /*22570*/  ULEA UR4, UR13, UR15, 0x3 ;  /* 0x0000000f0d047291 */ /* 0x000fd2000f8e183f */
[----:B------:R-:W1:Y:S02]  /*22580*/  SYNCS.PHASECHK.TRANS64.TRYWAIT P1, [UR4+0xc4480], R4 ;  /* 0x0c448004ff0075a7 */ /* 0x000e640008020144 */
[----:B-1----:R-:W-:Y:S05]  /*22590*/  @!P1 BRA `(.L_x_127) ;  /* 0x0000006400ac9947 */ /* 0x002fea0003800000 */
.L_x_205:
[----:B------:R-:W-:Y:S04]  /*225a0*/  BSSY B0, `(.L_x_128) ;  /* 0x0000003000007945 */ /* 0x000fe80003800000 */
[----:B------:R-:W-:Y:S05]  /*225b0*/  @!P0 BRA `(.L_x_129) ;  /* 0x0000000000048947 */ /* 0x000fea0003800000 */
[----:B------:R-:W-:-:S04]  /*225c0*/  DEPBAR.LE SB0, 0x1 ;  /* 0x000080400000791a */ /* 0x000fc80000000000 */
.L_x_129:
[----:B------:R-:W-:Y:S05]  /*225d0*/  BSYNC B0 ;  /* 0x0000000000007941 */ /* 0x000fea0003800000 */
.L_x_128:
[----:B------:R-:W-:Y:S05]  /*225e0*/  @P2 BRA `(.L_x_130) ;  /* 0x0000000000242947 */ /* 0x000fea0003800000 */
[----:B------:R-:W-:Y:S05]  /*225f0*/  @!P3 BRA `(.L_x_131) ;  /* 0x000000000004b947 */ /* 0x000fea0003800000 */
[----:B------:R-:W-:Y:S01]  /*22600*/  BPT.TRAP 0x1 ;  /* 0x000000040000795c */ /* 0x000fe20000300000 */
.L_x_131:
[----:B------:R-:W-:Y:S02]  /*22610*/  ULEA UR4, UR21, UR15, 0x3 ;  /* 0x0000000f15047291 */ /* 0x000fe4000f8e183f */
[----:B------:R-:W-:Y:S02]  /*22620*/  UIADD3 UR21, UR21, 0x1, URZ ;  /* 0x0000000115157890 */ /* 0x000fe4000fffe03f */
[----:B------:R-:W-:Y:S02]  /*22630*/  UIADD3 UR4, UR4, 0xc4490, URZ ;  /* 0x000c449004047890 */ /* 0x000fe4000fffe03f */
[----:B------:R-:W-:Y:S02]  /*22640*/  UISETP.NE.AND UP0, UPT, UR21, 0x2, UPT ;  /* 0x000000021500788c */ /* 0x000fe4000bf05270 */
[----:B------:R-:W-:Y:S02]  /*22650*/  UPRMT UR4, UR5, 0x654, UR4 ;  /* 0x0000065405047896 */ /* 0x000fe40008000004 */
[----:B------:R-:W-:-:S07]  /*22660*/  USEL UR21, UR21, URZ, UP0 ;  /* 0x0000003f15157287 */ /* 0x000fce0008000000 */
[----:B------:R-:W-:Y:S05]  /*22670*/  SYNCS.ARRIVE.TRANS64.RED.A1T0 RZ, [UR4], RZ ;  /* 0x000000ffffff79a7 */ /* 0x000fea0008100404 */
.L_x_130:
[----:B------:R-:W-:Y:S04]  /*22680*/  BSSY B0, `(.L_x_132) ;  /* 0x00002ee000007945 */ /* 0x000fe80003800000 */
[----:B------:R-:W-:Y:S05]  /*22690*/  @!P0 BRA `(.L_x_133) ;  /* 0x0000002c00b08947 */ /* 0x000fea0003800000 */
[----:B------:R-:W2:Y:S01]  /*226a0*/  S2UR UR8, SR_CTAID.Z ;  /* 0x00000000000879c3 */ /* 0x000ea20000002700 */
[----:B-1----:R-:W-:Y:S01]  /*226b0*/  MOV R4, UR39 ;  /* 0x0000002700047c02 */ /* 0x002fe20008000f00 */
[----:B------:R-:W-:Y:S01]  /*226c0*/  UIADD3 UR4, UP0, UR30, 0x6f0, URZ ;  /* 0x000006f01e047890 */ /* 0x000fe2000ff1e03f */
[----:B------:R1:W-:Y:S01]  /*226d0*/  STL [R1+0xa8c], R2 ;  /* 0x000a8c0201007387 */ /* 0x0003e20000100800 */
[----:B------:R-:W-:Y:S01]  /*226e0*/  ULEA UR6, UR13, UR15, 0x11 ;  /* 0x0000000f0d067291 */ /* 0x000fe2000f8e883f */
[----:B------:R-:W-:Y:S01]  /*226f0*/  MOV R8, UR22 ;  /* 0x0000001600087c02 */ /* 0x000fe20008000f00 */
[----:B------:R-:W-:Y:S01]  /*22700*/  USHF.L.U32 UR42, UR7, 0x6, URZ ;  /* 0x00000006072a7899 */ /* 0x000fe2000800063f */
[----:B------:R-:W-:Y:S01]  /*22710*/  STL [R1+0xa90], R4 ;  /* 0x000a900401007387 */ /* 0x000fe20000100800 */
[----:B------:R-:W3:Y:S01]  /*22720*/  S2UR UR9, SR_CTAID.Y ;  /* 0x00000000000979c3 */ /* 0x000ee20000002600 */
[----:B------:R-:W-:Y:S01]  /*22730*/  UIADD3.X UR5, URZ, UR31, URZ, UP0, !UPT ;  /* 0x0000001f3f057290 */ /* 0x000fe200087fe43f */
[----:B------:R-:W-:Y:S01]  /*22740*/  MOV R16, UR15 ;  /* 0x0000000f00107c02 */ /* 0x000fe20008000f00 */
[----:B------:R-:W-:Y:S01]  /*22750*/  UIADD3 UR40, UR6, 0x84000, URZ ;  /* 0x0008400006287890 */ /* 0x000fe2000fffe03f */
[----:B------:R4:W-:Y:S01]  /*22760*/  STL [R1+0xa88], R0 ;  /* 0x000a880001007387 */ /* 0x0009e20000100800 */
[----:B------:R-:W-:Y:S01]  /*22770*/  UMOV UR41, 0x20 ;  /* 0x0000002000297882 */ /* 0x000fe20000000000 */
[----:B------:R-:W-:Y:S01]  /*22780*/  UIADD3 UR34, UR42, 0x8, URZ ;  /* 0x000000082a227890 */ /* 0x000fe2000fffe03f */
[----:B------:R-:W-:Y:S01]  /*22790*/  MOV R7, UR41 ;  /* 0x0000002900077c02 */ /* 0x000fe20008000f00 */
[----:B------:R-:W-:Y:S01]  /*227a0*/  S2UR UR10, SR_CTAID.Y ;  /* 0x00000000000a79c3 */ /* 0x000fe20000002600 */
[----:B------:R-:W-:Y:S01]  /*227b0*/  UMOV UR41, URZ ;  /* 0x0000003f00297c82 */ /* 0x000fe20008000000 */
[----:B------:R-:W-:Y:S01]  /*227c0*/  UIADD3 UR32, UR6, 0x88000, URZ ;  /* 0x0008800006207890 */ /* 0x000fe2000fffe03f */
[----:B-1----:R-:W-:Y:S01]  /*227d0*/  MOV R2, UR31 ;  /* 0x0000001f00027c02 */ /* 0x002fe20008000f00 */
[----:B------:R-:W-:Y:S01]  /*227e0*/  UMOV UR55, UR42 ;  /* 0x0000002a00377c82 */ /* 0x000fe20008000000 */
[----:B------:R-:W-:Y:S01]  /*227f0*/  UIADD3 UR18, UR42, 0x10, URZ ;  /* 0x000000102a127890 */ /* 0x000fe2000fffe03f */
[----:B----4-:R-:W-:Y:S01]  /*22800*/  MOV R0, UR30 ;  /* 0x0000001e00007c02 */ /* 0x010fe20008000f00 */
[----:B------:R-:W-:Y:S01]  /*22810*/  UIADD3 UR16, UR6, 0x8c000, URZ ;  /* 0x0008c00006107890 */ /* 0x000fe2000fffe03f */
[----:B------:R-:W-:Y:S01]  /*22820*/  MOV R9, UR21 ;  /* 0x0000001500097c02 */ /* 0x000fe20008000f00 */
[----:B--2---:R-:W-:Y:S01]  /*22830*/  UMOV UR36, UR8 ;  /* 0x0000000800247c82 */ /* 0x004fe20008000000 */
[----:B------:R-:W-:Y:S01]  /*22840*/  UMOV UR44, UR8 ;  /* 0x00000008002c7c82 */ /* 0x000fe20008000000 */
[----:B------:R-:W-:Y:S01]  /*22850*/  MOV R5, UR36 ;  /* 0x0000002400057c02 */ /* 0x000fe20008000f00 */
[----:B------:R-:W-:Y:S01]  /*22860*/  UMOV UR28, UR8 ;  /* 0x00000008001c7c82 */ /* 0x000fe20008000000 */
[----:B------:R-:W-:Y:S01]  /*22870*/  S2UR UR8, SR_CTAID.Z ;  /* 0x00000000000879c3 */ /* 0x000fe20000002700 */
[----:B------:R-:W-:Y:S01]  /*22880*/  UMOV UR33, 0x20 ;  /* 0x0000002000217882 */ /* 0x000fe20000000000 */
[----:B------:R-:W-:Y:S01]  /*22890*/  UMOV UR17, 0x20 ;  /* 0x0000002000117882 */ /* 0x000fe20000000000 */
[----:B---3--:R-:W-:Y:S01]  /*228a0*/  UMOV UR43, UR9 ;  /* 0x00000009002b7c82 */ /* 0x008fe20008000000 */
[----:B------:R1:W-:Y:S01]  /*228b0*/  STL [R1+0xa94], R5 ;  /* 0x000a940501007387 */ /* 0x0003e20000100800 */
[----:B------:R-:W-:Y:S01]  /*228c0*/  MOV R4, UR43 ;  /* 0x0000002b00047c02 */ /* 0x000fe20008000f00 */
[----:B------:R-:W-:Y:S01]  /*228d0*/  UMOV UR35, UR9 ;  /* 0x0000000900237c82 */ /* 0x000fe20008000000 */
[----:B------:R-:W-:Y:S01]  /*228e0*/  UMOV UR27, UR9 ;  /* 0x00000009001b7c82 */ /* 0x000fe20008000000 */
[----:B------:R-:W2:Y:S01]  /*228f0*/  S2UR UR43, SR_CTAID.Y ;  /* 0x00000000002b79c3 */ /* 0x000ea20000002600 */
[----:B------:R-:W-:Y:S01]  /*22900*/  UMOV UR9, 0x20 ;  /* 0x0000002000097882 */ /* 0x000fe20000000000 */
[----:B------:R-:W-:Y:S01]  /*22910*/  MOV R6, UR35 ;  /* 0x0000002300067c02 */ /* 0x000fe20008000f00 */
[----:B------:R-:W-:Y:S01]  /*22920*/  UMOV UR54, UR34 ;  /* 0x0000002200367c82 */ /* 0x000fe20008000000 */
[----:B------:R-:W-:Y:S01]  /*22930*/  MOV R21, UR9 ;  /* 0x0000000900157c02 */ /* 0x000fe20008000f00 */
[----:B------:R-:W-:Y:S01]  /*22940*/  UMOV UR9, URZ ;  /* 0x0000003f00097c82 */ /* 0x000fe20008000000 */
[----:B-1----:R-:W-:Y:S01]  /*22950*/  MOV R5, UR44 ;  /* 0x0000002c00057c02 */ /* 0x002fe20008000f00 */
[----:B------:R-:W-:Y:S01]  /*22960*/  UIADD3 UR26, UR55, 0x30, URZ ;  /* 0x00000030371a7890 */ /* 0x000fe2000fffe03f */
[----:B------:R-:W1:Y:S01]  /*22970*/  S2UR UR44, SR_CTAID.Z ;  /* 0x00000000002c79c3 */ /* 0x000e620000002700 */
[----:B------:R-:W-:Y:S01]  /*22980*/  MOV R3, UR33 ;  /* 0x0000002100037c02 */ /* 0x000fe20008000f00 */
[----:B------:R-:W-:Y:S01]  /*22990*/  UMOV UR33, UR41 ;  /* 0x0000002900217c82 */ /* 0x000fe20008000000 */
[----:B------:R-:W-:Y:S01]  /*229a0*/  MOV R12, UR17 ;  /* 0x00000011000c7c02 */ /* 0x000fe20008000f00 */
[----:B------:R-:W-:Y:S01]  /*229b0*/  UMOV UR17, UR9 ;  /* 0x0000000900117c82 */ /* 0x000fe20008000000 */
[----:B------:R-:W-:Y:S01]  /*229c0*/  UIADD3 UR24, UR6, 0x9c000, URZ ;  /* 0x0009c00006187890 */ /* 0x000fe2000fffe03f */
[----:B------:R-:W-:Y:S01]  /*229d0*/  MOV R13, UR28 ;  /* 0x0000001c000d7c02 */ /* 0x000fe20008000f00 */
[----:B------:R-:W-:Y:S01]  /*229e0*/  UMOV UR25, 0x20 ;  /* 0x0000002000197882 */ /* 0x000fe20000000000 */
[----:B------:R-:W-:Y:S01]  /*229f0*/  UMOV UR53, UR18 ;  /* 0x0000001200357c82 */ /* 0x000fe20008000000 */
[----:B------:R-:W-:Y:S01]  /*22a00*/  S2UR UR38, SR_CTAID.Y ;  /* 0x00000000002679c3 */ /* 0x000fe20000002600 */
[----:B------:R-:W-:Y:S01]  /*22a10*/  MOV R14, UR27 ;  /* 0x0000001b000e7c02 */ /* 0x000fe20008000f00 */
[----:B------:R-:W-:Y:S01]  /*22a20*/  UMOV UR57, 0x20 ;  /* 0x0000002000397882 */ /* 0x000fe20000000000 */
[----:B------:R-:W-:Y:S01]  /*22a30*/  MOV R15, UR25 ;  /* 0x00000019000f7c02 */ /* 0x000fe20008000f00 */
[----:B------:R-:W-:Y:S01]  /*22a40*/  UMOV UR49, 0x20 ;  /* 0x0000002000317882 */ /* 0x000fe20000000000 */
[----:B------:R-:W-:Y:S01]  /*22a50*/  MOV R18, UR13 ;  /* 0x0000000d00127c02 */ /* 0x000fe20008000f00 */
[----:B--2---:R-:W-:Y:S01]  /*22a60*/  UMOV UR35, UR43 ;  /* 0x0000002b00237c82 */ /* 0x004fe20008000000 */
[----:B------:R-:W-:Y:S01]  /*22a70*/  UMOV UR19, UR43 ;  /* 0x0000002b00137c82 */ /* 0x000fe20008000000 */
[----:B------:R-:W-:Y:S01]  /*22a80*/  UMOV UR59, UR43 ;  /* 0x0000002b003b7c82 */ /* 0x000fe20008000000 */
[----:B------:R-:W-:Y:S01]  /*22a90*/  UMOV UR11, UR43 ;  /* 0x0000002b000b7c82 */ /* 0x000fe20008000000 */
[----:B------:R-:W-:Y:S01]  /*22aa0*/  MOV R17, UR14 ;  /* 0x0000000e00117c02 */ /* 0x000fe20008000f00 */
[----:B-1----:R1:W-:Y:S01]  /*22ab0*/  UTMAREDG.4D.ADD [UR40], [UR4] ;  /* 0x00000028040073b6 */ /* 0x0023e20008018000 */
[----:B------:R-:W-:Y:S01]  /*22ac0*/  UMOV UR36, UR44 ;  /* 0x0000002c00247c82 */ /* 0x000fe20008000000 */
[----:B------:R-:W-:Y:S01]  /*22ad0*/  UMOV UR20, UR44 ;  /* 0x0000002c00147c82 */ /* 0x000fe20008000000 */
[----:B------:R-:W-:Y:S01]  /*22ae0*/  UMOV UR60, UR44 ;  /* 0x0000002c003c7c82 */ /* 0x000fe20008000000 */
[----:B------:R-:W-:Y:S01]  /*22af0*/  UMOV UR12, UR44 ;  /* 0x0000002c000c7c82 */ /* 0x000fe20008000000 */
[----:B------:R-:W-:Y:S01]  /*22b00*/  MOV R10, UR20 ;  /* 0x00000014000a7c02 */ /* 0x000fe20008000f00 */
[----:B------:R-:W-:Y:S01]  /*22b10*/  S2UR UR37, SR_CTAID.Z ;  /* 0x00000000002579c3 */ /* 0x000fe20000002700 */
[----:B------:R-:W-:Y:S01]  /*22b20*/  MOV R19, UR12 ;  /* 0x0000000c00137c02 */ /* 0x000fe20008000f00 */
[----:B------:R2:W-:Y:S01]  /*22b30*/  UTMAREDG.4D.ADD [UR32], [UR4] ;  /* 0x00000020040073b6 */ /* 0x0005e20008018000 */
[----:B------:R-:W-:Y:S01]  /*22b40*/  UMOV UR25, UR9 ;  /* 0x0000000900197c82 */ /* 0x000fe20008000000 */
[----:B------:R-:W-:-:S02]  /*22b50*/  MOV R11, UR19 ;  /* 0x00000013000b7c02 */ /* 0x000fc40008000f00 */
[----:B------:R-:W-:Y:S01]  /*22b60*/  MOV R20, UR11 ;  /* 0x0000000b00147c02 */ /* 0x000fe20008000f00 */
[----:B------:R3:W-:Y:S01]  /*22b70*/  UTMAREDG.4D.ADD [UR16], [UR4] ;  /* 0x00000010040073b6 */ /* 0x0007e20008018000 */
[----:B-1----:R-:W-:Y:S02]  /*22b80*/  UIADD3 UR42, UR55, 0x18, URZ ;  /* 0x00000018372a7890 */ /* 0x002fe4000fffe03f */
[----:B------:R-:W-:Y:S01]  /*22b90*/  UIADD3 UR40, UR6, 0x90000, URZ ;  /* 0x0009000006287890 */ /* 0x000fe2000fffe03f */
[----:B------:R-:W-:Y:S01]  /*22ba0*/  UMOV UR43, UR10 ;  /* 0x0000000a002b7c82 */ /* 0x000fe20008000000 */
[----:B------:R-:W-:Y:S01]  /*22bb0*/  UMOV UR44, UR8 ;  /* 0x00000008002c7c82 */ /* 0x000fe20008000000 */
[----:B------:R-:W-:Y:S02]  /*22bc0*/  UMOV UR41, UR9 ;  /* 0x0000000900297c82 */ /* 0x000fe40008000000 */
[----:B------:R-:W-:Y:S01]  /*22bd0*/  UMOV UR47, UR42 ;  /* 0x0000002a002f7c82 */ /* 0x000fe20008000000 */
[----:B--2---:R-:W-:Y:S01]  /*22be0*/  UMOV UR35, UR10 ;  /* 0x0000000a00237c82 */ /* 0x004fe20008000000 */
[----:B------:R-:W-:Y:S01]  /*22bf0*/  UMOV UR36, UR8 ;  /* 0x0000000800247c82 */ /* 0x000fe20008000000 */
[----:B------:R-:W-:Y:S01]  /*22c00*/  S2UR UR10, SR_CTAID.Y ;  /* 0x00000000000a79c3 */ /* 0x000fe20000002600 */
[----:B------:R1:W-:Y:S01]  /*22c10*/  UTMAREDG.4D.ADD [UR40], [UR4] ;  /* 0x00000028040073b6 */ /* 0x0003e20008018000 */
[----:B------:R-:W-:-:S02]  /*22c20*/  UIADD3 UR34, UR55, 0x20, URZ ;  /* 0x0000002037227890 */ /* 0x000fc4000fffe03f */
[----:B------:R-:W-:Y:S01]  /*22c30*/  UIADD3 UR32, UR6, 0x94000, URZ ;  /* 0x0009400006207890 */ /* 0x000fe2000fffe03f */
[----:B------:R-:W-:-:S03]  /*22c40*/  UMOV UR33, UR9 ;  /* 0x0000000900217c82 */ /* 0x000fc60008000000 */
[----:B------:R-:W2:Y:S01]  /*22c50*/  S2UR UR8, SR_CTAID.Z ;  /* 0x00000000000879c3 */ /* 0x000ea20000002700 */
[----:B---3--:R-:W-:-:S04]  /*22c60*/  UIADD3 UR18, UR55, 0x38, URZ ;  /* 0x0000003837127890 */ /* 0x008fc8000fffe03f */
[----:B------:R3:W-:Y:S01]  /*22c70*/  UTMAREDG.4D.ADD [UR32], [UR4] ;  /* 0x00000020040073b6 */ /* 0x0007e20008018000 */
[----:B-1----:R-:W-:Y:S02]  /*22c80*/  R2UR UR44, R5 ;  /* 0x00000000052c72ca */ /* 0x002fe400000e0000 */
[----:B------:R-:W4:Y:S01]  /*22c90*/  LDL.LU R5, [R1+0xa94] ;  /* 0x000a940001057983 */ /* 0x000f220000300800 */
[----:B------:R-:W-:Y:S01]  /*22ca0*/  R2UR UR43, R4 ;  /* 0x00000000042b72ca */ /* 0x000fe200000e0000 */
[----:B------:R-:W-:Y:S02]  /*22cb0*/  UIADD3 UR16, UR6, 0xa0000, URZ ;  /* 0x000a000006107890 */ /* 0x000fe4000fffe03f */
[----:B------:R-:W4:Y:S01]  /*22cc0*/  LDL.LU R4, [R1+0xa90] ;  /* 0x000a900001047983 */ /* 0x000f220000300800 */
[----:B------:R-:W-:Y:S01]  /*22cd0*/  R2UR UR41, R7 ;  /* 0x00000000072972ca */ /* 0x000fe200000e0000 */
[----:B------:R-:W-:Y:S02]  /*22ce0*/  UIADD3 UR40, UR6, 0x98000, URZ ;  /* 0x0009800006287890 */ /* 0x000fe4000fffe03f */
[----:B------:R-:W-:Y:S01]  /*22cf0*/  UIADD3 UR42, UR55, 0x28, URZ ;  /* 0x00000028372a7890 */ /* 0x000fe2000fffe03f */
[----:B---3--:R-:W-:Y:S01]  /*22d00*/  R2UR UR35, R6 ;  /* 0x00000000062372ca */ /* 0x008fe200000e0000 */
[----:B--2---:R-:W-:Y:S01]  /*22d10*/  UMOV UR28, UR8 ;  /* 0x00000008001c7c82 */ /* 0x004fe20008000000 */
[----:B------:R-:W-:Y:S01]  /*22d20*/  R2UR UR33, R3 ;  /* 0x00000000032172ca */ /* 0x000fe200000e0000 */
[----:B------:R-:W-:-:S02]  /*22d30*/  UMOV UR20, UR8 ;  /* 0x0000000800147c82 */ /* 0x000fc40008000000 */
[----:B------:R-:W-:Y:S01]  /*22d40*/  MOV R6, UR43 ;  /* 0x0000002b00067c02 */ /* 0x000fe20008000f00 */
[----:B------:R-:W-:Y:S01]  /*22d50*/  UMOV UR43, UR10 ;  /* 0x0000000a002b7c82 */ /* 0x000fe20008000000 */
[----:B------:R-:W-:Y:S02]  /*22d60*/  UIADD3 UR32, UR6, 0x84400, URZ ;  /* 0x0008440006207890 */ /* 0x000fe4000fffe03f */
[----:B------:R-:W-:Y:S01]  /*22d70*/  MOV R7, UR41 ;  /* 0x0000002900077c02 */ /* 0x000fe20008000f00 */
[----:B------:R-:W-:Y:S01]  /*22d80*/  UMOV UR41, UR9 ;  /* 0x0000000900297c82 */ /* 0x000fe20008000000 */
[----:B------:R-:W-:Y:S01]  /*22d90*/  UMOV UR12, UR8 ;  /* 0x00000008000c7c82 */ /* 0x000fe20008000000 */
[----:B------:R-:W-:Y:S01]  /*22da0*/  UMOV UR27, UR10 ;  /* 0x0000000a001b7c82 */ /* 0x000fe20008000000 */
[----:B------:R-:W-:Y:S01]  /*22db0*/  UMOV UR46, UR34 ;  /* 0x00000022002e7c82 */ /* 0x000fe20008000000 */
[----:B------:R-:W-:Y:S01]  /*22dc0*/  MOV R3, UR47 ;  /* 0x0000002f00037c02 */ /* 0x000fe20008000f00 */
[----:B------:R-:W-:Y:S01]  /*22dd0*/  UMOV UR19, UR10 ;  /* 0x0000000a00137c82 */ /* 0x000fe20008000000 */
[----:B------:R-:W-:Y:S01]  /*22de0*/  UMOV UR11, UR10 ;  /* 0x0000000a000b7c82 */ /* 0x000fe20008000000 */
[----:B------:R-:W-:Y:S01]  /*22df0*/  UMOV UR34, UR55 ;  /* 0x0000003700227c82 */ /* 0x000fe20008000000 */
[----:B------:R-:W-:Y:S01]  /*22e00*/  R2UR UR47, R3 ;  /* 0x00000000032f72ca */ /* 0x000fe200000e0000 */
[----:B------:R-:W-:Y:S01]  /*22e10*/  UMOV UR9, 0x20 ;  /* 0x0000002000097882 */ /* 0x000fe20000000000 */
[----:B------:R-:W-:Y:S01]  /*22e20*/  UMOV UR10, UR54 ;  /* 0x00000036000a7c82 */ /* 0x000fe20008000000 */
[----:B------:R-:W-:Y:S01]  /*22e30*/  UMOV UR29, UR26 ;  /* 0x0000001a001d7c82 */ /* 0x000fe20008000000 */
[----:B------:R-:W-:-:S02]  /*22e40*/  UIADD3 UR56, UR6, 0x98400, URZ ;  /* 0x0009840006387890 */ /* 0x000fc4000fffe03f */
[----:B------:R-:W-:Y:S01]  /*22e50*/  UIADD3 UR48, UR6, 0xa0400, URZ ;  /* 0x000a040006307890 */ /* 0x000fe2000fffe03f */
[----:B------:R-:W-:Y:S01]  /*22e60*/  UMOV UR45, UR42 ;  /* 0x0000002a002d7c82 */ /* 0x000fe20008000000 */
[----:B------:R-:W-:Y:S01]  /*22e70*/  UMOV UR23, UR18 ;  /* 0x0000001200177c82 */ /* 0x000fe20008000000 */
[----:B------:R-:W-:Y:S01]  /*22e80*/  UMOV UR58, UR45 ;  /* 0x0000002d003a7c82 */ /* 0x000fe20008000000 */
[----:B------:R-:W-:Y:S01]  /*22e90*/  UMOV UR51, UR38 ;  /* 0x0000002600337c82 */ /* 0x000fe20008000000 */
[----:B------:R-:W-:Y:S01]  /*22ea0*/  UMOV UR52, UR37 ;  /* 0x0000002500347c82 */ /* 0x000fe20008000000 */
[----:B------:R-:W-:Y:S01]  /*22eb0*/  UMOV UR50, UR23 ;  /* 0x0000001700327c82 */ /* 0x000fe20008000000 */
[----:B------:R-:W-:Y:S02]  /*22ec0*/  R2UR UR31, R2 ;  /* 0x00000000021f72ca */ /* 0x000fe400000e0000 */
[----:B------:R-:W-:Y:S01]  /*22ed0*/  R2UR UR30, R0 ;  /* 0x00000000001e72ca */ /* 0x000fe200000e0000 */
[----:B------:R2:W5:Y:S04]  /*22ee0*/  LDL.LU R2, [R1+0xa8c] ;  /* 0x000a8c0001027983 */ /* 0x0005680000300800 */
[----:B------:R2:W5:Y:S01]  /*22ef0*/  LDL.LU R0, [R1+0xa88] ;  /* 0x000a880001007983 */ /* 0x0005620000300800 */
[----:B------:R-:W-:-:S02]  /*22f00*/  R2UR UR22, R8 ;  /* 0x00000000081672ca */ /* 0x000fc400000e0000 */
[----:B------:R-:W-:-:S03]  /*22f10*/  R2UR UR15, R16 ;  /* 0x00000000100f72ca */ /* 0x000fc600000e0000 */
[----:B------:R-:W-:Y:S02]  /*22f20*/  MOV R3, UR31 ;  /* 0x0000001f00037c02 */ /* 0x000fe40008000f00 */
[----:B------:R-:W-:Y:S02]  /*22f30*/  R2UR UR21, R9 ;  /* 0x00000000091572ca */ /* 0x000fe400000e0000 */
[----:B------:R-:W-:Y:S02]  /*22f40*/  R2UR UR31, R3 ;  /* 0x00000000031f72ca */ /* 0x000fe400000e0000 */
[----:B------:R-:W-:-:S04]  /*22f50*/  MOV R3, UR47 ;  /* 0x0000002f00037c02 */ /* 0x000fc80008000f00 */
[----:B------:R-:W-:-:S04]  /*22f60*/  MOV R9, UR15 ;  /* 0x0000000f00097c02 */ /* 0x000fc80008000f00 */
[----:B------:R-:W-:Y:S02]  /*22f70*/  R2UR UR15, R9 ;  /* 0x00000000090f72ca */ /* 0x000fe400000e0000 */
[----:B------:R-:W-:Y:S02]  /*22f80*/  MOV R9, UR23 ;  /* 0x0000001700097c02 */ /* 0x000fe40008000f00 */
[----:B------:R-:W-:Y:S02]  /*22f90*/  R2UR UR13, R18 ;  /* 0x00000000120d72ca */ /* 0x000fe400000e0000 */
[----:B------:R-:W-:Y:S02]  /*22fa0*/  R2UR UR14, R17 ;  /* 0x00000000110e72ca */ /* 0x000fe400000e0000 */
[----:B----4-:R-:W-:Y:S02]  /*22fb0*/  R2UR UR36, R5 ;  /* 0x00000000052472ca */ /* 0x010fe400000e0000 */
[----:B------:R-:W-:Y:S01]  /*22fc0*/  MOV R5, UR44 ;  /* 0x0000002c00057c02 */ /* 0x000fe20008000f00 */
[----:B------:R-:W-:Y:S01]  /*22fd0*/  UMOV UR44, UR8 ;  /* 0x00000008002c7c82 */ /* 0x000fe20008000000 */
[----:B------:R-:W-:Y:S01]  /*22fe0*/  UIADD3 UR8, UR6, 0x88400, URZ ;  /* 0x0008840006087890 */ /* 0x000fe2000fffe03f */
[----:B------:R-:W-:Y:S01]  /*22ff0*/  R2UR UR39, R4 ;  /* 0x00000000042772ca */ /* 0x000fe200000e0000 */
[----:B------:R1:W-:Y:S01]  /*23000*/  UTMAREDG.4D.ADD [UR40], [UR4] ;  /* 0x00000028040073b6 */ /* 0x0003e20008018000 */
[----:B------:R-:W-:Y:S01]  /*23010*/  MOV R4, UR46 ;  /* 0x0000002e00047c02 */ /* 0x000fe20008000f00 */
[----:B------:R3:W-:Y:S03]  /*23020*/  UTMAREDG.4D.ADD [UR24], [UR4] ;  /* 0x00000018040073b6 */ /* 0x0007e60008018000 */
[----:B------:R-:W-:Y:S01]  /*23030*/  R2UR UR46, R4 ;  /* 0x00000000042e72ca */ /* 0x000fe200000e0000 */
[----:B------:R4:W-:Y:S01]  /*23040*/  UTMAREDG.4D.ADD [UR16], [UR4] ;  /* 0x00000010040073b6 */ /* 0x0009e20008018000 */
[----:B-1----:R-:W-:-:S02]  /*23050*/  R2UR UR44, R5 ;  /* 0x00000000052c72ca */ /* 0x002fc400000e0000 */
[----:B------:R-:W-:Y:S02]  /*23060*/  R2UR UR43, R6 ;  /* 0x00000000062b72ca */ /* 0x000fe400000e0000 */
[----:B------:R-:W-:Y:S01]  /*23070*/  R2UR UR41, R7 ;  /* 0x00000000072972ca */ /* 0x000fe200000e0000 */
[----:B------:R1:W-:Y:S01]  /*23080*/  UTMAREDG.4D.ADD [UR32], [UR4] ;  /* 0x00000020040073b6 */ /* 0x0003e20008018000 */
[----:B---3--:R-:W-:Y:S02]  /*23090*/  R2UR UR28, R13 ;  /* 0x000000000d1c72ca */ /* 0x008fe400000e0000 */
[----:B------:R-:W-:Y:S02]  /*230a0*/  R2UR UR27, R14 ;  /* 0x000000000e1b72ca */ /* 0x000fe400000e0000 */
[----:B------:R-:W-:Y:S01]  /*230b0*/  R2UR UR25, R15 ;  /* 0x000000000f1972ca */ /* 0x000fe200000e0000 */
[----:B------:R-:W-:Y:S01]  /*230c0*/  UIADD3 UR24, UR6, 0x8c400, URZ ;  /* 0x0008c40006187890 */ /* 0x000fe2000fffe03f */
[----:B------:R3:W-:Y:S01]  /*230d0*/  UTMAREDG.4D.ADD [UR8], [UR4] ;  /* 0x00000008040073b6 */ /* 0x0007e20008018000 */
[----:B----4-:R-:W-:-:S02]  /*230e0*/  R2UR UR20, R10 ;  /* 0x000000000a1472ca */ /* 0x010fc400000e0000 */
[----:B------:R-:W-:Y:S02]  /*230f0*/  R2UR UR19, R11 ;  /* 0x000000000b1372ca */ /* 0x000fe400000e0000 */
[----:B------:R-:W-:Y:S01]  /*23100*/  R2UR UR17, R12 ;  /* 0x000000000c1172ca */ /* 0x000fe200000e0000 */
[----:B------:R-:W-:Y:S02]  /*23110*/  UIADD3 UR40, UR6, 0x90400, URZ ;  /* 0x0009040006287890 */ /* 0x000fe4000fffe03f */
[----:B------:R-:W-:Y:S01]  /*23120*/  UIADD3 UR16, UR6, 0x94400, URZ ;  /* 0x0009440006107890 */ /* 0x000fe2000fffe03f */
[----:B------:R-:W-:Y:S01]  /*23130*/  UMOV UR26, UR53 ;  /* 0x00000035001a7c82 */ /* 0x000fe20008000000 */
[----:B-1----:R-:W-:Y:S01]  /*23140*/  UIADD3 UR32, UR6, 0x84800, URZ ;  /* 0x0008480006207890 */ /* 0x002fe2000fffe03f */
[----:B------:R1:W-:Y:S01]  /*23150*/  UTMAREDG.4D.ADD [UR24], [UR4] ;  /* 0x00000018040073b6 */ /* 0x0003e20008018000 */
[----:B---3--:R-:W-:Y:S02]  /*23160*/  R2UR UR12, R19 ;  /* 0x00000000130c72ca */ /* 0x008fe400000e0000 */
[----:B------:R-:W-:-:S02]  /*23170*/  R2UR UR11, R20 ;  /* 0x00000000140b72ca */ /* 0x000fc400000e0000 */
[----:B------:R-:W-:Y:S01]  /*23180*/  R2UR UR9, R21 ;  /* 0x00000000150972ca */ /* 0x000fe200000e0000 */
[----:B------:R-:W-:Y:S01]  /*23190*/  UIADD3 UR8, UR6, 0x9c400, URZ ;  /* 0x0009c40006087890 */ /* 0x000fe2000fffe03f */
[----:B------:R-:W-:Y:S01]  /*231a0*/  UMOV UR42, UR47 ;  /* 0x0000002f002a7c82 */ /* 0x000fe20008000000 */
[----:B------:R-:W-:Y:S01]  /*231b0*/  UMOV UR18, UR46 ;  /* 0x0000002e00127c82 */ /* 0x000fe20008000000 */
[----:B------:R3:W-:Y:S01]  /*231c0*/  UTMAREDG.4D.ADD [UR40], [UR4] ;  /* 0x00000028040073b6 */ /* 0x0007e20008018000 */
[----:B-1----:R-:W-:Y:S01]  /*231d0*/  UIADD3 UR24, UR6, 0x88800, URZ ;  /* 0x0008880006187890 */ /* 0x002fe2000fffe03f */
[----:B------:R-:W-:Y:S01]  /*231e0*/  UMOV UR10, UR29 ;  /* 0x0000001d000a7c82 */ /* 0x000fe20008000000 */
[----:B------:R1:W-:Y:S01]  /*231f0*/  UTMAREDG.4D.ADD [UR16], [UR4] ;  /* 0x00000010040073b6 */ /* 0x0003e20008018000 */
[----:B------:R-:W-:Y:S01]  /*23200*/  UMOV UR33, 0x40 ;  /* 0x0000004000217882 */ /* 0x000fe20000000000 */
[----:B------:R-:W-:Y:S01]  /*23210*/  UMOV UR35, UR38 ;  /* 0x0000002600237c82 */ /* 0x000fe20008000000 */
[----:B------:R-:W-:Y:S01]  /*23220*/  UMOV UR36, UR37 ;  /* 0x0000002500247c82 */ /* 0x000fe20008000000 */
[----:B------:R-:W-:Y:S01]  /*23230*/  UMOV UR25, 0x40 ;  /* 0x0000004000197882 */ /* 0x000fe20000000000 */
[----:B------:R-:W-:Y:S01]  /*23240*/  UMOV UR27, UR38 ;  /* 0x00000026001b7c82 */ /* 0x000fe20008000000 */
[----:B------:R-:W-:Y:S01]  /*23250*/  UMOV UR28, UR37 ;  /* 0x00000025001c7c82 */ /* 0x000fe20008000000 */
[----:B------:R-:W-:Y:S01]  /*23260*/  UTMAREDG.4D.ADD [UR56], [UR4] ;  /* 0x00000038040073b6 */ /* 0x000fe20008018000 */
[----:B------:R-:W-:Y:S01]  /*23270*/  UMOV UR26, UR54 ;  /* 0x00000036001a7c82 */ /* 0x000fe20008000000 */
[----:B---3--:R-:W-:Y:S01]  /*23280*/  UIADD3 UR40, UR6, 0x90800, URZ ;  /* 0x0009080006287890 */ /* 0x008fe2000fffe03f */
[----:B------:R3:W-:Y:S01]  /*23290*/  UTMAREDG.4D.ADD [UR8], [UR4] ;  /* 0x00000008040073b6 */ /* 0x0007e20008018000 */
[----:B-1----:R-:W-:Y:S01]  /*232a0*/  UIADD3 UR16, UR6, 0x8c800, URZ ;  /* 0x0008c80006107890 */ /* 0x002fe2000fffe03f */
[----:B------:R-:W-:Y:S01]  /*232b0*/  UTMAREDG.4D.ADD [UR48], [UR4] ;  /* 0x00000030040073b6 */ /* 0x000fe20008018000 */
[----:B------:R-:W-:Y:S01]  /*232c0*/  UMOV UR17, 0x40 ;  /* 0x0000004000117882 */ /* 0x000fe20000000000 */
[----:B------:R-:W-:Y:S01]  /*232d0*/  UMOV UR19, UR38 ;  /* 0x0000002600137c82 */ /* 0x000fe20008000000 */
[----:B------:R-:W-:Y:S01]  /*232e0*/  UMOV UR20, UR37 ;  /* 0x0000002500147c82 */ /* 0x000fe20008000000 */
[----:B------:R1:W-:Y:S01]  /*232f0*/  UTMAREDG.4D.ADD [UR32], [UR4] ;  /* 0x00000020040073b6 */ /* 0x0003e20008018000 */
[----:B---3--:R-:W-:Y:S01]  /*23300*/  UIADD3 UR8, UR6, 0x94800, URZ ;  /* 0x0009480006087890 */ /* 0x008fe2000fffe03f */
[----:B------:R3:W-:Y:S01]  /*23310*/  UTMAREDG.4D.ADD [UR24], [UR4] ;  /* 0x00000018040073b6 */ /* 0x0007e20008018000 */
[----:B------:R-:W-:Y:S01]  /*23320*/  UMOV UR18, UR53 ;  /* 0x0000003500127c82 */ /* 0x000fe20008000000 */
[----:B------:R-:W-:Y:S01]  /*23330*/  UMOV UR41, 0x40 ;  /* 0x0000004000297882 */ /* 0x000fe20000000000 */
[----:B------:R-:W-:Y:S01]  /*23340*/  UMOV UR43, UR38 ;  /* 0x00000026002b7c82 */ /* 0x000fe20008000000 */
[----:B------:R-:W-:Y:S01]  /*23350*/  UMOV UR44, UR37 ;  /* 0x00000025002c7c82 */ /* 0x000fe20008000000 */
[----:B------:R-:W-:Y:S01]  /*23360*/  UMOV UR9, 0x40 ;  /* 0x0000004000097882 */ /* 0x000fe20000000000 */
[----:B------:R-:W-:Y:S01]  /*23370*/  UMOV UR11, UR38 ;  /* 0x00000026000b7c82 */ /* 0x000fe20008000000 */
[----:B------:R-:W-:Y:S01]  /*23380*/  UMOV UR12, UR37 ;  /* 0x00000025000c7c82 */ /* 0x000fe20008000000 */
[----:B------:R4:W-:Y:S01]  /*23390*/  UTMAREDG.4D.ADD [UR16], [UR4] ;  /* 0x00000010040073b6 */ /* 0x0009e20008018000 */
[----:B-1----:R-:W-:Y:S01]  /*233a0*/  UIADD3 UR32, UR6, 0x98800, URZ ;  /* 0x0009880006207890 */ /* 0x002fe2000fffe03f */
[----:B------:R-:W-:Y:S01]  /*233b0*/  UMOV UR10, UR46 ;  /* 0x0000002e000a7c82 */ /* 0x000fe20008000000 */
[----:B------:R-:W-:Y:S01]  /*233c0*/  UMOV UR34, UR45 ;  /* 0x0000002d00227c82 */ /* 0x000fe20008000000 */
[----:B------:R-:W-:Y:S01]  /*233d0*/  UTMAREDG.4D.ADD [UR40], [UR4] ;  /* 0x00000028040073b6 */ /* 0x000fe20008018000 */
[----:B---3--:R-:W-:Y:S01]  /*233e0*/  UIADD3 UR24, UR6, 0x9c800, URZ ;  /* 0x0009c80006187890 */ /* 0x008fe2000fffe03f */
[----:B------:R-:W-:Y:S01]  /*233f0*/  UMOV UR26, UR29 ;  /* 0x0000001d001a7c82 */ /* 0x000fe20008000000 */
[----:B------:R1:W-:Y:S01]  /*23400*/  UTMAREDG.4D.ADD [UR8], [UR4] ;  /* 0x00000008040073b6 */ /* 0x0003e20008018000 */
[----:B----4-:R-:W-:-:S02]  /*23410*/  UIADD3 UR16, UR6, 0xa0800, URZ ;  /* 0x000a080006107890 */ /* 0x010fc4000fffe03f */
[----:B------:R-:W-:Y:S01]  /*23420*/  UTMAREDG.4D.ADD [UR32], [UR4] ;  /* 0x00000020040073b6 */ /* 0x000fe20008018000 */
[----:B------:R-:W-:-:S03]  /*23430*/  UMOV UR18, UR23 ;  /* 0x0000001700127c82 */ /* 0x000fc60008000000 */
[----:B------:R3:W-:Y:S01]  /*23440*/  UTMAREDG.4D.ADD [UR24], [UR4] ;  /* 0x00000018040073b6 */ /* 0x0007e20008018000 */
[----:B-1----:R-:W-:Y:S01]  /*23450*/  UIADD3 UR8, UR6, 0x84c00, URZ ;  /* 0x00084c0006087890 */ /* 0x002fe2000fffe03f */
[----:B------:R-:W-:Y:S01]  /*23460*/  UMOV UR9, 0x60 ;  /* 0x0000006000097882 */ /* 0x000fe20000000000 */
[----:B------:R-:W-:Y:S01]  /*23470*/  UMOV UR10, UR55 ;  /* 0x00000037000a7c82 */ /* 0x000fe20008000000 */
[----:B------:R1:W-:Y:S06]  /*23480*/  UTMAREDG.4D.ADD [UR16], [UR4] ;  /* 0x00000010040073b6 */ /* 0x0003ec0008018000 */
[----:B------:R4:W-:Y:S01]  /*23490*/  UTMAREDG.4D.ADD [UR8], [UR4] ;  /* 0x00000008040073b6 */ /* 0x0009e20008018000 */
[----:B---3--:R-:W-:Y:S01]  /*234a0*/  UIADD3 UR24, UR6, 0x88c00, URZ ;  /* 0x00088c0006187890 */ /* 0x008fe2000fffe03f */
[----:B------:R-:W-:Y:S01]  /*234b0*/  UMOV UR25, 0x60 ;  /* 0x0000006000197882 */ /* 0x000fe20000000000 */
[----:B------:R-:W-:Y:S01]  /*234c0*/  UMOV UR26, UR54 ;  /* 0x00000036001a7c82 */ /* 0x000fe20008000000 */
[----:B-1----:R-:W-:-:S06]  /*234d0*/  UIADD3 UR16, UR6, 0x8cc00, URZ ;  /* 0x0008cc0006107890 */ /* 0x002fcc000fffe03f */
[----:B------:R1:W-:Y:S01]  /*234e0*/  UTMAREDG.4D.ADD [UR24], [UR4] ;  /* 0x00000018040073b6 */ /* 0x0003e20008018000 */
[----:B------:R-:W-:Y:S01]  /*234f0*/  UMOV UR17, 0x60 ;  /* 0x0000006000117882 */ /* 0x000fe20000000000 */
[----:B------:R-:W-:Y:S01]  /*23500*/  UMOV UR18, UR53 ;  /* 0x0000003500127c82 */ /* 0x000fe20008000000 */
[----:B----4-:R-:W-:Y:S01]  /*23510*/  UIADD3 UR8, UR6, 0x90c00, URZ ;  /* 0x00090c0006087890 */ /* 0x010fe2000fffe03f */
[----:B------:R3:W-:Y:S01]  /*23520*/  UTMAREDG.4D.ADD [UR16], [UR4] ;  /* 0x00000010040073b6 */ /* 0x0007e20008018000 */
[----:B------:R-:W-:Y:S01]  /*23530*/  UMOV UR10, UR47 ;  /* 0x0000002f000a7c82 */ /* 0x000fe20008000000 */
[----:B------:R-:W-:Y:S02]  /*23540*/  UIADD3 UR40, UR6, 0x9cc00, URZ ;  /* 0x0009cc0006287890 */ /* 0x000fe4000fffe03f */
[----:B------:R-:W-:-:S04]  /*23550*/  UIADD3 UR32, UR6, 0x85000, URZ ;  /* 0x0008500006207890 */ /* 0x000fc8000fffe03f */
[----:B------:R4:W-:Y:S01]  /*23560*/  UTMAREDG.4D.ADD [UR8], [UR4] ;  /* 0x00000008040073b6 */ /* 0x0009e20008018000 */
[----:B-1----:R-:W-:Y:S01]  /*23570*/  UIADD3 UR24, UR6, 0x94c00, URZ ;  /* 0x00094c0006187890 */ /* 0x002fe2000fffe03f */
[----:B------:R-:W-:Y:S01]  /*23580*/  UMOV UR26, UR46 ;  /* 0x0000002e001a7c82 */ /* 0x000fe20008000000 */
[----:B---3--:R-:W-:-:S07]  /*23590*/  UIADD3 UR16, UR6, 0x98c00, URZ ;  /* 0x00098c0006107890 */ /* 0x008fce000fffe03f */
[----:B------:R1:W-:Y:S01]  /*235a0*/  UTMAREDG.4D.ADD [UR24], [UR4] ;  /* 0x00000018040073b6 */ /* 0x0003e20008018000 */
[----:B------:R-:W-:Y:S01]  /*235b0*/  UMOV UR18, UR45 ;  /* 0x0000002d00127c82 */ /* 0x000fe20008000000 */
[----:B----4-:R-:W-:Y:S01]  /*235c0*/  UIADD3 UR8, UR6, 0xa0c00, URZ ;  /* 0x000a0c0006087890 */ /* 0x010fe2000fffe03f */
[----:B------:R3:W-:Y:S01]  /*235d0*/  UTMAREDG.4D.ADD [UR16], [UR4] ;  /* 0x00000010040073b6 */ /* 0x0007e20008018000 */
[----:B------:R-:W-:Y:S01]  /*235e0*/  UMOV UR41, 0x60 ;  /* 0x0000006000297882 */ /* 0x000fe20000000000 */
[----:B------:R-:W-:Y:S01]  /*235f0*/  UMOV UR42, UR29 ;  /* 0x0000001d002a7c82 */ /* 0x000fe20008000000 */
[----:B------:R-:W-:Y:S01]  /*23600*/  UMOV UR10, UR23 ;  /* 0x00000017000a7c82 */ /* 0x000fe20008000000 */
[----:B------:R-:W-:Y:S01]  /*23610*/  UMOV UR33, 0x80 ;  /* 0x0000008000217882 */ /* 0x000fe20000000000 */
[----:B------:R-:W-:Y:S01]  /*23620*/  UMOV UR34, UR55 ;  /* 0x0000003700227c82 */ /* 0x000fe20008000000 */
[----:B------:R-:W-:Y:S01]  /*23630*/  UTMAREDG.4D.ADD [UR40], [UR4] ;  /* 0x00000028040073b6 */ /* 0x000fe20008018000 */
[----:B-1----:R-:W-:Y:S01]  /*23640*/  UIADD3 UR24, UR6, 0x89000, URZ ;  /* 0x0008900006187890 */ /* 0x002fe2000fffe03f */
[----:B------:R-:W-:Y:S01]  /*23650*/  UMOV UR25, 0x80 ;  /* 0x0000008000197882 */ /* 0x000fe20000000000 */
[----:B------:R-:W-:Y:S01]  /*23660*/  UMOV UR26, UR54 ;  /* 0x00000036001a7c82 */ /* 0x000fe20008000000 */
[----:B------:R1:W-:Y:S01]  /*23670*/  UTMAREDG.4D.ADD [UR8], [UR4] ;  /* 0x00000008040073b6 */ /* 0x0003e20008018000 */
[----:B---3--:R-:W-:Y:S01]  /*23680*/  UIADD3 UR16, UR6, 0x91000, URZ ;  /* 0x0009100006107890 */ /* 0x008fe2000fffe03f */
[----:B------:R-:W-:Y:S01]  /*23690*/  UTMAREDG.4D.ADD [UR32], [UR4] ;  /* 0x00000020040073b6 */ /* 0x000fe20008018000 */
[----:B------:R-:W-:-:S03]  /*236a0*/  MOV R5, UR29 ;  /* 0x0000001d00057c02 */ /* 0x000fc60008000f00 */
[----:B------:R3:W-:Y:S01]  /*236b0*/  UTMAREDG.4D.ADD [UR24], [UR4] ;  /* 0x00000018040073b6 */ /* 0x0007e20008018000 */
[----:B-1----:R-:W-:Y:S01]  /*236c0*/  UIADD3 UR8, UR6, 0x95000, URZ ;  /* 0x0009500006087890 */ /* 0x002fe2000fffe03f */
[----:B------:R-:W-:Y:S01]  /*236d0*/  UMOV UR9, 0x80 ;  /* 0x0000008000097882 */ /* 0x000fe20000000000 */
[----:B------:R-:W-:Y:S01]  /*236e0*/  UMOV UR17, 0x80 ;  /* 0x0000008000117882 */ /* 0x000fe20000000000 */
[----:B------:R-:W-:Y:S01]  /*236f0*/  MOV R12, UR12 ;  /* 0x0000000c000c7c02 */ /* 0x000fe20008000f00 */
[----:B------:R-:W-:Y:S01]  /*23700*/  UMOV UR18, UR47 ;  /* 0x0000002f00127c82 */ /* 0x000fe20008000000 */
[----:B------:R-:W-:Y:S01]  /*23710*/  MOV R13, UR11 ;  /* 0x0000000b000d7c02 */ /* 0x000fe20008000f00 */
[----:B------:R-:W-:Y:S01]  /*23720*/  UMOV UR10, UR46 ;  /* 0x0000002e000a7c82 */ /* 0x000fe20008000000 */
[----:B------:R-:W-:Y:S01]  /*23730*/  MOV R14, UR9 ;  /* 0x00000009000e7c02 */ /* 0x000fe20008000f00 */
[----:B---3--:R-:W-:Y:S01]  /*23740*/  UIADD3 UR24, UR6, 0x8d000, URZ ;  /* 0x0008d00006187890 */ /* 0x008fe2000fffe03f */
[----:B------:R-:W-:Y:S01]  /*23750*/  UMOV UR25, 0xa0 ;  /* 0x000000a000197882 */ /* 0x000fe20000000000 */
[----:B------:R-:W-:Y:S01]  /*23760*/  UMOV UR26, UR53 ;  /* 0x00000035001a7c82 */ /* 0x000fe20008000000 */
[----:B------:R-:W-:Y:S01]  /*23770*/  MOV R8, UR25 ;  /* 0x0000001900087c02 */ /* 0x000fe20008000f00 */
[----:B------:R-:W-:Y:S01]  /*23780*/  UMOV UR25, 0x80 ;  /* 0x0000008000197882 */ /* 0x000fe20000000000 */
[----:B------:R-:W-:-:S04]  /*23790*/  R2UR UR29, R5 ;  /* 0x00000000051d72ca */ /* 0x000fc800000e0000 */
[----:B------:R-:W-:Y:S01]  /*237a0*/  UTMAREDG.4D.ADD [UR24], [UR4] ;  /* 0x00000018040073b6 */ /* 0x000fe20008018000 */
[----:B------:R-:W-:Y:S02]  /*237b0*/  UIADD3 UR56, UR6, 0x99000, URZ ;  /* 0x0009900006387890 */ /* 0x000fe4000fffe03f */
[----:B------:R-:W-:Y:S01]  /*237c0*/  UIADD3 UR48, UR6, 0x9d000, URZ ;  /* 0x0009d00006307890 */ /* 0x000fe2000fffe03f */
[----:B------:R1:W-:Y:S01]  /*237d0*/  UTMAREDG.4D.ADD [UR16], [UR4] ;  /* 0x00000010040073b6 */ /* 0x0003e20008018000 */
[----:B------:R-:W-:Y:S01]  /*237e0*/  MOV R4, UR30 ;  /* 0x0000001e00047c02 */ /* 0x000fe20008000f00 */
[----:B------:R-:W-:Y:S01]  /*237f0*/  UIADD3 UR40, UR6, 0x85400, URZ ;  /* 0x0008540006287890 */ /* 0x000fe2000fffe03f */
[----:B------:R3:W-:Y:S01]  /*23800*/  UTMAREDG.4D.ADD [UR8], [UR4] ;  /* 0x00000008040073b6 */ /* 0x0007e20008018000 */
[----:B------:R-:W-:Y:S01]  /*23810*/  UIADD3 UR32, UR6, 0x89400, URZ ;  /* 0x0008940006207890 */ /* 0x000fe2000fffe03f */
[----:B------:R-:W-:Y:S02]  /*23820*/  MOV R6, UR28 ;  /* 0x0000001c00067c02 */ /* 0x000fe40008000f00 */
[----:B------:R-:W-:Y:S01]  /*23830*/  MOV R7, UR27 ;  /* 0x0000001b00077c02 */ /* 0x000fe20008000f00 */
[----:B------:R-:W-:Y:S01]  /*23840*/  UMOV UR57, 0x80 ;  /* 0x0000008000397882 */ /* 0x000fe20000000000 */
[----:B------:R-:W-:Y:S01]  /*23850*/  UMOV UR59, UR38 ;  /* 0x00000026003b7c82 */ /* 0x000fe20008000000 */
[----:B------:R-:W-:Y:S01]  /*23860*/  UMOV UR60, UR37 ;  /* 0x00000025003c7c82 */ /* 0x000fe20008000000 */
[----:B------:R-:W-:Y:S01]  /*23870*/  R2UR UR30, R4 ;  /* 0x00000000041e72ca */ /* 0x000fe200000e0000 */
[----:B------:R-:W-:Y:S01]  /*23880*/  UMOV UR49, 0x80 ;  /* 0x0000008000317882 */ /* 0x000fe20000000000 */
[----:B-1----:R-:W-:Y:S01]  /*23890*/  UIADD3 UR16, UR6, 0x8d400, URZ ;  /* 0x0008d40006107890 */ /* 0x002fe2000fffe03f */
[----:B---3--:R-:W-:Y:S01]  /*238a0*/  R2UR UR12, R12 ;  /* 0x000000000c0c72ca */ /* 0x008fe200000e0000 */
[----:B------:R-:W-:Y:S01]  /*238b0*/  UIADD3 UR8, UR6, 0xa1000, URZ ;  /* 0x000a100006087890 */ /* 0x000fe2000fffe03f */
[----:B------:R-:W-:Y:S01]  /*238c0*/  R2UR UR11, R13 ;  /* 0x000000000d0b72ca */ /* 0x000fe200000e0000 */
[----:B------:R-:W-:Y:S01]  /*238d0*/  UMOV UR41, 0xa0 ;  /* 0x000000a000297882 */ /* 0x000fe20000000000 */
[----:B------:R-:W-:Y:S01]  /*238e0*/  R2UR UR9, R14 ;  /* 0x000000000e0972ca */ /* 0x000fe200000e0000 */
[----:B------:R-:W-:Y:S01]  /*238f0*/  UMOV UR50, UR29 ;  /* 0x0000001d00327c82 */ /* 0x000fe20008000000 */
[----:B------:R-:W-:Y:S01]  /*23900*/  MOV R4, UR46 ;  /* 0x0000002e00047c02 */ /* 0x000fe20008000f00 */
[----:B------:R-:W-:Y:S01]  /*23910*/  UMOV UR17, 0xa0 ;  /* 0x000000a000117882 */ /* 0x000fe20000000000 */
[----:B------:R-:W-:Y:S01]  /*23920*/  R2UR UR28, R6 ;  /* 0x00000000061c72ca */ /* 0x000fe200000e0000 */
[----:B------:R1:W-:Y:S01]  /*23930*/  UTMAREDG.4D.ADD [UR56], [UR4] ;  /* 0x00000038040073b6 */ /* 0x0003e20008018000 */
[----:B------:R-:W-:Y:S01]  /*23940*/  R2UR UR27, R7 ;  /* 0x00000000071b72ca */ /* 0x000fe200000e0000 */
[----:B------:R-:W-:Y:S01]  /*23950*/  UMOV UR10, UR23 ;  /* 0x00000017000a7c82 */ /* 0x000fe20008000000 */
[----:B------:R-:W-:Y:S01]  /*23960*/  R2UR UR25, R8 ;  /* 0x00000000081972ca */ /* 0x000fe200000e0000 */
[----:B------:R-:W-:Y:S01]  /*23970*/  UMOV UR42, UR55 ;  /* 0x00000037002a7c82 */ /* 0x000fe20008000000 */
[----:B------:R-:W-:Y:S01]  /*23980*/  MOV R5, UR45 ;  /* 0x0000002d00057c02 */ /* 0x000fe20008000f00 */
[----:B------:R-:W-:Y:S01]  /*23990*/  UMOV UR33, 0xa0 ;  /* 0x000000a000217882 */ /* 0x000fe20000000000 */
[----:B------:R-:W-:Y:S01]  /*239a0*/  MOV R6, UR44 ;  /* 0x0000002c00067c02 */ /* 0x000fe20008000f00 */
[----:B------:R-:W-:Y:S01]  /*239b0*/  UTMAREDG.4D.ADD [UR48], [UR4] ;  /* 0x00000030040073b6 */ /* 0x000fe20008018000 */
[----:B------:R-:W-:Y:S01]  /*239c0*/  MOV R7, UR43 ;  /* 0x0000002b00077c02 */ /* 0x000fe20008000f00 */
[----:B------:R-:W-:Y:S01]  /*239d0*/  UMOV UR34, UR54 ;  /* 0x0000003600227c82 */ /* 0x000fe20008000000 */
[----:B------:R-:W-:-:S02]  /*239e0*/  MOV R8, UR41 ;  /* 0x0000002900087c02 */ /* 0x000fc40008000f00 */
[----:B------:R-:W-:Y:S01]  /*239f0*/  R2UR UR47, R3 ;  /* 0x00000000032f72ca */ /* 0x000fe200000e0000 */
[----:B------:R-:W-:Y:S01]  /*23a00*/  UMOV UR18, UR53 ;  /* 0x0000003500127c82 */ /* 0x000fe20008000000 */
[----:B------:R-:W-:Y:S01]  /*23a10*/  MOV R12, UR20 ;  /* 0x00000014000c7c02 */ /* 0x000fe20008000f00 */
[----:B------:R-:W-:Y:S01]  /*23a20*/  UTMAREDG.4D.ADD [UR8], [UR4] ;  /* 0x00000008040073b6 */ /* 0x000fe20008018000 */
[----:B------:R-:W-:Y:S02]  /*23a30*/  MOV R13, UR19 ;  /* 0x00000013000d7c02 */ /* 0x000fe40008000f00 */
[----:B------:R-:W-:Y:S02]  /*23a40*/  MOV R14, UR17 ;  /* 0x00000011000e7c02 */ /* 0x000fe40008000f00 */
[----:B------:R-:W-:Y:S02]  /*23a50*/  R2UR UR46, R4 ;  /* 0x00000000042e72ca */ /* 0x000fe400000e0000 */
[----:B------:R-:W-:Y:S01]  /*23a60*/  R2UR UR45, R5 ;  /* 0x00000000052d72ca */ /* 0x000fe200000e0000 */
[----:B------:R3:W-:Y:S01]  /*23a70*/  UTMAREDG.4D.ADD [UR40], [UR4] ;  /* 0x00000028040073b6 */ /* 0x0007e20008018000 */
[----:B------:R-:W-:Y:S01]  /*23a80*/  R2UR UR23, R9 ;  /* 0x00000000091772ca */ /* 0x000fe200000e0000 */
[----:B------:R-:W-:Y:S01]  /*23a90*/  UIADD3 UR24, UR6, 0x91400, URZ ;  /* 0x0009140006187890 */ /* 0x000fe2000fffe03f */
[----:B------:R-:W-:Y:S01]  /*23aa0*/  UTMAREDG.4D.ADD [UR32], [UR4] ;  /* 0x00000020040073b6 */ /* 0x000fe20008018000 */
[----:B-1----:R-:W-:Y:S01]  /*23ab0*/  UIADD3 UR56, UR6, 0x9d400, URZ ;  /* 0x0009d40006387890 */ /* 0x002fe2000fffe03f */
[----:B------:R1:W-:Y:S01]  /*23ac0*/  UTMAREDG.4D.ADD [UR16], [UR4] ;  /* 0x00000010040073b6 */ /* 0x0003e20008018000 */
[----:B---3--:R-:W-:-:S02]  /*23ad0*/  R2UR UR44, R6 ;  /* 0x00000000062c72ca */ /* 0x008fc400000e0000 */
[----:B------:R-:W-:Y:S02]  /*23ae0*/  R2UR UR43, R7 ;  /* 0x00000000072b72ca */ /* 0x000fe400000e0000 */
[----:B------:R-:W-:Y:S01]  /*23af0*/  R2UR UR41, R8 ;  /* 0x00000000082972ca */ /* 0x000fe200000e0000 */
[----:B------:R-:W-:Y:S02]  /*23b00*/  UIADD3 UR40, UR6, 0x95400, URZ ;  /* 0x0009540006287890 */ /* 0x000fe4000fffe03f */
[----:B------:R-:W-:Y:S01]  /*23b10*/  UIADD3 UR8, UR6, 0xa1400, URZ ;  /* 0x000a140006087890 */ /* 0x000fe2000fffe03f */
[----:B-1----:R-:W-:Y:S02]  /*23b20*/  R2UR UR20, R12 ;  /* 0x000000000c1472ca */ /* 0x002fe400000e0000 */
[----:B------:R-:W-:Y:S02]  /*23b30*/  R2UR UR19, R13 ;  /* 0x000000000d1372ca */ /* 0x000fe400000e0000 */
[----:B------:R-:W-:Y:S01]  /*23b40*/  R2UR UR17, R14 ;  /* 0x000000000e1172ca */ /* 0x000fe200000e0000 */
[----:B------:R-:W-:Y:S01]  /*23b50*/  UIADD3 UR16, UR6, 0x99400, URZ ;  /* 0x0009940006107890 */ /* 0x000fe2000fffe03f */
[----:B------:R-:W-:Y:S01]  /*23b60*/  UMOV UR26, UR47 ;  /* 0x0000002f001a7c82 */ /* 0x000fe20008000000 */
[----:B------:R-:W-:Y:S01]  /*23b70*/  UIADD3 UR48, UR6, 0x85800, URZ ;  /* 0x0008580006307890 */ /* 0x000fe2000fffe03f */
[----:B------:R1:W-:Y:S01]  /*23b80*/  UTMAREDG.4D.ADD [UR24], [UR4] ;  /* 0x00000018040073b6 */ /* 0x0003e20008018000 */
[----:B------:R-:W-:Y:S01]  /*23b90*/  UMOV UR42, UR46 ;  /* 0x0000002e002a7c82 */ /* 0x000fe20008000000 */
[----:B------:R-:W-:Y:S01]  /*23ba0*/  UIADD3 UR32, UR6, 0x89800, URZ ;  /* 0x0008980006207890 */ /* 0x000fe2000fffe03f */
[----:B------:R-:W-:Y:S01]  /*23bb0*/  UMOV UR18, UR45 ;  /* 0x0000002d00127c82 */ /* 0x000fe20008000000 */
[----:B------:R-:W-:Y:S01]  /*23bc0*/  UMOV UR57, 0xa0 ;  /* 0x000000a000397882 */ /* 0x000fe20000000000 */
[----:B------:R-:W-:Y:S01]  /*23bd0*/  UMOV UR58, UR29 ;  /* 0x0000001d003a7c82 */ /* 0x000fe20008000000 */
[----:B------:R-:W-:Y:S01]  /*23be0*/  UMOV UR9, 0xa0 ;  /* 0x000000a000097882 */ /* 0x000fe20000000000 */
[----:B------:R3:W-:Y:S01]  /*23bf0*/  UTMAREDG.4D.ADD [UR40], [UR4] ;  /* 0x00000028040073b6 */ /* 0x0007e20008018000 */
[----:B------:R-:W-:Y:S01]  /*23c00*/  UMOV UR11, UR38 ;  /* 0x00000026000b7c82 */ /* 0x000fe20008000000 */
[----:B------:R-:W-:Y:S01]  /*23c10*/  UMOV UR12, UR37 ;  /* 0x00000025000c7c82 */ /* 0x000fe20008000000 */
[----:B------:R-:W-:Y:S01]  /*23c20*/  UMOV UR10, UR23 ;  /* 0x00000017000a7c82 */ /* 0x000fe20008000000 */
[----:B------:R-:W-:Y:S01]  /*23c30*/  UMOV UR49, 0xc0 ;  /* 0x000000c000317882 */ /* 0x000fe20000000000 */
[----:B------:R-:W-:Y:S01]  /*23c40*/  UMOV UR50, UR55 ;  /* 0x0000003700327c82 */ /* 0x000fe20008000000 */
[----:B------:R4:W-:Y:S01]  /*23c50*/  UTMAREDG.4D.ADD [UR16], [UR4] ;  /* 0x00000010040073b6 */ /* 0x0009e20008018000 */
[----:B-1----:R-:W-:Y:S01]  /*23c60*/  UIADD3 UR24, UR6, 0x8d800, URZ ;  /* 0x0008d80006187890 */ /* 0x002fe2000fffe03f */
[----:B------:R-:W-:Y:S01]  /*23c70*/  UTMAREDG.4D.ADD [UR56], [UR4] ;  /* 0x00000038040073b6 */ /* 0x000fe20008018000 */
[----:B------:R-:W-:Y:S01]  /*23c80*/  UMOV UR33, 0xc0 ;  /* 0x000000c000217882 */ /* 0x000fe20000000000 */
[----:B---3--:R-:W-:Y:S01]  /*23c90*/  UIADD3 UR40, UR6, 0x95800, URZ ;  /* 0x0009580006287890 */ /* 0x008fe2000fffe03f */
[----:B------:R1:W-:Y:S01]  /*23ca0*/  UTMAREDG.4D.ADD [UR8], [UR4] ;  /* 0x00000008040073b6 */ /* 0x0003e20008018000 */
[----:B----4-:R-:W-:Y:S01]  /*23cb0*/  UIADD3 UR16, UR6, 0x91800, URZ ;  /* 0x0009180006107890 */ /* 0x010fe2000fffe03f */
[----:B------:R-:W-:Y:S01]  /*23cc0*/  UMOV UR25, 0xc0 ;  /* 0x000000c000197882 */ /* 0x000fe20000000000 */
[----:B------:R-:W-:Y:S01]  /*23cd0*/  UMOV UR27, UR38 ;  /* 0x00000026001b7c82 */ /* 0x000fe20008000000 */
[----:B------:R-:W-:Y:S01]  /*23ce0*/  UMOV UR28, UR37 ;  /* 0x00000025001c7c82 */ /* 0x000fe20008000000 */
[----:B------:R-:W-:Y:S01]  /*23cf0*/  UTMAREDG.4D.ADD [UR48], [UR4] ;  /* 0x00000030040073b6 */ /* 0x000fe20008018000 */
[----:B------:R-:W-:Y:S01]  /*23d00*/  UMOV UR26, UR53 ;  /* 0x00000035001a7c82 */ /* 0x000fe20008000000 */
[----:B------:R-:W-:Y:S01]  /*23d10*/  UMOV UR17, 0xc0 ;  /* 0x000000c000117882 */ /* 0x000fe20000000000 */
[----:B------:R-:W-:Y:S01]  /*23d20*/  UMOV UR19, UR38 ;  /* 0x0000002600137c82 */ /* 0x000fe20008000000 */
[----:B------:R-:W-:Y:S01]  /*23d30*/  UMOV UR20, UR37 ;  /* 0x0000002500147c82 */ /* 0x000fe20008000000 */
[----:B------:R-:W-:Y:S01]  /*23d40*/  UMOV UR18, UR47 ;  /* 0x0000002f00127c82 */ /* 0x000fe20008000000 */
[----:B------:R3:W-:Y:S01]  /*23d50*/  UTMAREDG.4D.ADD [UR32], [UR4] ;  /* 0x00000020040073b6 */ /* 0x0007e20008018000 */
[----:B-1----:R-:W-:Y:S01]  /*23d60*/  UIADD3 UR8, UR6, 0x99800, URZ ;  /* 0x0009980006087890 */ /* 0x002fe2000fffe03f */
[----:B------:R-:W-:Y:S01]  /*23d70*/  UMOV UR41, 0xc0 ;  /* 0x000000c000297882 */ /* 0x000fe20000000000 */
[----:B------:R-:W-:Y:S01]  /*23d80*/  UMOV UR43, UR38 ;  /* 0x00000026002b7c82 */ /* 0x000fe20008000000 */
[----:B------:R1:W-:Y:S01]  /*23d90*/  UTMAREDG.4D.ADD [UR24], [UR4] ;  /* 0x00000018040073b6 */ /* 0x0003e20008018000 */
[----:B------:R-:W-:Y:S01]  /*23da0*/  UMOV UR44, UR37 ;  /* 0x00000025002c7c82 */ /* 0x000fe20008000000 */
[----:B------:R-:W-:Y:S01]  /*23db0*/  UMOV UR9, 0xc0 ;  /* 0x000000c000097882 */ /* 0x000fe20000000000 */
[----:B------:R-:W-:Y:S01]  /*23dc0*/  UMOV UR10, UR45 ;  /* 0x0000002d000a7c82 */ /* 0x000fe20008000000 */
[----:B------:R4:W-:Y:S01]  /*23dd0*/  UTMAREDG.4D.ADD [UR16], [UR4] ;  /* 0x00000010040073b6 */ /* 0x0009e20008018000 */
[----:B---3--:R-:W-:Y:S01]  /*23de0*/  UIADD3 UR32, UR6, 0x9d800, URZ ;  /* 0x0009d80006207890 */ /* 0x008fe2000fffe03f */
[----:B------:R-:W-:Y:S01]  /*23df0*/  UTMAREDG.4D.ADD [UR40], [UR4] ;  /* 0x00000028040073b6 */ /* 0x000fe20008018000 */
[----:B-1----:R-:W-:Y:S01]  /*23e00*/  UIADD3 UR24, UR6, 0xa1800, URZ ;  /* 0x000a180006187890 */ /* 0x002fe2000fffe03f */
[----:B------:R-:W-:Y:S01]  /*23e10*/  UMOV UR34, UR29 ;  /* 0x0000001d00227c82 */ /* 0x000fe20008000000 */
[----:B------:R1:W-:Y:S01]  /*23e20*/  UTMAREDG.4D.ADD [UR8], [UR4] ;  /* 0x00000008040073b6 */ /* 0x0003e20008018000 */
[----:B----4-:R-:W-:Y:S01]  /*23e30*/  UIADD3 UR16, UR6, 0x85c00, URZ ;  /* 0x00085c0006107890 */ /* 0x010fe2000fffe03f */
[----:B------:R-:W-:-:S03]  /*23e40*/  UMOV UR26, UR23 ;  /* 0x00000017001a7c82 */ /* 0x000fc60008000000 */
[----:B------:R-:W-:Y:S01]  /*23e50*/  UTMAREDG.4D.ADD [UR32], [UR4] ;  /* 0x00000020040073b6 */ /* 0x000fe20008018000 */
[----:B------:R-:W-:Y:S01]  /*23e60*/  UMOV UR17, 0xe0 ;  /* 0x000000e000117882 */ /* 0x000fe20000000000 */
[----:B------:R-:W-:Y:S01]  /*23e70*/  UMOV UR18, UR55 ;  /* 0x0000003700127c82 */ /* 0x000fe20008000000 */
        /* <DEDUP_REMOVED lines=11> */
[----:B------:R-:W-:Y:S01]  /*23f30*/  UMOV UR18, UR47 ;  /* 0x0000002f00127c82 */ /* 0x000fe20008000000 */
[----:B----4-:R-:W-:Y:S01]  /*23f40*/  UIADD3 UR8, UR6, 0x95c00, URZ ;  /* 0x00095c0006087890 */ /* 0x010fe2000fffe03f */
[----:B------:R3:W-:Y:S01]  /*23f50*/  UTMAREDG.4D.ADD [UR16], [UR4] ;  /* 0x00000010040073b6 */ /* 0x0007e20008018000 */
[----:B------:R-:W-:Y:S01]  /*23f60*/  UMOV UR10, UR46 ;  /* 0x0000002e000a7c82 */ /* 0x000fe20008000000 */
[----:B------:R-:W-:-:S06]  /*23f70*/  UIADD3 UR40, UR6, 0xa1c00, URZ ;  /* 0x000a1c0006287890 */ /* 0x000fcc000fffe03f */
[----:B------:R4:W-:Y:S01]  /*23f80*/  UTMAREDG.4D.ADD [UR8], [UR4] ;  /* 0x00000008040073b6 */ /* 0x0009e20008018000 */
[----:B-1----:R-:W-:Y:S01]  /*23f90*/  UIADD3 UR24, UR6, 0x99c00, URZ ;  /* 0x00099c0006187890 */ /* 0x002fe2000fffe03f */
[----:B------:R-:W-:Y:S01]  /*23fa0*/  UMOV UR26, UR45 ;  /* 0x0000002d001a7c82 */ /* 0x000fe20008000000 */
[----:B---3--:R-:W-:-:S07]  /*23fb0*/  UIADD3 UR16, UR6, 0x9dc00, URZ ;  /* 0x0009dc0006107890 */ /* 0x008fce000fffe03f */
[----:B------:R1:W-:Y:S01]  /*23fc0*/  UTMAREDG.4D.ADD [UR24], [UR4] ;  /* 0x00000018040073b6 */ /* 0x0003e20008018000 */
[----:B------:R-:W-:Y:S02]  /*23fd0*/  UIADD3 UR32, UR6, 0x8a000, URZ ;  /* 0x0008a00006207890 */ /* 0x000fe4000fffe03f */
[----:B----4-:R-:W-:Y:S01]  /*23fe0*/  UIADD3 UR8, UR6, 0x86000, URZ ;  /* 0x0008600006087890 */ /* 0x010fe2000fffe03f */
[----:B------:R-:W-:Y:S01]  /*23ff0*/  UMOV UR18, UR29 ;  /* 0x0000001d00127c82 */ /* 0x000fe20008000000 */
[----:B------:R-:W-:Y:S01]  /*24000*/  UMOV UR41, 0xe0 ;  /* 0x000000e000297882 */ /* 0x000fe20000000000 */
[----:B------:R-:W-:Y:S01]  /*24010*/  UMOV UR42, UR23 ;  /* 0x00000017002a7c82 */ /* 0x000fe20008000000 */
[----:B------:R-:W-:Y:S01]  /*24020*/  UMOV UR9, 0x100 ;  /* 0x0000010000097882 */ /* 0x000fe20000000000 */
[----:B------:R3:W-:Y:S01]  /*24030*/  UTMAREDG.4D.ADD [UR16], [UR4] ;  /* 0x00000010040073b6 */ /* 0x0007e20008018000 */
[----:B------:R-:W-:Y:S01]  /*24040*/  UMOV UR10, UR55 ;  /* 0x00000037000a7c82 */ /* 0x000fe20008000000 */
[----:B------:R-:W-:Y:S01]  /*24050*/  MOV R11, UR13 ;  /* 0x0000000d000b7c02 */ /* 0x000fe20008000f00 */
[----:B-1----:R-:W-:Y:S01]  /*24060*/  UIADD3 UR24, UR6, 0x8e000, URZ ;  /* 0x0008e00006187890 */ /* 0x002fe2000fffe03f */
[----:B------:R-:W-:Y:S01]  /*24070*/  UTMAREDG.4D.ADD [UR40], [UR4] ;  /* 0x00000028040073b6 */ /* 0x000fe20008018000 */
[----:B------:R-:W-:Y:S01]  /*24080*/  UMOV UR33, 0x100 ;  /* 0x0000010000217882 */ /* 0x000fe20000000000 */
[----:B------:R-:W-:Y:S01]  /*24090*/  UMOV UR34, UR54 ;  /* 0x0000003600227c82 */ /* 0x000fe20008000000 */
[----:B------:R-:W-:Y:S01]  /*240a0*/  UMOV UR25, 0x100 ;  /* 0x0000010000197882 */ /* 0x000fe20000000000 */
[----:B------:R-:W-:Y:S01]  /*240b0*/  UMOV UR26, UR53 ;  /* 0x00000035001a7c82 */ /* 0x000fe20008000000 */
[----:B------:R1:W-:Y:S01]  /*240c0*/  UTMAREDG.4D.ADD [UR8], [UR4] ;  /* 0x00000008040073b6 */ /* 0x0003e20008018000 */
[----:B------:R-:W-:Y:S01]  /*240d0*/  R2UR UR13, R11 ;  /* 0x000000000b0d72ca */ /* 0x000fe200000e0000 */
[----:B---3--:R-:W-:Y:S01]  /*240e0*/  UIADD3 UR16, UR6, 0x96000, URZ ;  /* 0x0009600006107890 */ /* 0x008fe2000fffe03f */
[----:B------:R-:W-:Y:S01]  /*240f0*/  MOV R6, UR12 ;  /* 0x0000000c00067c02 */ /* 0x000fe20008000f00 */
[----:B------:R-:W-:Y:S01]  /*24100*/  UTMAREDG.4D.ADD [UR32], [UR4] ;  /* 0x00000020040073b6 */ /* 0x000fe20008018000 */
[----:B------:R-:W-:Y:S01]  /*24110*/  MOV R7, UR11 ;  /* 0x0000000b00077c02 */ /* 0x000fe20008000f00 */
[----:B------:R3:W-:Y:S01]  /*24120*/  UTMAREDG.4D.ADD [UR24], [UR4] ;  /* 0x00000018040073b6 */ /* 0x0007e20008018000 */
[----:B-1----:R-:W-:Y:S01]  /*24130*/  UIADD3 UR8, UR6, 0x92000, URZ ;  /* 0x0009200006087890 */ /* 0x002fe2000fffe03f */
[----:B------:R-:W-:Y:S01]  /*24140*/  UMOV UR9, 0x120 ;  /* 0x0000012000097882 */ /* 0x000fe20000000000 */
[----:B------:R-:W-:Y:S01]  /*24150*/  UMOV UR10, UR47 ;  /* 0x0000002f000a7c82 */ /* 0x000fe20008000000 */
[----:B------:R-:W-:Y:S01]  /*24160*/  MOV R8, UR9 ;  /* 0x0000000900087c02 */ /* 0x000fe20008000f00 */
[----:B------:R-:W-:Y:S01]  /*24170*/  UMOV UR9, 0x100 ;  /* 0x0000010000097882 */ /* 0x000fe20000000000 */
[----:B------:R-:W-:Y:S01]  /*24180*/  UMOV UR17, 0x100 ;  /* 0x0000010000117882 */ /* 0x000fe20000000000 */
[----:B------:R-:W-:-:S03]  /*24190*/  UMOV UR18, UR46 ;  /* 0x0000002e00127c82 */ /* 0x000fc60008000000 */
[----:B------:R1:W-:Y:S01]  /*241a0*/  UTMAREDG.4D.ADD [UR8], [UR4] ;  /* 0x00000008040073b6 */ /* 0x0003e20008018000 */
[----:B---3--:R-:W-:Y:S01]  /*241b0*/  UIADD3 UR24, UR6, 0x9a000, URZ ;  /* 0x0009a00006187890 */ /* 0x008fe2000fffe03f */
[----:B------:R3:W-:Y:S01]  /*241c0*/  UTMAREDG.4D.ADD [UR16], [UR4] ;  /* 0x00000010040073b6 */ /* 0x0007e20008018000 */
[----:B------:R-:W-:Y:S01]  /*241d0*/  UMOV UR25, 0x120 ;  /* 0x0000012000197882 */ /* 0x000fe20000000000 */
[----:B------:R-:W-:Y:S01]  /*241e0*/  UIADD3 UR56, UR6, 0x9e000, URZ ;  /* 0x0009e00006387890 */ /* 0x000fe2000fffe03f */
[----:B------:R-:W-:Y:S01]  /*241f0*/  UMOV UR26, UR45 ;  /* 0x0000002d001a7c82 */ /* 0x000fe20008000000 */
[----:B------:R-:W-:Y:S01]  /*24200*/  UIADD3 UR48, UR6, 0xa2000, URZ ;  /* 0x000a200006307890 */ /* 0x000fe2000fffe03f */
[----:B------:R-:W-:Y:S02]  /*24210*/  MOV R5, UR13 ;  /* 0x0000000d00057c02 */ /* 0x000fe40008000f00 */
[----:B-1----:R-:W-:Y:S02]  /*24220*/  R2UR UR12, R6 ;  /* 0x00000000060c72ca */ /* 0x002fe400000e0000 */
[----:B------:R-:W-:-:S02]  /*24230*/  R2UR UR11, R7 ;  /* 0x00000000070b72ca */ /* 0x000fc400000e0000 */
[----:B------:R-:W-:Y:S02]  /*24240*/  R2UR UR9, R8 ;  /* 0x00000000080972ca */ /* 0x000fe400000e0000 */
[----:B------:R-:W-:Y:S01]  /*24250*/  MOV R8, UR25 ;  /* 0x0000001900087c02 */ /* 0x000fe20008000f00 */
[----:B------:R-:W-:Y:S01]  /*24260*/  UMOV UR25, 0x100 ;  /* 0x0000010000197882 */ /* 0x000fe20000000000 */
[----:B------:R-:W-:Y:S01]  /*24270*/  UIADD3 UR8, UR6, 0x86400, URZ ;  /* 0x0008640006087890 */ /* 0x000fe2000fffe03f */
[----:B------:R1:W-:Y:S01]  /*24280*/  UTMAREDG.4D.ADD [UR24], [UR4] ;  /* 0x00000018040073b6 */ /* 0x0003e20008018000 */
[----:B------:R-:W-:Y:S02]  /*24290*/  UIADD3 UR32, UR6, 0x8e400, URZ ;  /* 0x0008e40006207890 */ /* 0x000fe4000fffe03f */
[----:B---3--:R-:W-:Y:S01]  /*242a0*/  UIADD3 UR16, UR6, 0x92400, URZ ;  /* 0x0009240006107890 */ /* 0x008fe2000fffe03f */
[----:B------:R-:W-:Y:S01]  /*242b0*/  R2UR UR13, R5 ;  /* 0x00000000050d72ca */ /* 0x000fe200000e0000 */
[----:B------:R-:W-:Y:S01]  /*242c0*/  UMOV UR57, 0x100 ;  /* 0x0000010000397882 */ /* 0x000fe20000000000 */
[----:B------:R-:W-:Y:S01]  /*242d0*/  UMOV UR49, 0x100 ;  /* 0x0000010000317882 */ /* 0x000fe20000000000 */
[----:B------:R-:W-:Y:S01]  /*242e0*/  UMOV UR50, UR23 ;  /* 0x0000001700327c82 */ /* 0x000fe20008000000 */
[----:B------:R-:W-:Y:S01]  /*242f0*/  UMOV UR17, 0x120 ;  /* 0x0000012000117882 */ /* 0x000fe20000000000 */
[----:B------:R-:W-:Y:S01]  /*24300*/  MOV R5, UR29 ;  /* 0x0000001d00057c02 */ /* 0x000fe20008000f00 */
[----:B------:R3:W-:Y:S01]  /*24310*/  UTMAREDG.4D.ADD [UR56], [UR4] ;  /* 0x00000038040073b6 */ /* 0x0007e20008018000 */
[----:B------:R-:W-:Y:S01]  /*24320*/  MOV R6, UR28 ;  /* 0x0000001c00067c02 */ /* 0x000fe20008000f00 */
[----:B------:R-:W-:Y:S01]  /*24330*/  UMOV UR10, UR55 ;  /* 0x00000037000a7c82 */ /* 0x000fe20008000000 */
[----:B------:R-:W-:Y:S01]  /*24340*/  MOV R7, UR27 ;  /* 0x0000001b00077c02 */ /* 0x000fe20008000f00 */
[----:B-1----:R-:W-:Y:S01]  /*24350*/  UIADD3 UR24, UR6, 0x8a400, URZ ;  /* 0x0008a40006187890 */ /* 0x002fe2000fffe03f */
[----:B------:R-:W-:Y:S01]  /*24360*/  MOV R9, UR23 ;  /* 0x0000001700097c02 */ /* 0x000fe20008000f00 */
[----:B------:R-:W-:Y:S01]  /*24370*/  UMOV UR25, 0x120 ;  /* 0x0000012000197882 */ /* 0x000fe20000000000 */
[----:B------:R-:W-:Y:S01]  /*24380*/  UTMAREDG.4D.ADD [UR48], [UR4] ;  /* 0x00000030040073b6 */ /* 0x000fe20008018000 */
[----:B------:R-:W-:Y:S01]  /*24390*/  UMOV UR26, UR54 ;  /* 0x00000036001a7c82 */ /* 0x000fe20008000000 */
[----:B------:R-:W-:Y:S01]  /*243a0*/  UMOV UR33, 0x120 ;  /* 0x0000012000217882 */ /* 0x000fe20000000000 */
[----:B------:R-:W-:Y:S01]  /*243b0*/  MOV R12, UR20 ;  /* 0x00000014000c7c02 */ /* 0x000fe20008000f00 */
[----:B------:R-:W-:Y:S01]  /*243c0*/  UMOV UR34, UR53 ;  /* 0x0000003500227c82 */ /* 0x000fe20008000000 */
[----:B------:R-:W-:Y:S01]  /*243d0*/  MOV R13, UR19 ;  /* 0x00000013000d7c02 */ /* 0x000fe20008000f00 */
[----:B------:R-:W-:Y:S01]  /*243e0*/  UMOV UR18, UR47 ;  /* 0x0000002f00127c82 */ /* 0x000fe20008000000 */
[----:B------:R-:W-:Y:S01]  /*243f0*/  MOV R14, UR17 ;  /* 0x00000011000e7c02 */ /* 0x000fe20008000f00 */
[----:B------:R-:W-:Y:S01]  /*24400*/  UTMAREDG.4D.ADD [UR8], [UR4] ;  /* 0x00000008040073b6 */ /* 0x000fe20008018000 */
[----:B------:R-:W-:-:S02]  /*24410*/  R2UR UR29, R5 ;  /* 0x00000000051d72ca */ /* 0x000fc400000e0000 */
[----:B------:R-:W-:Y:S01]  /*24420*/  R2UR UR23, R9 ;  /* 0x00000000091772ca */ /* 0x000fe200000e0000 */
[----:B------:R1:W-:Y:S01]  /*24430*/  UTMAREDG.4D.ADD [UR24], [UR4] ;  /* 0x00000018040073b6 */ /* 0x0003e20008018000 */
[----:B------:R-:W-:Y:S01]  /*24440*/  UIADD3 UR40, UR6, 0x9a400, URZ ;  /* 0x0009a40006287890 */ /* 0x000fe2000fffe03f */
[----:B------:R-:W-:Y:S01]  /*24450*/  UTMAREDG.4D.ADD [UR32], [UR4] ;  /* 0x00000020040073b6 */ /* 0x000fe20008018000 */
[----:B---3--:R-:W-:Y:S01]  /*24460*/  UIADD3 UR56, UR6, 0xa2400, URZ ;  /* 0x000a240006387890 */ /* 0x008fe2000fffe03f */
[----:B------:R3:W-:Y:S01]  /*24470*/  UTMAREDG.4D.ADD [UR16], [UR4] ;  /* 0x00000010040073b6 */ /* 0x0007e20008018000 */
[----:B-1----:R-:W-:Y:S02]  /*24480*/  R2UR UR28, R6 ;  /* 0x00000000061c72ca */ /* 0x002fe400000e0000 */
[----:B------:R-:W-:Y:S02]  /*24490*/  R2UR UR27, R7 ;  /* 0x00000000071b72ca */ /* 0x000fe400000e0000 */
[----:B------:R-:W-:Y:S01]  /*244a0*/  R2UR UR25, R8 ;  /* 0x00000000081972ca */ /* 0x000fe200000e0000 */
[----:B------:R-:W-:-:S02]  /*244b0*/  UIADD3 UR24, UR6, 0x96400, URZ ;  /* 0x0009640006187890 */ /* 0x000fc4000fffe03f */
[----:B------:R-:W-:Y:S01]  /*244c0*/  UIADD3 UR8, UR6, 0x86800, URZ ;  /* 0x0008680006087890 */ /* 0x000fe2000fffe03f */
[----:B---3--:R-:W-:Y:S02]  /*244d0*/  R2UR UR20, R12 ;  /* 0x000000000c1472ca */ /* 0x008fe400000e0000 */
[----:B------:R-:W-:Y:S02]  /*244e0*/  R2UR UR19, R13 ;  /* 0x000000000d1372ca */ /* 0x000fe400000e0000 */
[----:B------:R-:W-:Y:S01]  /*244f0*/  R2UR UR17, R14 ;  /* 0x000000000e1172ca */ /* 0x000fe200000e0000 */
[----:B------:R-:W-:Y:S01]  /*24500*/  UIADD3 UR16, UR6, 0x9e400, URZ ;  /* 0x0009e40006107890 */ /* 0x000fe2000fffe03f */
[----:B------:R-:W-:Y:S01]  /*24510*/  UMOV UR26, UR46 ;  /* 0x0000002e001a7c82 */ /* 0x000fe20008000000 */
[----:B------:R-:W-:Y:S01]  /*24520*/  UMOV UR41, 0x120 ;  /* 0x0000012000297882 */ /* 0x000fe20000000000 */
[----:B------:R-:W-:Y:S01]  /*24530*/  UMOV UR42, UR45 ;  /* 0x0000002d002a7c82 */ /* 0x000fe20008000000 */
[----:B------:R1:W-:Y:S01]  /*24540*/  UTMAREDG.4D.ADD [UR24], [UR4] ;  /* 0x00000018040073b6 */ /* 0x0003e20008018000 */
[----:B------:R-:W-:Y:S01]  /*24550*/  UMOV UR18, UR29 ;  /* 0x0000001d00127c82 */ /* 0x000fe20008000000 */
[----:B------:R-:W-:Y:S01]  /*24560*/  UIADD3 UR48, UR6, 0x8a800, URZ ;  /* 0x0008a80006307890 */ /* 0x000fe2000fffe03f */
[----:B------:R-:W-:Y:S01]  /*24570*/  UMOV UR57, 0x120 ;  /* 0x0000012000397882 */ /* 0x000fe20000000000 */
[----:B------:R-:W-:Y:S01]  /*24580*/  UMOV UR58, UR23 ;  /* 0x00000017003a7c82 */ /* 0x000fe20008000000 */
[----:B------:R-:W-:Y:S01]  /*24590*/  UIADD3 UR32, UR6, 0x8e800, URZ ;  /* 0x0008e80006207890 */ /* 0x000fe2000fffe03f */
[----:B------:R3:W-:Y:S01]  /*245a0*/  UTMAREDG.4D.ADD [UR40], [UR4] ;  /* 0x00000028040073b6 */ /* 0x0007e20008018000 */
[----:B------:R-:W-:Y:S01]  /*245b0*/  UMOV UR9, 0x140 ;  /* 0x0000014000097882 */ /* 0x000fe20000000000 */
[----:B------:R-:W-:Y:S01]  /*245c0*/  UMOV UR11, UR38 ;  /* 0x00000026000b7c82 */ /* 0x000fe20008000000 */
        /* <DEDUP_REMOVED lines=8> */
[----:B------:R-:W-:Y:S01]  /*24650*/  UMOV UR50, UR54 ;  /* 0x0000003600327c82 */ /* 0x000fe20008000000 */
[----:B------:R-:W-:Y:S01]  /*24660*/  UMOV UR33, 0x140 ;  /* 0x0000014000217882 */ /* 0x000fe20000000000 */
        /* <DEDUP_REMOVED lines=9> */
[----:B------:R-:W-:Y:S01]  /*24700*/  UMOV UR41, 0x140 ;  /* 0x0000014000297882 */ /* 0x000fe20000000000 */
[----:B------:R3:W-:Y:S01]  /*24710*/  UTMAREDG.4D.ADD [UR32], [UR4] ;  /* 0x00000020040073b6 */ /* 0x0007e20008018000 */
[----:B-1----:R-:W-:Y:S01]  /*24720*/  UIADD3 UR8, UR6, 0x9e800, URZ ;  /* 0x0009e80006087890 */ /* 0x002fe2000fffe03f */
[----:B------:R-:W-:Y:S01]  /*24730*/  UMOV UR10, UR29 ;  /* 0x0000001d000a7c82 */ /* 0x000fe20008000000 */
[----:B------:R1:W-:Y:S01]  /*24740*/  UTMAREDG.4D.ADD [UR24], [UR4] ;  /* 0x00000018040073b6 */ /* 0x0003e20008018000 */
[----:B------:R4:W-:Y:S01]  /*24750*/  UTMAREDG.4D.ADD [UR16], [UR4] ;  /* 0x00000010040073b6 */ /* 0x0009e20008018000 */
[----:B---3--:R-:W-:Y:S01]  /*24760*/  UIADD3 UR32, UR6, 0xa2800, URZ ;  /* 0x000a280006207890 */ /* 0x008fe2000fffe03f */
[----:B------:R-:W-:Y:S01]  /*24770*/  UTMAREDG.4D.ADD [UR40], [UR4] ;  /* 0x00000028040073b6 */ /* 0x000fe20008018000 */
[----:B-1----:R-:W-:-:S03]  /*24780*/  UIADD3 UR24, UR6, 0x86c00, URZ ;  /* 0x00086c0006187890 */ /* 0x002fc6000fffe03f */
[----:B------:R1:W-:Y:S01]  /*24790*/  UTMAREDG.4D.ADD [UR8], [UR4] ;  /* 0x00000008040073b6 */ /* 0x0003e20008018000 */
[----:B----4-:R-:W-:Y:S01]  /*247a0*/  UIADD3 UR16, UR6, 0x8ac00, URZ ;  /* 0x0008ac0006107890 */ /* 0x010fe2000fffe03f */
[----:B------:R-:W-:Y:S01]  /*247b0*/  UMOV UR34, UR23 ;  /* 0x0000001700227c82 */ /* 0x000fe20008000000 */
[----:B------:R-:W-:Y:S01]  /*247c0*/  UMOV UR25, 0x160 ;  /* 0x0000016000197882 */ /* 0x000fe20000000000 */
[----:B------:R-:W-:Y:S01]  /*247d0*/  UMOV UR26, UR55 ;  /* 0x00000037001a7c82 */ /* 0x000fe20008000000 */
[----:B------:R-:W-:Y:S01]  /*247e0*/  UMOV UR17, 0x160 ;  /* 0x0000016000117882 */ /* 0x000fe20000000000 */
[----:B------:R-:W-:Y:S01]  /*247f0*/  UTMAREDG.4D.ADD [UR32], [UR4] ;  /* 0x00000020040073b6 */ /* 0x000fe20008018000 */
[----:B------:R-:W-:Y:S01]  /*24800*/  UMOV UR18, UR54 ;  /* 0x0000003600127c82 */ /* 0x000fe20008000000 */
[----:B------:R-:W-:Y:S01]  /*24810*/  MOV R10, UR14 ;  /* 0x0000000e000a7c02 */ /* 0x000fe20008000f00 */
[----:B------:R3:W-:Y:S01]  /*24820*/  UTMAREDG.4D.ADD [UR24], [UR4] ;  /* 0x00000018040073b6 */ /* 0x0007e20008018000 */
[----:B-1----:R-:W-:Y:S01]  /*24830*/  UIADD3 UR8, UR6, 0x8ec00, URZ ;  /* 0x0008ec0006087890 */ /* 0x002fe2000fffe03f */
[----:B------:R-:W-:Y:S01]  /*24840*/  UMOV UR9, 0x160 ;  /* 0x0000016000097882 */ /* 0x000fe20000000000 */
[----:B------:R-:W-:Y:S01]  /*24850*/  UMOV UR10, UR53 ;  /* 0x00000035000a7c82 */ /* 0x000fe20008000000 */
[----:B------:R1:W-:Y:S01]  /*24860*/  UTMAREDG.4D.ADD [UR16], [UR4] ;  /* 0x00000010040073b6 */ /* 0x0003e20008018000 */
[----:B------:R-:W-:-:S05]  /*24870*/  R2UR UR14, R10 ;  /* 0x000000000a0e72ca */ /* 0x000fca00000e0000 */
[----:B------:R4:W-:Y:S01]  /*24880*/  UTMAREDG.4D.ADD [UR8], [UR4] ;  /* 0x00000008040073b6 */ /* 0x0009e20008018000 */
[----:B---3--:R-:W-:Y:S01]  /*24890*/  UIADD3 UR24, UR6, 0x92c00, URZ ;  /* 0x00092c0006187890 */ /* 0x008fe2000fffe03f */
[----:B------:R-:W-:Y:S01]  /*248a0*/  UMOV UR26, UR47 ;  /* 0x0000002f001a7c82 */ /* 0x000fe20008000000 */
[----:B-1----:R-:W-:-:S07]  /*248b0*/  UIADD3 UR16, UR6, 0x96c00, URZ ;  /* 0x00096c0006107890 */ /* 0x002fce000fffe03f */
[----:B------:R1:W-:Y:S01]  /*248c0*/  UTMAREDG.4D.ADD [UR24], [UR4] ;  /* 0x00000018040073b6 */ /* 0x0003e20008018000 */
[----:B------:R-:W-:Y:S01]  /*248d0*/  UMOV UR18, UR46 ;  /* 0x0000002e00127c82 */ /* 0x000fe20008000000 */
[----:B----4-:R-:W-:Y:S01]  /*248e0*/  UIADD3 UR8, UR6, 0x9ac00, URZ ;  /* 0x0009ac0006087890 */ /* 0x010fe2000fffe03f */
[----:B------:R3:W-:Y:S01]  /*248f0*/  UTMAREDG.4D.ADD [UR16], [UR4] ;  /* 0x00000010040073b6 */ /* 0x0007e20008018000 */
[----:B------:R-:W-:Y:S01]  /*24900*/  UMOV UR10, UR45 ;  /* 0x0000002d000a7c82 */ /* 0x000fe20008000000 */
[----:B------:R-:W-:Y:S01]  /*24910*/  UIADD3 UR40, UR6, 0x87000, URZ ;  /* 0x0008700006287890 */ /* 0x000fe2000fffe03f */
[----:B------:R-:W-:-:S05]  /*24920*/  MOV R3, UR15 ;  /* 0x0000000f00037c02 */ /* 0x000fca0008000f00 */
[----:B------:R4:W-:Y:S01]  /*24930*/  UTMAREDG.4D.ADD [UR8], [UR4] ;  /* 0x00000008040073b6 */ /* 0x0009e20008018000 */
[----:B-1----:R-:W-:Y:S01]  /*24940*/  UIADD3 UR24, UR6, 0x9ec00, URZ ;  /* 0x0009ec0006187890 */ /* 0x002fe2000fffe03f */
[----:B------:R-:W-:Y:S01]  /*24950*/  MOV R4, UR14 ;  /* 0x0000000e00047c02 */ /* 0x000fe20008000f00 */
[----:B------:R-:W-:Y:S01]  /*24960*/  UMOV UR26, UR29 ;  /* 0x0000001d001a7c82 */ /* 0x000fe20008000000 */
[----:B---3--:R-:W-:-:S06]  /*24970*/  UIADD3 UR16, UR6, 0xa2c00, URZ ;  /* 0x000a2c0006107890 */ /* 0x008fcc000fffe03f */
[----:B------:R1:W-:Y:S01]  /*24980*/  UTMAREDG.4D.ADD [UR24], [UR4] ;  /* 0x00000018040073b6 */ /* 0x0003e20008018000 */
[----:B------:R-:W-:Y:S01]  /*24990*/  UMOV UR18, UR23 ;  /* 0x0000001700127c82 */ /* 0x000fe20008000000 */
[----:B----4-:R-:W-:Y:S01]  /*249a0*/  UIADD3 UR8, UR6, 0x8b000, URZ ;  /* 0x0008b00006087890 */ /* 0x010fe2000fffe03f */
[----:B------:R-:W-:Y:S01]  /*249b0*/  R2UR UR15, R3 ;  /* 0x00000000030f72ca */ /* 0x000fe200000e0000 */
[----:B------:R-:W-:Y:S01]  /*249c0*/  UMOV UR41, 0x180 ;  /* 0x0000018000297882 */ /* 0x000fe20000000000 */
[----:B------:R-:W-:Y:S01]  /*249d0*/  UMOV UR42, UR55 ;  /* 0x00000037002a7c82 */ /* 0x000fe20008000000 */
[----:B------:R-:W-:Y:S01]  /*249e0*/  UIADD3 UR32, UR6, 0x8f000, URZ ;  /* 0x0008f00006207890 */ /* 0x000fe2000fffe03f */
[----:B------:R3:W-:Y:S01]  /*249f0*/  UTMAREDG.4D.ADD [UR16], [UR4] ;  /* 0x00000010040073b6 */ /* 0x0007e20008018000 */
[----:B------:R-:W-:Y:S01]  /*24a00*/  UMOV UR9, 0x180 ;  /* 0x0000018000097882 */ /* 0x000fe20000000000 */
[----:B------:R-:W-:Y:S01]  /*24a10*/  UMOV UR10, UR54 ;  /* 0x00000036000a7c82 */ /* 0x000fe20008000000 */
[----:B------:R-:W-:Y:S01]  /*24a20*/  R2UR UR14, R4 ;  /* 0x00000000040e72ca */ /* 0x000fe200000e0000 */
[----:B------:R-:W-:Y:S01]  /*24a30*/  UIADD3 UR48, UR6, 0x97000, URZ ;  /* 0x0009700006307890 */ /* 0x000fe2000fffe03f */
[----:B------:R-:W-:Y:S01]  /*24a40*/  MOV R3, UR31 ;  /* 0x0000001f00037c02 */ /* 0x000fe20008000f00 */
[----:B-1----:R-:W-:Y:S01]  /*24a50*/  UIADD3 UR24, UR6, 0x93000, URZ ;  /* 0x0009300006187890 */ /* 0x002fe2000fffe03f */
[----:B------:R-:W-:Y:S01]  /*24a60*/  UTMAREDG.4D.ADD [UR40], [UR4] ;  /* 0x00000028040073b6 */ /* 0x000fe20008018000 */
[----:B------:R-:W-:Y:S01]  /*24a70*/  MOV R4, UR30 ;  /* 0x0000001e00047c02 */ /* 0x000fe20008000f00 */
[----:B------:R-:W-:Y:S01]  /*24a80*/  UMOV UR49, 0x1a0 ;  /* 0x000001a000317882 */ /* 0x000fe20000000000 */
[----:B------:R-:W-:Y:S01]  /*24a90*/  R2UR UR31, R3 ;  /* 0x00000000031f72ca */ /* 0x000fe200000e0000 */
[----:B------:R-:W-:Y:S01]  /*24aa0*/  UMOV UR33, 0x180 ;  /* 0x0000018000217882 */ /* 0x000fe20000000000 */
[----:B------:R1:W-:Y:S01]  /*24ab0*/  UTMAREDG.4D.ADD [UR8], [UR4] ;  /* 0x00000008040073b6 */ /* 0x0003e20008018000 */
[----:B---3--:R-:W-:Y:S01]  /*24ac0*/  UIADD3 UR16, UR6, 0x9b000, URZ ;  /* 0x0009b00006107890 */ /* 0x008fe2000fffe03f */
[----:B------:R-:W-:Y:S01]  /*24ad0*/  R2UR UR30, R4 ;  /* 0x00000000041e72ca */ /* 0x000fe200000e0000 */
[----:B------:R-:W-:Y:S01]  /*24ae0*/  UMOV UR34, UR53 ;  /* 0x0000003500227c82 */ /* 0x000fe20008000000 */
[----:B------:R-:W-:Y:S01]  /*24af0*/  MOV R3, UR55 ;  /* 0x0000003700037c02 */ /* 0x000fe20008000f00 */
[----:B------:R-:W-:Y:S01]  /*24b00*/  UMOV UR25, 0x180 ;  /* 0x0000018000197882 */ /* 0x000fe20000000000 */
[----:B------:R-:W-:Y:S01]  /*24b10*/  MOV R4, UR54 ;  /* 0x0000003600047c02 */ /* 0x000fe20008000f00 */
[----:B------:R-:W-:Y:S01]  /*24b20*/  UMOV UR26, UR47 ;  /* 0x0000002f001a7c82 */ /* 0x000fe20008000000 */
[----:B------:R-:W-:Y:S01]  /*24b30*/  MOV R8, UR49 ;  /* 0x0000003100087c02 */ /* 0x000fe20008000f00 */
[----:B------:R-:W-:Y:S01]  /*24b40*/  UTMAREDG.4D.ADD [UR32], [UR4] ;  /* 0x00000020040073b6 */ /* 0x000fe20008018000 */
[----:B------:R-:W-:Y:S01]  /*24b50*/  MOV R5, UR53 ;  /* 0x0000003500057c02 */ /* 0x000fe20008000f00 */
[----:B------:R-:W-:Y:S01]  /*24b60*/  UMOV UR49, 0x180 ;  /* 0x0000018000317882 */ /* 0x000fe20000000000 */
[----:B------:R-:W-:Y:S01]  /*24b70*/  MOV R6, UR52 ;  /* 0x0000003400067c02 */ /* 0x000fe20008000f00 */
[----:B------:R-:W-:Y:S01]  /*24b80*/  UMOV UR50, UR46 ;  /* 0x0000002e00327c82 */ /* 0x000fe20008000000 */
[----:B-1----:R-:W-:Y:S01]  /*24b90*/  UIADD3 UR8, UR6, 0x9f000, URZ ;  /* 0x0009f00006087890 */ /* 0x002fe2000fffe03f */
[----:B------:R-:W-:Y:S01]  /*24ba0*/  MOV R7, UR51 ;  /* 0x0000003300077c02 */ /* 0x000fe20008000f00 */
[----:B------:R-:W-:Y:S01]  /*24bb0*/  UMOV UR9, 0x1a0 ;  /* 0x000001a000097882 */ /* 0x000fe20000000000 */
[----:B------:R-:W-:Y:S01]  /*24bc0*/  UMOV UR17, 0x180 ;  /* 0x0000018000117882 */ /* 0x000fe20000000000 */
[----:B------:R-:W-:Y:S01]  /*24bd0*/  MOV R12, UR12 ;  /* 0x0000000c000c7c02 */ /* 0x000fe20008000f00 */
[----:B------:R-:W-:Y:S01]  /*24be0*/  UTMAREDG.4D.ADD [UR24], [UR4] ;  /* 0x00000018040073b6 */ /* 0x000fe20008018000 */
[----:B------:R-:W-:Y:S01]  /*24bf0*/  MOV R13, UR11 ;  /* 0x0000000b000d7c02 */ /* 0x000fe20008000f00 */
[----:B------:R-:W-:Y:S01]  /*24c00*/  UMOV UR18, UR45 ;  /* 0x0000002d00127c82 */ /* 0x000fe20008000000 */
[----:B------:R-:W-:Y:S01]  /*24c10*/  MOV R14, UR9 ;  /* 0x00000009000e7c02 */ /* 0x000fe20008000f00 */
[----:B------:R-:W-:Y:S01]  /*24c20*/  UMOV UR9, 0x180 ;  /* 0x0000018000097882 */ /* 0x000fe20000000000 */
[----:B------:R-:W-:Y:S01]  /*24c30*/  R2UR UR55, R3 ;  /* 0x00000000033772ca */ /* 0x000fe200000e0000 */
[----:B------:R-:W-:Y:S01]  /*24c40*/  UMOV UR10, UR29 ;  /* 0x0000001d000a7c82 */ /* 0x000fe20008000000 */
[----:B------:R-:W-:Y:S01]  /*24c50*/  R2UR UR54, R4 ;  /* 0x00000000043672ca */ /* 0x000fe200000e0000 */
[----:B------:R1:W-:Y:S01]  /*24c60*/  UTMAREDG.4D.ADD [UR48], [UR4] ;  /* 0x00000030040073b6 */ /* 0x0003e20008018000 */
[----:B------:R-:W-:Y:S01]  /*24c70*/  R2UR UR53, R5 ;  /* 0x00000000053572ca */ /* 0x000fe200000e0000 */
[----:B------:R-:W-:Y:S01]  /*24c80*/  UIADD3 UR56, UR6, 0xa3000, URZ ;  /* 0x000a300006387890 */ /* 0x000fe2000fffe03f */
[----:B------:R-:W-:Y:S01]  /*24c90*/  UTMAREDG.4D.ADD [UR16], [UR4] ;  /* 0x00000010040073b6 */ /* 0x000fe20008018000 */
[----:B------:R-:W-:Y:S01]  /*24ca0*/  MOV R9, UR15 ;  /* 0x0000000f00097c02 */ /* 0x000fe20008000f00 */
[----:B------:R3:W-:Y:S01]  /*24cb0*/  UTMAREDG.4D.ADD [UR8], [UR4] ;  /* 0x00000008040073b6 */ /* 0x0007e20008018000 */
[----:B-1----:R-:W-:-:S02]  /*24cc0*/  R2UR UR52, R6 ;  /* 0x00000000063472ca */ /* 0x002fc400000e0000 */
[----:B------:R-:W-:Y:S02]  /*24cd0*/  R2UR UR51, R7 ;  /* 0x00000000073372ca */ /* 0x000fe400000e0000 */
[----:B------:R-:W-:Y:S01]  /*24ce0*/  R2UR UR49, R8 ;  /* 0x00000000083172ca */ /* 0x000fe200000e0000 */
[----:B------:R-:W-:Y:S02]  /*24cf0*/  UIADD3 UR48, UR6, 0x87400, URZ ;  /* 0x0008740006307890 */ /* 0x000fe4000fffe03f */
[----:B------:R-:W-:Y:S02]  /*24d00*/  UIADD3 UR24, UR6, 0x8f400, URZ ;  /* 0x0008f40006187890 */ /* 0x000fe4000fffe03f */
[----:B------:R-:W-:Y:S01]  /*24d10*/  UIADD3 UR32, UR6, 0x93400, URZ ;  /* 0x0009340006207890 */ /* 0x000fe2000fffe03f */
[----:B---3--:R-:W-:Y:S02]  /*24d20*/  R2UR UR12, R12 ;  /* 0x000000000c0c72ca */ /* 0x008fe400000e0000 */
[----:B------:R-:W-:-:S02]  /*24d30*/  R2UR UR11, R13 ;  /* 0x000000000d0b72ca */ /* 0x000fc400000e0000 */
[----:B------:R-:W-:Y:S01]  /*24d40*/  R2UR UR9, R14 ;  /* 0x000000000e0972ca */ /* 0x000fe200000e0000 */
[----:B------:R-:W-:Y:S02]  /*24d50*/  UIADD3 UR8, UR6, 0x8b400, URZ ;  /* 0x0008b40006087890 */ /* 0x000fe4000fffe03f */
[----:B------:R-:W-:Y:S01]  /*24d60*/  UIADD3 UR16, UR6, 0x97400, URZ ;  /* 0x0009740006107890 */ /* 0x000fe2000fffe03f */
[----:B------:R-:W-:Y:S01]  /*24d70*/  R2UR UR15, R9 ;  /* 0x00000000090f72ca */ /* 0x000fe200000e0000 */
[----:B------:R-:W-:Y:S01]  /*24d80*/  UMOV UR57, 0x180 ;  /* 0x0000018000397882 */ /* 0x000fe20000000000 */
[----:B------:R-:W-:Y:S01]  /*24d90*/  UMOV UR25, 0x1a0 ;  /* 0x000001a000197882 */ /* 0x000fe20000000000 */
[----:B------:R-:W-:Y:S01]  /*24da0*/  MOV R5, UR29 ;  /* 0x0000001d00057c02 */ /* 0x000fe20008000f00 */
[----:B------:R-:W-:Y:S01]  /*24db0*/  UMOV UR50, UR55 ;  /* 0x0000003700327c82 */ /* 0x000fe20008000000 */
[----:B------:R-:W-:Y:S01]  /*24dc0*/  UMOV UR17, 0x1a0 ;  /* 0x000001a000117882 */ /* 0x000fe20000000000 */
[----:B------:R-:W-:Y:S01]  /*24dd0*/  MOV R6, UR28 ;  /* 0x0000001c00067c02 */ /* 0x000fe20008000f00 */
[----:B------:R1:W-:Y:S01]  /*24de0*/  UTMAREDG.4D.ADD [UR56], [UR4] ;  /* 0x00000038040073b6 */ /* 0x0003e20008018000 */
[----:B------:R-:W-:Y:S01]  /*24df0*/  MOV R7, UR27 ;  /* 0x0000001b00077c02 */ /* 0x000fe20008000f00 */
[----:B------:R-:W-:Y:S01]  /*24e00*/  UMOV UR10, UR54 ;  /* 0x00000036000a7c82 */ /* 0x000fe20008000000 */
[----:B------:R-:W-:Y:S01]  /*24e10*/  MOV R8, UR25 ;  /* 0x0000001900087c02 */ /* 0x000fe20008000f00 */
[----:B------:R-:W-:Y:S01]  /*24e20*/  UMOV UR26, UR53 ;  /* 0x00000035001a7c82 */ /* 0x000fe20008000000 */
[----:B------:R-:W-:Y:S01]  /*24e30*/  MOV R9, UR23 ;  /* 0x0000001700097c02 */ /* 0x000fe20008000f00 */
[----:B------:R-:W-:Y:S01]  /*24e40*/  UMOV UR33, 0x1a0 ;  /* 0x000001a000217882 */ /* 0x000fe20000000000 */
[----:B------:R-:W-:Y:S01]  /*24e50*/  MOV R12, UR20 ;  /* 0x00000014000c7c02 */ /* 0x000fe20008000f00 */
[----:B------:R-:W-:Y:S01]  /*24e60*/  UTMAREDG.4D.ADD [UR48], [UR4] ;  /* 0x00000030040073b6 */ /* 0x000fe20008018000 */
[----:B------:R-:W-:Y:S01]  /*24e70*/  MOV R13, UR19 ;  /* 0x00000013000d7c02 */ /* 0x000fe20008000f00 */
[----:B------:R-:W-:Y:S01]  /*24e80*/  UMOV UR34, UR47 ;  /* 0x0000002f00227c82 */ /* 0x000fe20008000000 */
[----:B------:R-:W-:Y:S01]  /*24e90*/  MOV R14, UR17 ;  /* 0x00000011000e7c02 */ /* 0x000fe20008000f00 */
[----:B------:R-:W-:Y:S01]  /*24ea0*/  UMOV UR18, UR46 ;  /* 0x0000002e00127c82 */ /* 0x000fe20008000000 */
[----:B------:R-:W-:Y:S01]  /*24eb0*/  R2UR UR29, R5 ;  /* 0x00000000051d72ca */ /* 0x000fe200000e0000 */
[----:B------:R-:W-:Y:S01]  /*24ec0*/  UTMAREDG.4D.ADD [UR8], [UR4] ;  /* 0x00000008040073b6 */ /* 0x000fe20008018000 */
[----:B------:R-:W-:Y:S01]  /*24ed0*/  R2UR UR23, R9 ;  /* 0x00000000091772ca */ /* 0x000fe200000e0000 */
[----:B------:R-:W-:Y:S01]  /*24ee0*/  UIADD3 UR40, UR6, 0x9f400, URZ ;  /* 0x0009f40006287890 */ /* 0x000fe2000fffe03f */
[----:B------:R3:W-:Y:S01]  /*24ef0*/  UTMAREDG.4D.ADD [UR24], [UR4] ;  /* 0x00000018040073b6 */ /* 0x0007e20008018000 */
[----:B-1----:R-:W-:Y:S01]  /*24f00*/  UIADD3 UR56, UR6, 0x87800, URZ ;  /* 0x0008780006387890 */ /* 0x002fe2000fffe03f */
[----:B------:R-:W-:Y:S01]  /*24f10*/  UTMAREDG.4D.ADD [UR32], [UR4] ;  /* 0x00000020040073b6 */ /* 0x000fe20008018000 */
        /* <DEDUP_REMOVED lines=31> */
[----:B------:R-:W-:Y:S01]  /*25110*/  UMOV UR52, UR37 ;  /* 0x0000002500347c82 */ /* 0x000fe20008000000 */
        /* <DEDUP_REMOVED lines=8> */
[----:B-1----:R-:W-:Y:S01]  /*251a0*/  UIADD3 UR8, UR6, 0xa3800, URZ ;  /* 0x000a380006087890 */ /* 0x002fe2000fffe03f */
[----:B------:R1:W-:Y:S01]  /*251b0*/  UTMAREDG.4D.ADD [UR32], [UR4] ;  /* 0x00000020040073b6 */ /* 0x0003e20008018000 */
[----:B------:R-:W-:Y:S01]  /*251c0*/  UMOV UR19, UR38 ;  /* 0x0000002600137c82 */ /* 0x000fe20008000000 */
[----:B------:R-:W-:Y:S01]  /*251d0*/  UMOV UR20, UR37 ;  /* 0x0000002500147c82 */ /* 0x000fe20008000000 */
[----:B------:R-:W-:Y:S01]  /*251e0*/  UMOV UR18, UR45 ;  /* 0x0000002d00127c82 */ /* 0x000fe20008000000 */
[----:B------:R-:W-:Y:S01]  /*251f0*/  UMOV UR41, 0x1c0 ;  /* 0x000001c000297882 */ /* 0x000fe20000000000 */
[----:B------:R-:W-:Y:S01]  /*25200*/  UMOV UR10, UR23 ;  /* 0x00000017000a7c82 */ /* 0x000fe20008000000 */
[----:B------:R3:W-:Y:S01]  /*25210*/  UTMAREDG.4D.ADD [UR24], [UR4] ;  /* 0x00000018040073b6 */ /* 0x0007e20008018000 */
[----:B------:R-:W-:Y:S01]  /*25220*/  MOV R10, UR22 ;  /* 0x00000016000a7c02 */ /* 0x000fe20008000f00 */
[----:B------:R4:W-:Y:S01]  /*25230*/  UTMAREDG.4D.ADD [UR16], [UR4] ;  /* 0x00000010040073b6 */ /* 0x0009e20008018000 */
[----:B-1----:R-:W-:Y:S01]  /*25240*/  UIADD3 UR32, UR6, 0x87c00, URZ ;  /* 0x00087c0006207890 */ /* 0x002fe2000fffe03f */
[----:B------:R-:W-:Y:S01]  /*25250*/  UTMAREDG.4D.ADD [UR40], [UR4] ;  /* 0x00000028040073b6 */ /* 0x000fe20008018000 */
[----:B---3--:R-:W-:Y:S01]  /*25260*/  UIADD3 UR24, UR6, 0x8bc00, URZ ;  /* 0x0008bc0006187890 */ /* 0x008fe2000fffe03f */
[----:B------:R1:W-:Y:S01]  /*25270*/  UTMAREDG.4D.ADD [UR8], [UR4] ;  /* 0x00000008040073b6 */ /* 0x0003e20008018000 */
[----:B----4-:R-:W-:Y:S01]  /*25280*/  UIADD3 UR16, UR6, 0x8fc00, URZ ;  /* 0x0008fc0006107890 */ /* 0x010fe2000fffe03f */
[----:B------:R-:W-:Y:S01]  /*25290*/  MOV R11, UR21 ;  /* 0x00000015000b7c02 */ /* 0x000fe20008000f00 */
[----:B------:R-:W-:Y:S01]  /*252a0*/  UMOV UR33, 0x1e0 ;  /* 0x000001e000217882 */ /* 0x000fe20000000000 */
[----:B------:R-:W-:Y:S01]  /*252b0*/  UMOV UR34, UR55 ;  /* 0x0000003700227c82 */ /* 0x000fe20008000000 */
[----:B------:R-:W-:Y:S01]  /*252c0*/  UMOV UR25, 0x1e0 ;  /* 0x000001e000197882 */ /* 0x000fe20000000000 */
[----:B------:R-:W-:Y:S01]  /*252d0*/  UMOV UR26, UR54 ;  /* 0x00000036001a7c82 */ /* 0x000fe20008000000 */
[----:B------:R-:W-:Y:S01]  /*252e0*/  UMOV UR17, 0x1e0 ;  /* 0x000001e000117882 */ /* 0x000fe20000000000 */
[----:B------:R-:W-:Y:S01]  /*252f0*/  UTMAREDG.4D.ADD [UR32], [UR4] ;  /* 0x00000020040073b6 */ /* 0x000fe20008018000 */
[----:B------:R-:W-:Y:S01]  /*25300*/  UMOV UR18, UR53 ;  /* 0x0000003500127c82 */ /* 0x000fe20008000000 */
[----:B------:R-:W-:Y:S01]  /*25310*/  R2UR UR22, R10 ;  /* 0x000000000a1672ca */ /* 0x000fe200000e0000 */
[----:B-1----:R-:W-:Y:S01]  /*25320*/  UIADD3 UR8, UR6, 0x93c00, URZ ;  /* 0x00093c0006087890 */ /* 0x002fe2000fffe03f */
[----:B------:R-:W-:Y:S01]  /*25330*/  R2UR UR21, R11 ;  /* 0x000000000b1572ca */ /* 0x000fe200000e0000 */
[----:B------:R-:W-:Y:S01]  /*25340*/  UMOV UR9, 0x1e0 ;  /* 0x000001e000097882 */ /* 0x000fe20000000000 */
[----:B------:R1:W-:Y:S01]  /*25350*/  UTMAREDG.4D.ADD [UR24], [UR4] ;  /* 0x00000018040073b6 */ /* 0x0003e20008018000 */
[----:B------:R-:W-:Y:S01]  /*25360*/  UMOV UR10, UR47 ;  /* 0x0000002f000a7c82 */ /* 0x000fe20008000000 */
[----:B------:R3:W-:Y:S04]  /*25370*/  UTMAREDG.4D.ADD [UR16], [UR4] ;  /* 0x00000010040073b6 */ /* 0x0007e80008018000 */
[----:B------:R4:W-:Y:S01]  /*25380*/  UTMAREDG.4D.ADD [UR8], [UR4] ;  /* 0x00000008040073b6 */ /* 0x0009e20008018000 */
[----:B-1----:R-:W-:Y:S01]  /*25390*/  UIADD3 UR24, UR6, 0x97c00, URZ ;  /* 0x00097c0006187890 */ /* 0x002fe2000fffe03f */
[----:B------:R-:W-:Y:S01]  /*253a0*/  UMOV UR26, UR46 ;  /* 0x0000002e001a7c82 */ /* 0x000fe20008000000 */
[----:B------:R-:W-:-:S02]  /*253b0*/  MOV R10, UR22 ;  /* 0x00000016000a7c02 */ /* 0x000fc40008000f00 */
[----:B------:R-:W-:Y:S01]  /*253c0*/  MOV R11, UR21 ;  /* 0x00000015000b7c02 */ /* 0x000fe20008000f00 */
[----:B---3--:R-:W-:-:S04]  /*253d0*/  UIADD3 UR16, UR6, 0x9fc00, URZ ;  /* 0x0009fc0006107890 */ /* 0x008fc8000fffe03f */
[----:B------:R-:W-:Y:S01]  /*253e0*/  UTMAREDG.4D.ADD [UR24], [UR4] ;  /* 0x00000018040073b6 */ /* 0x000fe20008018000 */
[----:B----4-:R-:W-:Y:S01]  /*253f0*/  UIADD3 UR8, UR6, 0x9bc00, URZ ;  /* 0x0009bc0006087890 */ /* 0x010fe2000fffe03f */
[----:B------:R-:W-:Y:S01]  /*25400*/  UMOV UR10, UR45 ;  /* 0x0000002d000a7c82 */ /* 0x000fe20008000000 */
[----:B------:R-:W-:-:S07]  /*25410*/  R2UR UR22, R10 ;  /* 0x000000000a1672ca */ /* 0x000fce00000e0000 */
[----:B------:R1:W-:Y:S01]  /*25420*/  UTMAREDG.4D.ADD [UR8], [UR4] ;  /* 0x00000008040073b6 */ /* 0x0003e20008018000 */
[----:B------:R-:W-:Y:S01]  /*25430*/  R2UR UR21, R11 ;  /* 0x000000000b1572ca */ /* 0x000fe200000e0000 */
[----:B------:R-:W-:Y:S01]  /*25440*/  UMOV UR18, UR29 ;  /* 0x0000001d00127c82 */ /* 0x000fe20008000000 */
[----:B------:R-:W-:Y:S01]  /*25450*/  MOV R10, UR14 ;  /* 0x0000000e000a7c02 */ /* 0x000fe20008000f00 */
[----:B------:R2:W-:Y:S01]  /*25460*/  UTMAREDG.4D.ADD [UR16], [UR4] ;  /* 0x00000010040073b6 */ /* 0x0005e20008018000 */
[----:B-1----:R-:W-:Y:S01]  /*25470*/  UIADD3 UR8, UR6, 0xa3c00, URZ ;  /* 0x000a3c0006087890 */ /* 0x002fe2000fffe03f */
[----:B------:R-:W-:Y:S01]  /*25480*/  UMOV UR10, UR23 ;  /* 0x00000017000a7c82 */ /* 0x000fe20008000000 */
[----:B------:R-:W-:-:S07]  /*25490*/  MOV R11, UR13 ;  /* 0x0000000d000b7c02 */ /* 0x000fce0008000f00 */
[----:B------:R2:W-:Y:S01]  /*254a0*/  UTMAREDG.4D.ADD [UR8], [UR4] ;  /* 0x00000008040073b6 */ /* 0x0005e20008018000 */
[----:B------:R-:W-:Y:S01]  /*254b0*/  R2UR UR14, R10 ;  /* 0x000000000a0e72ca */ /* 0x000fe200000e0000 */
[----:B------:R0:W-:Y:S01]  /*254c0*/  UTMACMDFLUSH ;  /* 0x00000000000079b7 */ /* 0x0001e20000000000 */
[----:B------:R-:W-:Y:S02]  /*254d0*/  R2UR UR13, R11 ;  /* 0x000000000b0d72ca */ /* 0x000fe400000e0000 */
[----:B------:R-:W-:Y:S02]  /*254e0*/  MOV R3, UR31 ;  /* 0x0000001f00037c02 */ /* 0x000fe40008000f00 */
[----:B------:R-:W-:Y:S02]  /*254f0*/  MOV R4, UR30 ;  /* 0x0000001e00047c02 */ /* 0x000fe40008000f00 */
[----:B------:R-:W-:Y:S02]  /*25500*/  MOV R10, UR22 ;  /* 0x00000016000a7c02 */ /* 0x000fe40008000f00 */
[----:B------:R-:W-:-:S02]  /*25510*/  MOV R11, UR21 ;  /* 0x00000015000b7c02 */ /* 0x000fc40008000f00 */
[----:B------:R-:W-:Y:S02]  /*25520*/  R2UR UR31, R3 ;  /* 0x00000000031f72ca */ /* 0x000fe400000e0000 */
[----:B------:R-:W-:Y:S02]  /*25530*/  R2UR UR30, R4 ;  /* 0x00000000041e72ca */ /* 0x000fe400000e0000 */
[----:B------:R-:W-:Y:S02]  /*25540*/  R2UR UR22, R10 ;  /* 0x000000000a1672ca */ /* 0x000fe400000e0000 */
[----:B--2---:R-:W-:-:S15]  /*25550*/  R2UR UR21, R11 ;  /* 0x000000000b1572ca */ /* 0x004fde00000e0000 */
.L_x_133:
[----:B------:R-:W-:Y:S05]  /*25560*/  BSYNC B0 ;  /* 0x0000000000007941 */ /* 0x000fea0003800000 */
.L_x_132:
[----:B------:R-:W-:Y:S01]  /*25570*/  UIADD3 UR13, UR13, 0x1, URZ ;  /* 0x000000010d0d7890 */ /* 0x000fe2000fffe03f */
[C---:B-----5:R-:W-:Y:S01]  /*25580*/  ISETP.GT.AND P1, PT, R0.reuse, 0x1, PT ;  /* 0x000000010000780c */ /* 0x060fe20003f24270 */
[----:B------:R-:W-:Y:S01]  /*25590*/  UIADD3 UR7, UR7, 0x1, URZ ;  /* 0x0000000107077890 */ /* 0x000fe2000fffe03f */
[----:B------:R-:W-:Y:S01]  /*255a0*/  VIADD R0, R0, 0xffffffff ;  /* 0xffffffff00007836 */ /* 0x000fe20000000000 */
[----:B------:R-:W-:Y:S01]  /*255b0*/  UISETP.NE.AND UP0, UPT, UR13, 0x2, UPT ;  /* 0x000000020d00788c */ /* 0x000fe2000bf05270 */
[----:B-1----:R-:W-:-:S03]  /*255c0*/  PRMT R3, RZ, 0x7610, R3 ;  /* 0x00007610ff037816 */ /* 0x002fc60000000003 */
[----:B------:R-:W-:Y:S02]  /*255d0*/  USEL UR4, URZ, 0x1, UP0 ;  /* 0x000000013f047887 */ /* 0x000fe40008000000 */
[----:B------:R-:W-:-:S04]  /*255e0*/  USEL UR13, UR13, URZ, UP0 ;  /* 0x0000003f0d0d7287 */ /* 0x000fc80008000000 */
[----:B------:R-:W-:Y:S01]  /*255f0*/  LOP3.LUT R2, R2, UR4, RZ, 0x3c, !PT ;  /* 0x0000000402027c12 */ /* 0x000fe2000f8e3cff */
[----:B------:R-:W-:Y:S07]  /*25600*/  @P1 BRA `(.L_x_134) ;  /* 0xffffffcc00801947 */ /* 0x000fee000383ffff */
.L_x_123:
[----:B------:R-:W-:Y:S04]  /*25610*/  BSSY B0, `(.L_x_135) ;  /* 0x0000003000007945 */ /* 0x000fe80003800000 */
[----:B------:R-:W-:Y:S05]  /*25620*/  @!P0 BRA `(.L_x_136) ;  /* 0x0000000000048947 */ /* 0x000fea0003800000 */
[----:B------:R-:W-:-:S04]  /*25630*/  DEPBAR.LE SB0, 0x0 ;  /* 0x000080000000791a */ /* 0x000fc80000000000 */
.L_x_136:
[----:B------:R-:W-:Y:S05]  /*25640*/  BSYNC B0 ;  /* 0x0000000000007941 */ /* 0x000fea0003800000 */
.L_x_135:
[----:B------:R-:W-:-:S04]  /*25650*/  ULOP3.LUT UR39, UR39, 0x1, URZ, 0xfc, !UPT ;  /* 0x0000000127277892 */ /* 0x000fc8000f8efc3f */
[----:B------:R-:W-:-:S06]  /*25660*/  UISETP.NE.AND UP0, UPT, UR39, 0x3, UPT ;  /* 0x000000032700788c */ /* 0x000fcc000bf05270 */
[----:B------:R-:W-:-:S13]  /*25670*/  PLOP3.LUT P0, PT, PT, PT, UP0, 0x80, 0x0 ;  /* 0x000000000000781c */ /* 0x000fda0003f0f008 */
[----:B------:R-:W-:Y:S05]  /*25680*/  @!P0 BRA `(.L_x_137) ;  /* 0x0000000000048947 */ /* 0x000fea0003800000 */
[----:B------:R-:W-:Y:S01]  /*25690*/  BPT.TRAP 0x1 ;  /* 0x000000040000795c */ /* 0x000fe20000300000 */
.L_x_137:
[----:B------:R-:W1:Y:S01]  /*256a0*/  S2UR UR5, SR_CgaCtaId ;  /* 0x00000000000579c3 */ /* 0x000e620000008800 */
[----:B------:R-:W-:Y:S02]  /*256b0*/  UMOV UR4, 0x400 ;  /* 0x0000040000047882 */ /* 0x000fe40000000000 */
[----:B-1----:R-:W-:-:S04]  /*256c0*/  ULEA UR4, UR5, UR4, 0x18 ;  /* 0x0000000405047291 */ /* 0x002fc8000f8ec03f */
[----:B------:R-:W-:-:S04]  /*256d0*/  ULEA UR21, UR21, UR4, 0x3 ;  /* 0x0000000415157291 */ /* 0x000fc8000f8e183f */
[----:B------:R-:W-:-:S04]  /*256e0*/  UIADD3 UR21, UR21, 0xc4490, URZ ;  /* 0x000c449015157890 */ /* 0x000fc8000fffe03f */
[----:B------:R-:W-:-:S09]  /*256f0*/  UPRMT UR21, UR5, 0x654, UR21 ;  /* 0x0000065405157896 */ /* 0x000fd20008000015 */
[----:B------:R-:W-:Y:S01]  /*25700*/  SYNCS.ARRIVE.TRANS64.RED.A1T0 RZ, [UR21], RZ ;  /* 0x000000ffffff79a7 */ /* 0x000fe20008100415 */
[----:B------:R-:W-:Y:S05]  /*25710*/  EXIT ;  /* 0x000000000000794d */ /* 0x000fea0003800000 */
.L_x_122:
[----:B------:R-:W1:Y:S01]  /*25720*/  LDC R3, c[0x0][0x288] ;  /* 0x0000a200ff037b82 */ /* 0x000e620000000800 */
[----:B------:R-:W-:Y:S02]  /*25730*/  ELECT P3, URZ, PT ;  /* 0x00000000003f782f */ /* 0x000fe40003860000 */
[----:B------:R-:W-:-:S05]  /*25740*/  MOV R5, RZ ;  /* 0x000000ff00057202 */ /* 0x000fca0000000f00 */
[----:B------:R-:W2:Y:S08]  /*25750*/  S2UR UR11, SR_CTAID.X ;  /* 0x00000000000b79c3 */ /* 0x000eb00000002500 */
[----:B------:R-:W3:Y:S01]  /*25760*/  S2UR UR60, SR_CTAID.Y ;  /* 0x00000000003c79c3 */ /* 0x000ee20000002600 */
[----:B-1----:R-:W-:-:S07]  /*25770*/  ISETP.GE.AND P0, PT, R3, 0x40, PT ;  /* 0x000000400300780c */ /* 0x002fce0003f06270 */
[----:B------:R-:W1:Y:S01]  /*25780*/  S2UR UR61, SR_CTAID.Z ;  /* 0x00000000003d79c3 */ /* 0x000e620000002700 */
[----:B------:R-:W-:-:S04]  /*25790*/  SHF.R.S32.HI R2, RZ, 0x1f, R3 ;  /* 0x0000001fff027819 */ /* 0x000fc80000011403 */
[----:B------:R-:W-:Y:S01]  /*257a0*/  LEA.HI R2, R2, R3, RZ, 0x6 ;  /* 0x0000000302027211 */ /* 0x000fe200078f30ff */
[----:B--2---:R-:W-:-:S03]  /*257b0*/  USHF.L.U32 UR11, UR11, 0x7, URZ ;  /* 0x000000070b0b7899 */ /* 0x004fc6000800063f */
[----:B------:R-:W-:-:S05]  /*257c0*/  SHF.R.S32.HI R2, RZ, 0x6, R2 ;  /* 0x00000006ff027819 */ /* 0x000fca0000011402 */
[----:B------:R-:W-:Y:S02]  /*257d0*/  IMAD.SHL.U32 R3, R2, 0x4, RZ ;  /* 0x0000000402037824 */ /* 0x000fe400078e00ff */
[----:B------:R-:W-:Y:S01]  /*257e0*/  IMAD.MOV.U32 R2, RZ, RZ, RZ ;  /* 0x000000ffff027224 */ /* 0x000fe200078e00ff */
[----:B---3--:R-:W-:Y:S06]  /*257f0*/  @!P0 BRA `(.L_x_138) ;  /* 0x0000000000208947 */ /* 0x008fec0003800000 */
[----:B------:R-:W-:-:S07]  /*25800*/  IMAD.MOV.U32 R2, RZ, RZ, RZ ;  /* 0x000000ffff027224 */ /* 0x000fce00078e00ff */
.L_x_139:
[----:B------:R-:W-:-:S04]  /*25810*/  LEA R4, R2, 0x40, 0x6 ;  /* 0x0000004002047811 */ /* 0x000fc800078e30ff */
[----:B------:R-:W-:-:S13]  /*25820*/  ISETP.LT.AND P0, PT, R4, UR11, PT ;  /* 0x0000000b04007c0c */ /* 0x000fda000bf01270 */
[----:B------:R-:W-:Y:S05]  /*25830*/  @!P0 BRA `(.L_x_138) ;  /* 0x0000000000108947 */ /* 0x000fea0003800000 */
[C---:B------:R-:W-:Y:S01]  /*25840*/  ISETP.GT.AND P0, PT, R3.reuse, 0x4, PT ;  /* 0x000000040300780c */ /* 0x040fe20003f04270 */
[----:B------:R-:W-:Y:S02]  /*25850*/  VIADD R3, R3, 0xfffffffc ;  /* 0xfffffffc03037836 */ /* 0x000fe40000000000 */
[----:B------:R-:W-:-:S10]  /*25860*/  VIADD R2, R2, 0x1 ;  /* 0x0000000102027836 */ /* 0x000fd40000000000 */
[----:B------:R-:W-:Y:S05]  /*25870*/  @P0 BRA `(.L_x_139) ;  /* 0xfffffffc00e40947 */ /* 0x000fea000383ffff */
.L_x_138:
[----:B------:R-:W-:Y:S04]  /*25880*/  BSSY B0, `(.L_x_140) ;  /* 0x0000045000007945 */ /* 0x000fe80003800000 */
[----:B------:R-:W-:Y:S05]  /*25890*/  @!P3 BRA `(.L_x_141) ;  /* 0x00000004000cb947 */ /* 0x000fea0003800000 */
[----:B------:R-:W2:Y:S01]  /*258a0*/  S2R R5, SR_CgaCtaId ;  /* 0x0000000000057919 */ /* 0x000ea20000008800 */
[----:B------:R-:W-:-:S04]  /*258b0*/  MOV R4, 0x400 ;  /* 0x0000040000047802 */ /* 0x000fc80000000f00 */
[----:B--2---:R-:W-:Y:S02]  /*258c0*/  LEA R5, R5, R4, 0x18 ;  /* 0x0000000405057211 */ /* 0x004fe400078ec0ff */
[----:B------:R-:W-:-:S04]  /*258d0*/  MOV R4, 0x1 ;  /* 0x0000000100047802 */ /* 0x000fc80000000f00 */
[----:B------:R-:W-:-:S04]  /*258e0*/  SHF.L.U32 R4, R4, 0x1f, RZ ;  /* 0x0000001f04047819 */ /* 0x000fc800000006ff */
[----:B------:R-:W2:Y:S02]  /*258f0*/  SYNCS.PHASECHK.TRANS64.TRYWAIT P0, [R5+URZ+0xc4460], R4 ;  /* 0x0c446004050075a7 */ /* 0x000ea4000800017f */
[----:B--2---:R-:W-:Y:S05]  /*25900*/  @!P0 BRA `(.L_x_142) ;  /* 0x0000003000e88947 */ /* 0x004fea0003800000 */
.L_x_206:
[----:B------:R-:W-:Y:S01]  /*25910*/  ULOP3.LUT UR4, UR30, 0x2, URZ, 0xfc, !UPT ;  /* 0x000000021e047892 */ /* 0x000fe2000f8efc3f */
[----:B--2---:R-:W-:-:S03]  /*25920*/  @P2 IMAD.MOV.U32 R4, RZ, RZ, 0x10000 ;  /* 0x00010000ff042424 */ /* 0x004fc600078e00ff */
[----:B------:R-:W-:Y:S01]  /*25930*/  UPRMT UR4, UR4, 0x9910, URZ ;  /* 0x0000991004047896 */ /* 0x000fe2000800003f */
[----:B------:R2:W-:Y:S03]  /*25940*/  @P2 SYNCS.ARRIVE.TRANS64 RZ, [R5+URZ+0xc4440], R4 ;  /* 0x0c44400405ff29a7 */ /* 0x0005e6000800003f */
[----:B------:R-:W-:-:S06]  /*25950*/  UISETP.NE.AND UP0, UPT, UR4, 0x2, UPT ;  /* 0x000000020400788c */ /* 0x000fcc000bf05270 */
[----:B------:R-:W-:-:S13]  /*25960*/  PLOP3.LUT P0, PT, PT, PT, UP0, 0x80, 0x0 ;  /* 0x000000000000781c */ /* 0x000fda0003f0f008 */
[----:B--2---:R-:W-:Y:S05]  /*25970*/  @P0 BRA `(.L_x_143) ;  /* 0x0000000000040947 */ /* 0x004fea0003800000 */
[----:B-1----:R-:W-:Y:S01]  /*25980*/  BPT.TRAP 0x1 ;  /* 0x000000040000795c */ /* 0x002fe20000300000 */
.L_x_143:
[----:B------:R-:W-:-:S04]  /*25990*/  LOP3.LUT P0, RZ, R0, 0x1f, RZ, 0xc0, !PT ;  /* 0x0000001f00ff7812 */ /* 0x000fc8000780c0ff */
[----:B------:R-:W-:-:S13]  /*259a0*/  PLOP3.LUT P0, PT, P0, P2, PT, 0x2a, 0x0 ;  /* 0x000000000000781c */ /* 0x000fda0000704572 */
[----:B------:R-:W-:Y:S05]  /*259b0*/  @P0 BRA `(.L_x_144) ;  /* 0x0000000000040947 */ /* 0x000fea0003800000 */
[----:B-1----:R-:W-:Y:S01]  /*259c0*/  BPT.TRAP 0x1 ;  /* 0x000000040000795c */ /* 0x002fe20000300000 */
.L_x_144:
[----:B------:R-:W-:Y:S01]  /*259d0*/  R2UR UR8, R5 ;  /* 0x00000000050872ca */ /* 0x000fe200000e0000 */
[----:B------:R-:W-:Y:S01]  /*259e0*/  ULDC.64 UR4, c[0x0][0x198] ;  /* 0x0000660000047ab9 */ /* 0x000fe20000000a00 */
[----:B------:R-:W-:Y:S01]  /*259f0*/  UMOV UR6, 0x0 ;  /* 0x0000000000067882 */ /* 0x000fe20000000000 */
[----:B------:R-:W-:Y:S01]  /*25a00*/  UIADD3 UR4, UP0, UR4, 0x1f0, URZ ;  /* 0x000001f004047890 */ /* 0x000fe2000ff1e03f */
[----:B------:R-:W-:Y:S01]  /*25a10*/  IMAD.MOV.U32 R5, RZ, RZ, 0x1 ;  /* 0x00000001ff057424 */ /* 0x000fe200078e00ff */
[----:B------:R-:W-:Y:S01]  /*25a20*/  UMOV UR7, 0x10000000 ;  /* 0x1000000000077882 */ /* 0x000fe20000000000 */
[----:B------:R-:W-:Y:S01]  /*25a30*/  UMOV UR10, URZ ;  /* 0x0000003f000a7c82 */ /* 0x000fe20008000000 */
[----:B------:R-:W-:Y:S01]  /*25a40*/  UIADD3.X UR5, URZ, UR5, URZ, UP0, !UPT ;  /* 0x000000053f057290 */ /* 0x000fe200087fe43f */
[----:B------:R-:W-:Y:S01]  /*25a50*/  UMOV UR12, UR60 ;  /* 0x0000003c000c7c82 */ /* 0x000fe20008000000 */
[----:B-1----:R-:W-:Y:S01]  /*25a60*/  UMOV UR13, UR61 ;  /* 0x0000003d000d7c82 */ /* 0x002fe20008000000 */
[----:B------:R-:W-:Y:S01]  /*25a70*/  UMOV UR26, 0x40 ;  /* 0x00000040001a7882 */ /* 0x000fe20000000000 */
[----:B------:R-:W-:-:S02]  /*25a80*/  UMOV UR27, UR11 ;  /* 0x0000000b001b7c82 */ /* 0x000fc40008000000 */
[----:B------:R-:W-:Y:S02]  /*25a90*/  UIADD3 UR9, UR8, 0xc4440, URZ ;  /* 0x000c444008097890 */ /* 0x000fe4000fffe03f */
[----:B------:R-:W-:Y:S02]  /*25aa0*/  UIADD3 UR24, UR8, 0x2000, URZ ;  /* 0x0000200008187890 */ /* 0x000fe4000fffe03f */
[----:B------:R-:W-:Y:S01]  /*25ab0*/  UIADD3 UR16, UR8, 0x4000, URZ ;  /* 0x0000400008107890 */ /* 0x000fe2000fffe03f */
[----:B------:R-:W-:Y:S01]  /*25ac0*/  UMOV UR28, UR60 ;  /* 0x0000003c001c7c82 */ /* 0x000fe20008000000 */
[----:B------:R-:W-:Y:S01]  /*25ad0*/  UMOV UR29, UR61 ;  /* 0x0000003d001d7c82 */ /* 0x000fe20008000000 */
[----:B------:R-:W-:Y:S01]  /*25ae0*/  UMOV UR25, UR9 ;  /* 0x0000000900197c82 */ /* 0x000fe20008000000 */
[----:B------:R-:W-:Y:S01]  /*25af0*/  UMOV UR18, 0x80 ;  /* 0x0000008000127882 */ /* 0x000fe20000000000 */
[----:B------:R-:W-:Y:S01]  /*25b00*/  UMOV UR19, UR11 ;  /* 0x0000000b00137c82 */ /* 0x000fe20008000000 */
[----:B------:R-:W-:Y:S01]  /*25b10*/  UMOV UR20, UR60 ;  /* 0x0000003c00147c82 */ /* 0x000fe20008000000 */
[----:B------:R-:W-:Y:S01]  /*25b20*/  UMOV UR21, UR61 ;  /* 0x0000003d00157c82 */ /* 0x000fe20008000000 */
[----:B------:R1:W-:Y:S01]  /*25b30*/  UTMALDG.4D [UR8], [UR4], desc[UR6] ;  /* 0x00000608040075b4 */ /* 0x0003e20008019000 */
[----:B------:R-:W-:Y:S01]  /*25b40*/  UIADD3 UR56, UR8, 0x6000, URZ ;  /* 0x0000600008387890 */ /* 0x000fe2000fffe03f */
[----:B------:R-:W-:Y:S01]  /*25b50*/  UMOV UR17, UR9 ;  /* 0x0000000900117c82 */ /* 0x000fe20008000000 */
[----:B------:R-:W-:Y:S01]  /*25b60*/  UIADD3 UR32, UR8, 0x8000, URZ ;  /* 0x0000800008207890 */ /* 0x000fe2000fffe03f */
[----:B------:R-:W-:Y:S01]  /*25b70*/  UMOV UR58, 0xc0 ;  /* 0x000000c0003a7882 */ /* 0x000fe20000000000 */
[----:B------:R-:W-:Y:S01]  /*25b80*/  UMOV UR59, UR11 ;  /* 0x0000000b003b7c82 */ /* 0x000fe20008000000 */
[----:B------:R2:W-:Y:S01]  /*25b90*/  UTMALDG.4D [UR24], [UR4], desc[UR6] ;  /* 0x00000618040075b4 */ /* 0x0005e20008019000 */
[----:B------:R-:W-:Y:S01]  /*25ba0*/  UMOV UR57, UR9 ;  /* 0x0000000900397c82 */ /* 0x000fe20008000000 */
[----:B------:R-:W-:Y:S01]  /*25bb0*/  UMOV UR34, 0x100 ;  /* 0x0000010000227882 */ /* 0x000fe20000000000 */
[----:B------:R-:W-:Y:S01]  /*25bc0*/  UMOV UR35, UR11 ;  /* 0x0000000b00237c82 */ /* 0x000fe20008000000 */
[----:B------:R-:W-:Y:S01]  /*25bd0*/  UMOV UR36, UR60 ;  /* 0x0000003c00247c82 */ /* 0x000fe20008000000 */
[----:B------:R-:W-:Y:S01]  /*25be0*/  UMOV UR37, UR61 ;  /* 0x0000003d00257c82 */ /* 0x000fe20008000000 */
[----:B------:R-:W-:Y:S01]  /*25bf0*/  UMOV UR33, UR9 ;  /* 0x0000000900217c82 */ /* 0x000fe20008000000 */
[----:B------:R3:W-:Y:S01]  /*25c00*/  UTMALDG.4D [UR16], [UR4], desc[UR6] ;  /* 0x00000610040075b4 */ /* 0x0007e20008019000 */
[----:B------:R4:W-:Y:S01]  /*25c10*/  UTMALDG.4D [UR56], [UR4], desc[UR6] ;  /* 0x00000638040075b4 */ /* 0x0009e20008019000 */
[----:B-1----:R-:W-:Y:S01]  /*25c20*/  UMOV UR10, 0x1c0 ;  /* 0x000001c0000a7882 */ /* 0x002fe20000000000 */
[----:B------:R4:W-:Y:S01]  /*25c30*/  UTMALDG.4D [UR32], [UR4], desc[UR6] ;  /* 0x00000620040075b4 */ /* 0x0009e20008019000 */
[----:B--2---:R-:W-:Y:S01]  /*25c40*/  UIADD3 UR24, UR8, 0xa000, URZ ;  /* 0x0000a00008187890 */ /* 0x004fe2000fffe03f */
[----:B------:R-:W-:Y:S01]  /*25c50*/  UMOV UR26, 0x140 ;  /* 0x00000140001a7882 */ /* 0x000fe20000000000 */
[----:B---3--:R-:W-:-:S07]  /*25c60*/  UIADD3 UR16, UR8, 0xc000, URZ ;  /* 0x0000c00008107890 */ /* 0x008fce000fffe03f */
[----:B------:R4:W-:Y:S01]  /*25c70*/  UTMALDG.4D [UR24], [UR4], desc[UR6] ;  /* 0x00000618040075b4 */ /* 0x0009e20008019000 */
[----:B------:R-:W-:Y:S01]  /*25c80*/  UIADD3 UR8, UR8, 0xe000, URZ ;  /* 0x0000e00008087890 */ /* 0x000fe2000fffe03f */
[----:B------:R-:W-:Y:S02]  /*25c90*/  UMOV UR18, 0x180 ;  /* 0x0000018000127882 */ /* 0x000fe40000000000 */
[----:B------:R4:W-:Y:S06]  /*25ca0*/  UTMALDG.4D [UR16], [UR4], desc[UR6] ;  /* 0x00000610040075b4 */ /* 0x0009ec0008019000 */
[----:B------:R4:W-:Y:S02]  /*25cb0*/  UTMALDG.4D [UR8], [UR4], desc[UR6] ;  /* 0x00000608040075b4 */ /* 0x0009e40008019000 */
[----:B----4-:R-:W-:Y:S01]  /*25cc0*/  NOP ;  /* 0x0000000000007918 */ /* 0x010fe20000000000 */
.L_x_141:
[----:B-1----:R-:W-:Y:S05]  /*25cd0*/  BSYNC B0 ;  /* 0x0000000000007941 */ /* 0x002fea0003800000 */
.L_x_140:
[----:B------:R-:W-:Y:S01]  /*25ce0*/  ISETP.LT.OR P0, PT, R3, 0x1, !P3 ;  /* 0x000000010300780c */ /* 0x000fe20005f01670 */
[----:B------:R-:W-:-:S12]  /*25cf0*/  BSSY B0, `(.L_x_145) ;  /* 0x000004b000007945 */ /* 0x000fd80003800000 */
[----:B------:R-:W-:Y:S05]  /*25d00*/  @P0 BRA `(.L_x_146) ;  /* 0x0000000400240947 */ /* 0x000fea0003800000 */
[----:B------:R-:W1:Y:S01]  /*25d10*/  S2R R7, SR_CgaCtaId ;  /* 0x0000000000077919 */ /* 0x000e620000008800 */
[----:B------:R-:W-:-:S04]  /*25d20*/  MOV R4, 0x400 ;  /* 0x0000040000047802 */ /* 0x000fc80000000f00 */
[----:B-1----:R-:W-:Y:S01]  /*25d30*/  LEA R7, R7, R4, 0x18 ;  /* 0x0000000407077211 */ /* 0x002fe200078ec0ff */
[----:B------:R-:W-:-:S05]  /*25d40*/  IMAD.MOV.U32 R4, RZ, RZ, 0x1 ;  /* 0x00000001ff047424 */ /* 0x000fca00078e00ff */
[----:B------:R-:W-:-:S04]  /*25d50*/  SHF.L.U32 R4, R4, 0x1f, RZ ;  /* 0x0000001f04047819 */ /* 0x000fc800000006ff */
[----:B------:R-:W1:Y:S02]  /*25d60*/  SYNCS.PHASECHK.TRANS64.TRYWAIT P0, [R7+URZ+0xc4420], R4 ;  /* 0x0c442004070075a7 */ /* 0x000e64000800017f */
[----:B-1----:R-:W-:Y:S05]  /*25d70*/  @!P0 BRA `(.L_x_147) ;  /* 0x0000002c00e08947 */ /* 0x002fea0003800000 */
.L_x_207:
[----:B------:R-:W-:Y:S01]  /*25d80*/  ULOP3.LUT UR4, UR30, 0x2, URZ, 0xfc, !UPT ;  /* 0x000000021e047892 */ /* 0x000fe2000f8efc3f */
[----:B-1----:R-:W-:-:S03]  /*25d90*/  @P2 IMAD.MOV.U32 R4, RZ, RZ, 0x10100 ;  /* 0x00010100ff042424 */ /* 0x002fc600078e00ff */
[----:B------:R-:W-:Y:S01]  /*25da0*/  UPRMT UR4, UR4, 0x9910, URZ ;  /* 0x0000991004047896 */ /* 0x000fe2000800003f */
[----:B------:R1:W-:Y:S03]  /*25db0*/  @P2 SYNCS.ARRIVE.TRANS64 RZ, [R7+URZ+0xc4400], R4 ;  /* 0x0c44000407ff29a7 */ /* 0x0003e6000800003f */
[----:B------:R-:W-:-:S06]  /*25dc0*/  UISETP.NE.AND UP0, UPT, UR4, 0x2, UPT ;  /* 0x000000020400788c */ /* 0x000fcc000bf05270 */
[----:B------:R-:W-:-:S13]  /*25dd0*/  PLOP3.LUT P0, PT, PT, PT, UP0, 0x80, 0x0 ;  /* 0x000000000000781c */ /* 0x000fda0003f0f008 */
[----:B-1----:R-:W-:Y:S05]  /*25de0*/  @P0 BRA `(.L_x_148) ;  /* 0x0000000000040947 */ /* 0x002fea0003800000 */
[----:B------:R-:W-:Y:S01]  /*25df0*/  BPT.TRAP 0x1 ;  /* 0x000000040000795c */ /* 0x000fe20000300000 */
.L_x_148:
[----:B------:R-:W-:-:S04]  /*25e00*/  LOP3.LUT P0, RZ, R0, 0x1f, RZ, 0xc0, !PT ;  /* 0x0000001f00ff7812 */ /* 0x000fc8000780c0ff */
[----:B------:R-:W-:-:S13]  /*25e10*/  PLOP3.LUT P0, PT, P0, P2, PT, 0x2a, 0x0 ;  /* 0x000000000000781c */ /* 0x000fda0000704572 */
[----:B------:R-:W-:Y:S05]  /*25e20*/  @P0 BRA `(.L_x_149) ;  /* 0x0000000000040947 */ /* 0x000fea0003800000 */
[----:B------:R-:W-:Y:S01]  /*25e30*/  BPT.TRAP 0x1 ;  /* 0x000000040000795c */ /* 0x000fe20000300000 */
.L_x_149:
[----:B------:R-:W-:Y:S01]  /*25e40*/  R2UR UR8, R7 ;  /* 0x00000000070872ca */ /* 0x000fe200000e0000 */
[----:B------:R-:W-:Y:S01]  /*25e50*/  ULDC.64 UR6, c[0x0][0x198] ;  /* 0x0000660000067ab9 */ /* 0x000fe20000000a00 */
[----:B------:R-:W-:Y:S01]  /*25e60*/  R2UR UR19, R2 ;  /* 0x00000000021372ca */ /* 0x000fe200000e0000 */
[----:B------:R-:W-:Y:S01]  /*25e70*/  UIADD3 UR6, UP0, UR6, 0xf0, URZ ;  /* 0x000000f006067890 */ /* 0x000fe2000ff1e03f */
[----:B------:R-:W-:Y:S01]  /*25e80*/  UMOV UR4, 0x0 ;  /* 0x0000000000047882 */ /* 0x000fe20000000000 */
[----:B------:R-:W-:Y:S02]  /*25e90*/  UMOV UR5, 0x10000000 ;  /* 0x1000000000057882 */ /* 0x000fe40000000000 */
[----:B------:R-:W-:Y:S01]  /*25ea0*/  UIADD3.X UR7, URZ, UR7, URZ, UP0, !UPT ;  /* 0x000000073f077290 */ /* 0x000fe200087fe43f */
[----:B------:R-:W-:Y:S01]  /*25eb0*/  UMOV UR18, URZ ;  /* 0x0000003f00127c82 */ /* 0x000fe20008000000 */
[----:B------:R-:W-:Y:S01]  /*25ec0*/  UMOV UR20, UR60 ;  /* 0x0000003c00147c82 */ /* 0x000fe20008000000 */
[----:B------:R-:W-:Y:S01]  /*25ed0*/  UMOV UR21, UR61 ;  /* 0x0000003d00157c82 */ /* 0x000fe20008000000 */
[----:B------:R-:W-:-:S02]  /*25ee0*/  UMOV UR26, 0x40 ;  /* 0x00000040001a7882 */ /* 0x000fc40000000000 */
[----:B------:R-:W-:Y:S02]  /*25ef0*/  UIADD3 UR16, UR8, 0x44000, URZ ;  /* 0x0004400008107890 */ /* 0x000fe4000fffe03f */
[----:B------:R-:W-:Y:S02]  /*25f00*/  USHF.L.U32 UR19, UR19, 0x6, URZ ;  /* 0x0000000613137899 */ /* 0x000fe4000800063f */
[----:B------:R-:W-:Y:S02]  /*25f10*/  UIADD3 UR17, UR8, 0xc4400, URZ ;  /* 0x000c440008117890 */ /* 0x000fe4000fffe03f */
[----:B------:R-:W-:Y:S02]  /*25f20*/  UIADD3 UR24, UR8, 0x46000, URZ ;  /* 0x0004600008187890 */ /* 0x000fe4000fffe03f */
[----:B------:R-:W-:Y:S01]  /*25f30*/  UIADD3 UR56, UR8, 0x48000, URZ ;  /* 0x0004800008387890 */ /* 0x000fe2000fffe03f */
[----:B------:R-:W-:Y:S01]  /*25f40*/  UMOV UR28, UR60 ;  /* 0x0000003c001c7c82 */ /* 0x000fe20008000000 */
[----:B------:R-:W-:Y:S01]  /*25f50*/  UMOV UR29, UR61 ;  /* 0x0000003d001d7c82 */ /* 0x000fe20008000000 */
[----:B------:R-:W-:Y:S01]  /*25f60*/  UMOV UR25, UR17 ;  /* 0x0000001100197c82 */ /* 0x000fe20008000000 */
[----:B------:R-:W-:Y:S01]  /*25f70*/  UMOV UR27, UR19 ;  /* 0x00000013001b7c82 */ /* 0x000fe20008000000 */
[----:B------:R-:W-:Y:S01]  /*25f80*/  UIADD3 UR48, UR8, 0x4a000, URZ ;  /* 0x0004a00008307890 */ /* 0x000fe2000fffe03f */
[----:B------:R1:W-:Y:S01]  /*25f90*/  UTMALDG.4D [UR16], [UR6], desc[UR4] ;  /* 0x00000410060075b4 */ /* 0x0003e20008019000 */
[----:B------:R-:W-:-:S02]  /*25fa0*/  UIADD3 UR40, UR8, 0x4c000, URZ ;  /* 0x0004c00008287890 */ /* 0x000fc4000fffe03f */
[----:B------:R-:W-:Y:S01]  /*25fb0*/  UIADD3 UR32, UR8, 0x4e000, URZ ;  /* 0x0004e00008207890 */ /* 0x000fe2000fffe03f */
[----:B------:R-:W-:Y:S01]  /*25fc0*/  UMOV UR58, 0x80 ;  /* 0x00000080003a7882 */ /* 0x000fe20000000000 */
[----:B------:R-:W-:Y:S01]  /*25fd0*/  UMOV UR57, UR17 ;  /* 0x0000001100397c82 */ /* 0x000fe20008000000 */
[----:B------:R-:W-:Y:S01]  /*25fe0*/  UMOV UR59, UR19 ;  /* 0x00000013003b7c82 */ /* 0x000fe20008000000 */
[----:B------:R2:W-:Y:S01]  /*25ff0*/  UTMALDG.4D [UR24], [UR6], desc[UR4] ;  /* 0x00000418060075b4 */ /* 0x0005e20008019000 */
[----:B------:R-:W-:Y:S01]  /*26000*/  UMOV UR50, 0xc0 ;  /* 0x000000c000327882 */ /* 0x000fe20000000000 */
[----:B------:R-:W-:Y:S01]  /*26010*/  UMOV UR52, UR60 ;  /* 0x0000003c00347c82 */ /* 0x000fe20008000000 */
[----:B------:R-:W-:Y:S01]  /*26020*/  UMOV UR53, UR61 ;  /* 0x0000003d00357c82 */ /* 0x000fe20008000000 */
[----:B------:R-:W-:Y:S01]  /*26030*/  UMOV UR49, UR17 ;  /* 0x0000001100317c82 */ /* 0x000fe20008000000 */
[----:B------:R-:W-:Y:S01]  /*26040*/  UMOV UR51, UR19 ;  /* 0x0000001300337c82 */ /* 0x000fe20008000000 */
[----:B------:R-:W-:Y:S01]  /*26050*/  UMOV UR42, 0x100 ;  /* 0x00000100002a7882 */ /* 0x000fe20000000000 */
[----:B------:R-:W-:Y:S01]  /*26060*/  UMOV UR44, UR60 ;  /* 0x0000003c002c7c82 */ /* 0x000fe20008000000 */
[----:B------:R-:W-:Y:S01]  /*26070*/  UMOV UR45, UR61 ;  /* 0x0000003d002d7c82 */ /* 0x000fe20008000000 */
[----:B------:R3:W-:Y:S01]  /*26080*/  UTMALDG.4D [UR56], [UR6], desc[UR4] ;  /* 0x00000438060075b4 */ /* 0x0007e20008019000 */
[----:B------:R-:W-:Y:S01]  /*26090*/  UMOV UR41, UR17 ;  /* 0x0000001100297c82 */ /* 0x000fe20008000000 */
[----:B------:R-:W-:Y:S01]  /*260a0*/  UMOV UR43, UR19 ;  /* 0x00000013002b7c82 */ /* 0x000fe20008000000 */
[----:B------:R-:W-:Y:S01]  /*260b0*/  UMOV UR34, 0x140 ;  /* 0x0000014000227882 */ /* 0x000fe20000000000 */
[----:B------:R-:W-:Y:S01]  /*260c0*/  UMOV UR36, UR60 ;  /* 0x0000003c00247c82 */ /* 0x000fe20008000000 */
[----:B------:R-:W-:Y:S01]  /*260d0*/  UMOV UR37, UR61 ;  /* 0x0000003d00257c82 */ /* 0x000fe20008000000 */
[----:B------:R-:W-:Y:S01]  /*260e0*/  UMOV UR33, UR17 ;  /* 0x0000001100217c82 */ /* 0x000fe20008000000 */
[----:B------:R-:W-:Y:S01]  /*260f0*/  UMOV UR35, UR19 ;  /* 0x0000001300237c82 */ /* 0x000fe20008000000 */
[----:B------:R3:W-:Y:S01]  /*26100*/  UTMALDG.4D [UR48], [UR6], desc[UR4] ;  /* 0x00000430060075b4 */ /* 0x0007e20008019000 */
[----:B-1----:R-:W-:Y:S01]  /*26110*/  UIADD3 UR16, UR8, 0x52000, URZ ;  /* 0x0005200008107890 */ /* 0x002fe2000fffe03f */
[----:B------:R-:W-:Y:S01]  /*26120*/  UMOV UR18, 0x1c0 ;  /* 0x000001c000127882 */ /* 0x000fe20000000000 */
[----:B------:R3:W-:Y:S01]  /*26130*/  UTMALDG.4D [UR40], [UR6], desc[UR4] ;  /* 0x00000428060075b4 */ /* 0x0007e20008019000 */
[----:B--2---:R-:W-:Y:S01]  /*26140*/  UIADD3 UR24, UR8, 0x50000, URZ ;  /* 0x0005000008187890 */ /* 0x004fe2000fffe03f */
[----:B------:R-:W-:Y:S01]  /*26150*/  UMOV UR26, 0x180 ;  /* 0x00000180001a7882 */ /* 0x000fe20000000000 */
[----:B------:R3:W-:Y:S07]  /*26160*/  UTMALDG.4D [UR32], [UR6], desc[UR4] ;  /* 0x00000420060075b4 */ /* 0x0007ee0008019000 */
[----:B------:R3:W-:Y:S01]  /*26170*/  UTMALDG.4D [UR24], [UR6], desc[UR4] ;  /* 0x00000418060075b4 */ /* 0x0007e20008019000 */
[----:B------:R3:W-:Y:S02]  /*26180*/  UTMALDG.4D [UR16], [UR6], desc[UR4] ;  /* 0x00000410060075b4 */ /* 0x0007e40008019000 */
[----:B---3--:R-:W-:Y:S01]  /*26190*/  NOP ;  /* 0x0000000000007918 */ /* 0x008fe20000000000 */
.L_x_146:
[----:B------:R-:W-:Y:S05]  /*261a0*/  BSYNC B0 ;  /* 0x0000000000007941 */ /* 0x000fea0003800000 */
.L_x_145:
[----:B------:R-:W-:Y:S01]  /*261b0*/  ISETP.LT.OR P0, PT, R3, 0x2, !P3 ;  /* 0x000000020300780c */ /* 0x000fe20005f01670 */
[----:B------:R-:W-:Y:S01]  /*261c0*/  BSSY B0, `(.L_x_150) ;  /* 0x0000014000007945 */ /* 0x000fe20003800000 */
[----:B------:R-:W-:-:S11]  /*261d0*/  IMAD.MOV.U32 R4, RZ, RZ, RZ ;  /* 0x000000ffff047224 */ /* 0x000fd600078e00ff */
[----:B------:R-:W-:Y:S05]  /*261e0*/  @P0 BRA `(.L_x_151) ;  /* 0x0000000000440947 */ /* 0x000fea0003800000 */
[----:B------:R-:W1:Y:S01]  /*261f0*/  S2UR UR5, SR_CgaCtaId ;  /* 0x00000000000579c3 */ /* 0x000e620000008800 */
[----:B------:R-:W-:Y:S01]  /*26200*/  R2UR UR18, R2 ;  /* 0x00000000021272ca */ /* 0x000fe200000e0000 */
[----:B------:R-:W-:Y:S01]  /*26210*/  ULDC.64 UR6, c[0x0][0x198] ;  /* 0x0000660000067ab9 */ /* 0x000fe20000000a00 */
[----:B------:R-:W-:Y:S01]  /*26220*/  UMOV UR4, 0x400 ;  /* 0x0000040000047882 */ /* 0x000fe20000000000 */
[----:B------:R-:W-:Y:S01]  /*26230*/  UIADD3 UR6, UP0, UR6, 0x4f0, URZ ;  /* 0x000004f006067890 */ /* 0x000fe2000ff1e03f */
[----:B------:R-:W-:Y:S01]  /*26240*/  MOV R4, 0x1 ;  /* 0x0000000100047802 */ /* 0x000fe20000000f00 */
[----:B------:R-:W-:Y:S01]  /*26250*/  UMOV UR19, UR60 ;  /* 0x0000003c00137c82 */ /* 0x000fe20008000000 */
[----:B------:R-:W-:Y:S01]  /*26260*/  UMOV UR20, UR61 ;  /* 0x0000003d00147c82 */ /* 0x000fe20008000000 */
[----:B------:R-:W-:-:S06]  /*26270*/  UIADD3.X UR7, URZ, UR7, URZ, UP0, !UPT ;  /* 0x000000073f077290 */ /* 0x000fcc00087fe43f */
[----:B------:R-:W-:Y:S02]  /*26280*/  USHF.L.U32 UR18, UR18, 0x6, URZ ;  /* 0x0000000612127899 */ /* 0x000fe4000800063f */
[----:B-1----:R-:W-:-:S03]  /*26290*/  ULEA UR4, UR5, UR4, 0x18 ;  /* 0x0000000405047291 */ /* 0x002fc6000f8ec03f */
[----:B------:R-:W-:Y:S01]  /*262a0*/  UMOV UR5, 0x10000000 ;  /* 0x1000000000057882 */ /* 0x000fe20000000000 */
[----:B------:R-:W-:Y:S02]  /*262b0*/  UIADD3 UR16, UR4, 0xc4000, URZ ;  /* 0x000c400004107890 */ /* 0x000fe4000fffe03f */
[----:B------:R-:W-:-:S03]  /*262c0*/  UIADD3 UR17, UR4, 0xc4400, URZ ;  /* 0x000c440004117890 */ /* 0x000fc6000fffe03f */
[----:B------:R-:W-:-:S06]  /*262d0*/  UMOV UR4, 0x0 ;  /* 0x0000000000047882 */ /* 0x000fcc0000000000 */
[----:B------:R1:W-:Y:S02]  /*262e0*/  UTMALDG.3D [UR16], [UR6], desc[UR4] ;  /* 0x00000410060075b4 */ /* 0x0003e40008011000 */
[----:B-1----:R-:W-:Y:S01]  /*262f0*/  NOP ;  /* 0x0000000000007918 */ /* 0x002fe20000000000 */
.L_x_151:
[----:B------:R-:W-:Y:S05]  /*26300*/  BSYNC B0 ;  /* 0x0000000000007941 */ /* 0x000fea0003800000 */
.L_x_150:
[----:B------:R-:W-:Y:S01]  /*26310*/  BSSY B0, `(.L_x_152) ;  /* 0x000004f000007945 */ /* 0x000fe20003800000 */
[----:B------:R-:W-:-:S03]  /*26320*/  IMAD.MOV.U32 R10, RZ, RZ, RZ ;  /* 0x000000ffff0a7224 */ /* 0x000fc600078e00ff */
[----:B------:R-:W-:Y:S05]  /*26330*/  @!P3 BRA `(.L_x_153) ;  /* 0x000000040030b947 */ /* 0x000fea0003800000 */
[----:B------:R-:W1:Y:S01]  /*26340*/  S2R R7, SR_CgaCtaId ;  /* 0x0000000000077919 */ /* 0x000e620000008800 */
[----:B------:R-:W-:-:S04]  /*26350*/  MOV R6, 0x400 ;  /* 0x0000040000067802 */ /* 0x000fc80000000f00 */
[----:B-1----:R-:W-:Y:S01]  /*26360*/  LEA R8, R7, R6, 0x18 ;  /* 0x0000000607087211 */ /* 0x002fe200078ec0ff */
[----:B------:R-:W-:-:S04]  /*26370*/  IMAD.MOV.U32 R7, RZ, RZ, 0x1 ;  /* 0x00000001ff077424 */ /* 0x000fc800078e00ff */
[----:B------:R-:W-:Y:S01]  /*26380*/  IMAD R6, R5, 0x8, R8 ;  /* 0x0000000805067824 */ /* 0x000fe200078e0208 */
[----:B------:R-:W-:-:S04]  /*26390*/  SHF.L.U32 R7, R7, 0x1f, RZ ;  /* 0x0000001f07077819 */ /* 0x000fc800000006ff */
[----:B------:R-:W1:Y:S02]  /*263a0*/  SYNCS.PHASECHK.TRANS64.TRYWAIT P0, [R6+URZ+0xc4460], R7 ;  /* 0x0c446007060075a7 */ /* 0x000e64000800017f */
[----:B-1----:R-:W-:Y:S05]  /*263b0*/  @!P0 BRA `(.L_x_154) ;  /* 0x0000002800648947 */ /* 0x002fea0003800000 */
.L_x_208:
        /* <DEDUP_REMOVED lines=8> */
.L_x_155:
[----:B------:R-:W-:-:S04]  /*26440*/  LOP3.LUT P0, RZ, R0, 0x1f, RZ, 0xc0, !PT ;  /* 0x0000001f00ff7812 */ /* 0x000fc8000780c0ff */
[----:B------:R-:W-:-:S13]  /*26450*/  PLOP3.LUT P0, PT, P0, P2, PT, 0x2a, 0x0 ;  /* 0x000000000000781c */ /* 0x000fda0000704572 */
[----:B------:R-:W-:Y:S05]  /*26460*/  @P0 BRA `(.L_x_156) ;  /* 0x0000000000040947 */ /* 0x000fea0003800000 */
[----:B------:R-:W-:Y:S01]  /*26470*/  BPT.TRAP 0x1 ;  /* 0x000000040000795c */ /* 0x000fe20000300000 */
.L_x_156:
[----:B------:R-:W-:Y:S01]  /*26480*/  R2UR UR7, R8 ;  /* 0x00000000080772ca */ /* 0x000fe200000e0000 */
[----:B------:R-:W-:Y:S01]  /*26490*/  ULDC.64 UR8, c[0x0][0x198] ;  /* 0x0000660000087ab9 */ /* 0x000fe20000000a00 */
[C---:B------:R-:W-:Y:S01]  /*264a0*/  R2UR UR40, R5.reuse ;  /* 0x00000000052872ca */ /* 0x040fe200000e0000 */
[----:B------:R-:W-:Y:S01]  /*264b0*/  UIADD3 UR6, UP0, UR8, 0x2f0, URZ ;  /* 0x000002f008067890 */ /* 0x000fe2000ff1e03f */
[----:B------:R-:W-:Y:S01]  /*264c0*/  R2UR UR41, R6 ;  /* 0x00000000062972ca */ /* 0x000fe200000e0000 */
[----:B------:R-:W-:Y:S01]  /*264d0*/  UMOV UR4, 0x0 ;  /* 0x0000000000047882 */ /* 0x000fe20000000000 */
[----:B------:R-:W-:Y:S01]  /*264e0*/  UMOV UR5, 0x10000000 ;  /* 0x1000000000057882 */ /* 0x000fe20000000000 */
[----:B------:R-:W-:Y:S01]  /*264f0*/  UMOV UR42, URZ ;  /* 0x0000003f002a7c82 */ /* 0x000fe20008000000 */
[----:B------:R-:W-:Y:S01]  /*26500*/  UMOV UR43, UR11 ;  /* 0x0000000b002b7c82 */ /* 0x000fe20008000000 */
[----:B------:R-:W-:Y:S01]  /*26510*/  UMOV UR44, UR60 ;  /* 0x0000003c002c7c82 */ /* 0x000fe20008000000 */
[----:B------:R-:W-:Y:S01]  /*26520*/  UMOV UR45, UR61 ;  /* 0x0000003d002d7c82 */ /* 0x000fe20008000000 */
[----:B------:R-:W-:Y:S01]  /*26530*/  UMOV UR34, 0x40 ;  /* 0x0000004000227882 */ /* 0x000fe20000000000 */
[----:B------:R-:W-:Y:S01]  /*26540*/  UMOV UR35, UR11 ;  /* 0x0000000b00237c82 */ /* 0x000fe20008000000 */
[----:B------:R-:W-:Y:S01]  /*26550*/  UMOV UR36, UR60 ;  /* 0x0000003c00247c82 */ /* 0x000fe20008000000 */
[----:B------:R-:W-:Y:S01]  /*26560*/  UMOV UR37, UR61 ;  /* 0x0000003d00257c82 */ /* 0x000fe20008000000 */
[----:B------:R-:W-:Y:S01]  /*26570*/  ULEA UR40, UR40, UR7, 0x10 ;  /* 0x0000000728287291 */ /* 0x000fe2000f8e803f */
[----:B------:R-:W-:Y:S01]  /*26580*/  VIADD R5, R5, 0x1 ;  /* 0x0000000105057836 */ /* 0x000fe20000000000 */
[----:B------:R-:W-:Y:S01]  /*26590*/  UIADD3 UR41, UR41, 0xc4440, URZ ;  /* 0x000c444029297890 */ /* 0x000fe2000fffe03f */
[----:B------:R-:W-:Y:S01]  /*265a0*/  MOV R10, 0x40 ;  /* 0x00000040000a7802 */ /* 0x000fe20000000f00 */
[----:B------:R-:W-:-:S02]  /*265b0*/  UIADD3.X UR7, URZ, UR9, URZ, UP0, !UPT ;  /* 0x000000093f077290 */ /* 0x000fc400087fe43f */
[----:B------:R-:W-:Y:S02]  /*265c0*/  UIADD3 UR32, UR40, 0x2000, URZ ;  /* 0x0000200028207890 */ /* 0x000fe4000fffe03f */
[----:B------:R-:W-:Y:S02]  /*265d0*/  UIADD3 UR16, UR40, 0x4000, URZ ;  /* 0x0000400028107890 */ /* 0x000fe4000fffe03f */
[----:B------:R-:W-:Y:S01]  /*265e0*/  UIADD3 UR8, UR40, 0x6000, URZ ;  /* 0x0000600028087890 */ /* 0x000fe2000fffe03f */
[----:B------:R-:W-:Y:S01]  /*265f0*/  UMOV UR33, UR41 ;  /* 0x0000002900217c82 */ /* 0x000fe20008000000 */
[----:B------:R-:W-:Y:S01]  /*26600*/  UMOV UR18, 0x80 ;  /* 0x0000008000127882 */ /* 0x000fe20000000000 */
[----:B------:R-:W-:Y:S01]  /*26610*/  UMOV UR19, UR11 ;  /* 0x0000000b00137c82 */ /* 0x000fe20008000000 */
[----:B------:R-:W-:Y:S01]  /*26620*/  UMOV UR20, UR60 ;  /* 0x0000003c00147c82 */ /* 0x000fe20008000000 */
[----:B------:R-:W-:Y:S01]  /*26630*/  UMOV UR21, UR61 ;  /* 0x0000003d00157c82 */ /* 0x000fe20008000000 */
[----:B------:R-:W-:Y:S01]  /*26640*/  UTMALDG.4D [UR40], [UR6], desc[UR4] ;  /* 0x00000428060075b4 */ /* 0x000fe20008019000 */
[----:B------:R-:W-:Y:S01]  /*26650*/  UMOV UR17, UR41 ;  /* 0x0000002900117c82 */ /* 0x000fe20008000000 */
[----:B------:R-:W-:Y:S01]  /*26660*/  UMOV UR10, 0xc0 ;  /* 0x000000c0000a7882 */ /* 0x000fe20000000000 */
[----:B------:R-:W-:Y:S01]  /*26670*/  UMOV UR12, UR60 ;  /* 0x0000003c000c7c82 */ /* 0x000fe20008000000 */
[----:B------:R-:W-:Y:S01]  /*26680*/  UMOV UR13, UR61 ;  /* 0x0000003d000d7c82 */ /* 0x000fe20008000000 */
[----:B------:R-:W-:Y:S01]  /*26690*/  UMOV UR9, UR41 ;  /* 0x0000002900097c82 */ /* 0x000fe20008000000 */
[----:B------:R-:W-:Y:S01]  /*266a0*/  UIADD3 UR24, UR40, 0x8000, URZ ;  /* 0x0000800028187890 */ /* 0x000fe2000fffe03f */
[----:B------:R-:W-:Y:S01]  /*266b0*/  UTMALDG.4D [UR32], [UR6], desc[UR4] ;  /* 0x00000420060075b4 */ /* 0x000fe20008019000 */
[----:B------:R-:W-:Y:S01]  /*266c0*/  UIADD3 UR56, UR40, 0xa000, URZ ;  /* 0x0000a00028387890 */ /* 0x000fe2000fffe03f */
[----:B------:R-:W-:Y:S01]  /*266d0*/  UMOV UR26, 0x100 ;  /* 0x00000100001a7882 */ /* 0x000fe20000000000 */
[----:B------:R-:W-:Y:S01]  /*266e0*/  UMOV UR27, UR11 ;  /* 0x0000000b001b7c82 */ /* 0x000fe20008000000 */
[----:B------:R-:W-:Y:S01]  /*266f0*/  UMOV UR28, UR60 ;  /* 0x0000003c001c7c82 */ /* 0x000fe20008000000 */
[----:B------:R-:W-:Y:S01]  /*26700*/  UMOV UR29, UR61 ;  /* 0x0000003d001d7c82 */ /* 0x000fe20008000000 */
[----:B------:R-:W-:Y:S01]  /*26710*/  UMOV UR25, UR41 ;  /* 0x0000002900197c82 */ /* 0x000fe20008000000 */
[----:B------:R1:W-:Y:S01]  /*26720*/  UTMALDG.4D [UR16], [UR6], desc[UR4] ;  /* 0x00000410060075b4 */ /* 0x0003e20008019000 */
[----:B------:R-:W-:Y:S01]  /*26730*/  UMOV UR58, 0x140 ;  /* 0x00000140003a7882 */ /* 0x000fe20000000000 */
[----:B------:R-:W-:Y:S01]  /*26740*/  UMOV UR59, UR11 ;  /* 0x0000000b003b7c82 */ /* 0x000fe20008000000 */
[----:B------:R-:W-:Y:S01]  /*26750*/  UMOV UR57, UR41 ;  /* 0x0000002900397c82 */ /* 0x000fe20008000000 */
[----:B------:R2:W-:Y:S01]  /*26760*/  UTMALDG.4D [UR8], [UR6], desc[UR4] ;  /* 0x00000408060075b4 */ /* 0x0005e20008019000 */
[----:B------:R3:W-:Y:S01]  /*26770*/  UTMALDG.4D [UR24], [UR6], desc[UR4] ;  /* 0x00000418060075b4 */ /* 0x0007e20008019000 */
[----:B------:R3:W-:Y:S01]  /*26780*/  UTMALDG.4D [UR56], [UR6], desc[UR4] ;  /* 0x00000438060075b4 */ /* 0x0007e20008019000 */
[----:B-1----:R-:W-:Y:S01]  /*26790*/  UIADD3 UR16, UR40, 0xc000, URZ ;  /* 0x0000c00028107890 */ /* 0x002fe2000fffe03f */
[----:B------:R-:W-:Y:S01]  /*267a0*/  UMOV UR18, 0x180 ;  /* 0x0000018000127882 */ /* 0x000fe20000000000 */
[----:B--2---:R-:W-:-:S07]  /*267b0*/  UIADD3 UR8, UR40, 0xe000, URZ ;  /* 0x0000e00028087890 */ /* 0x004fce000fffe03f */
[----:B------:R3:W-:Y:S01]  /*267c0*/  UTMALDG.4D [UR16], [UR6], desc[UR4] ;  /* 0x00000410060075b4 */ /* 0x0007e20008019000 */
[----:B------:R-:W-:Y:S02]  /*267d0*/  UMOV UR10, 0x1c0 ;  /* 0x000001c0000a7882 */ /* 0x000fe40000000000 */
[----:B------:R3:W-:Y:S02]  /*267e0*/  UTMALDG.4D [UR8], [UR6], desc[UR4] ;  /* 0x00000408060075b4 */ /* 0x0007e40008019000 */
[----:B---3--:R-:W-:Y:S01]  /*267f0*/  NOP ;  /* 0x0000000000007918 */ /* 0x008fe20000000000 */
.L_x_153:
[----:B------:R-:W-:Y:S05]  /*26800*/  BSYNC B0 ;  /* 0x0000000000007941 */ /* 0x000fea0003800000 */
.L_x_152:
[----:B------:R-:W-:Y:S01]  /*26810*/  BSSY B0, `(.L_x_157) ;  /* 0x0000054000007945 */ /* 0x000fe20003800000 */
[----:B------:R-:W-:-:S03]  /*26820*/  IMAD.MOV.U32 R6, RZ, RZ, 0x1 ;  /* 0x00000001ff067424 */ /* 0x000fc600078e00ff */
[----:B------:R-:W-:Y:S05]  /*26830*/  @!P3 BRA `(.L_x_158) ;  /* 0x000000040044b947 */ /* 0x000fea0003800000 */
[----:B------:R-:W1:Y:S01]  /*26840*/  S2R R7, SR_CgaCtaId ;  /* 0x0000000000077919 */ /* 0x000e620000008800 */
[----:B------:R-:W-:Y:S01]  /*26850*/  MOV R6, 0x400 ;  /* 0x0000040000067802 */ /* 0x000fe20000000f00 */
[----:B------:R-:W-:-:S05]  /*26860*/  IMAD.MOV.U32 R8, RZ, RZ, 0x1 ;  /* 0x00000001ff087424 */ /* 0x000fca00078e00ff */
[----:B------:R-:W-:Y:S02]  /*26870*/  SHF.L.U32 R8, R8, 0x1f, RZ ;  /* 0x0000001f08087819 */ /* 0x000fe400000006ff */
[----:B-1----:R-:W-:-:S05]  /*26880*/  LEA R6, R7, R6, 0x18 ;  /* 0x0000000607067211 */ /* 0x002fca00078ec0ff */
[----:B------:R-:W-:-:S04]  /*26890*/  IMAD R7, R5, 0x8, R6 ;  /* 0x0000000805077824 */ /* 0x000fc800078e0206 */
[----:B------:R-:W1:Y:S02]  /*268a0*/  SYNCS.PHASECHK.TRANS64.TRYWAIT P0, [R7+URZ+0xc4460], R8 ;  /* 0x0c446008070075a7 */ /* 0x000e64000800017f */
[----:B-1----:R-:W-:Y:S05]  /*268b0*/  @!P0 BRA `(.L_x_159) ;  /* 0x0000002400388947 */ /* 0x002fea0003800000 */
.L_x_209:
        /* <DEDUP_REMOVED lines=8> */
.L_x_160:
[----:B------:R-:W-:-:S04]  /*26940*/  LOP3.LUT P0, RZ, R0, 0x1f, RZ, 0xc0, !PT ;  /* 0x0000001f00ff7812 */ /* 0x000fc8000780c0ff */
[----:B------:R-:W-:-:S13]  /*26950*/  PLOP3.LUT P0, PT, P0, P2, PT, 0x2a, 0x0 ;  /* 0x000000000000781c */ /* 0x000fda0000704572 */
[----:B------:R-:W-:Y:S05]  /*26960*/  @P0 BRA `(.L_x_161) ;  /* 0x0000000000040947 */ /* 0x000fea0003800000 */
[----:B------:R-:W-:Y:S01]  /*26970*/  BPT.TRAP 0x1 ;  /* 0x000000040000795c */ /* 0x000fe20000300000 */
.L_x_161:
[----:B------:R-:W-:Y:S01]  /*26980*/  R2UR UR7, R6 ;  /* 0x00000000060772ca */ /* 0x000fe200000e0000 */
[----:B------:R-:W-:Y:S01]  /*26990*/  ULDC.64 UR8, c[0x0][0x198] ;  /* 0x0000660000087ab9 */ /* 0x000fe20000000a00 */
[----:B------:R-:W-:Y:S01]  /*269a0*/  R2UR UR48, R5 ;  /* 0x00000000053072ca */ /* 0x000fe200000e0000 */
[----:B------:R-:W-:Y:S01]  /*269b0*/  UIADD3 UR6, UP0, UR8, 0x1f0, URZ ;  /* 0x000001f008067890 */ /* 0x000fe2000ff1e03f */
[----:B------:R-:W-:Y:S01]  /*269c0*/  R2UR UR49, R7 ;  /* 0x00000000073172ca */ /* 0x000fe200000e0000 */
[----:B------:R-:W-:Y:S01]  /*269d0*/  UMOV UR4, 0x0 ;  /* 0x0000000000047882 */ /* 0x000fe20000000000 */
[----:B------:R-:W-:Y:S01]  /*269e0*/  R2UR UR51, R10 ;  /* 0x000000000a3372ca */ /* 0x000fe200000e0000 */
[----:B------:R-:W-:Y:S01]  /*269f0*/  UMOV UR5, 0x10000000 ;  /* 0x1000000000057882 */ /* 0x000fe20000000000 */
[----:B------:R-:W-:Y:S01]  /*26a00*/  UMOV UR50, URZ ;  /* 0x0000003f00327c82 */ /* 0x000fe20008000000 */
[----:B------:R-:W-:Y:S01]  /*26a10*/  UMOV UR52, UR60 ;  /* 0x0000003c00347c82 */ /* 0x000fe20008000000 */
[----:B------:R-:W-:Y:S01]  /*26a20*/  UMOV UR53, UR61 ;  /* 0x0000003d00357c82 */ /* 0x000fe20008000000 */
[----:B------:R-:W-:Y:S01]  /*26a30*/  UMOV UR26, 0x40 ;  /* 0x00000040001a7882 */ /* 0x000fe20000000000 */
[----:B------:R-:W-:Y:S01]  /*26a40*/  UMOV UR28, UR60 ;  /* 0x0000003c001c7c82 */ /* 0x000fe20008000000 */
[----:B------:R-:W-:Y:S01]  /*26a50*/  UMOV UR29, UR61 ;  /* 0x0000003d001d7c82 */ /* 0x000fe20008000000 */
[----:B------:R-:W-:Y:S01]  /*26a60*/  UMOV UR42, 0x80 ;  /* 0x00000080002a7882 */ /* 0x000fe20000000000 */
[----:B------:R-:W-:Y:S01]  /*26a70*/  ULEA UR48, UR48, UR7, 0x10 ;  /* 0x0000000730307291 */ /* 0x000fe2000f8e803f */
[----:B------:R-:W-:Y:S01]  /*26a80*/  VIADD R5, R5, 0x1 ;  /* 0x0000000105057836 */ /* 0x000fe20000000000 */
[----:B------:R-:W-:-:S02]  /*26a90*/  UIADD3 UR49, UR49, 0xc4440, URZ ;  /* 0x000c444031317890 */ /* 0x000fc4000fffe03f */
[----:B------:R-:W-:Y:S02]  /*26aa0*/  UIADD3 UR51, UR11, UR51, URZ ;  /* 0x000000330b337290 */ /* 0x000fe4000fffe03f */
[----:B------:R-:W-:Y:S01]  /*26ab0*/  UIADD3.X UR7, URZ, UR9, URZ, UP0, !UPT ;  /* 0x000000093f077290 */ /* 0x000fe200087fe43f */
[C---:B------:R-:W-:Y:S01]  /*26ac0*/  ISETP.NE.AND P4, PT, R5.reuse, 0x4, PT ;  /* 0x000000040500780c */ /* 0x040fe20003f85270 */
[----:B------:R-:W-:Y:S01]  /*26ad0*/  UIADD3 UR24, UR48, 0x2000, URZ ;  /* 0x0000200030187890 */ /* 0x000fe2000fffe03f */
[C---:B------:R-:W-:Y:S01]  /*26ae0*/  ISETP.NE.AND P0, PT, R5.reuse, 0x4, PT ;  /* 0x000000040500780c */ /* 0x040fe20003f05270 */
[----:B------:R-:W-:Y:S01]  /*26af0*/  UIADD3 UR40, UR48, 0x4000, URZ ;  /* 0x0000400030287890 */ /* 0x000fe2000fffe03f */
[----:B------:R-:W-:Y:S01]  /*26b00*/  SEL R5, R5, RZ, P4 ;  /* 0x000000ff05057207 */ /* 0x000fe20002000000 */
[----:B------:R-:W-:Y:S01]  /*26b10*/  UIADD3 UR16, UR48, 0x6000, URZ ;  /* 0x0000600030107890 */ /* 0x000fe2000fffe03f */
[----:B------:R-:W-:Y:S01]  /*26b20*/  SEL R6, RZ, 0x1, !P0 ;  /* 0x00000001ff067807 */ /* 0x000fe20004000000 */
[----:B------:R-:W-:Y:S01]  /*26b30*/  UMOV UR25, UR49 ;  /* 0x0000003100197c82 */ /* 0x000fe20008000000 */
[----:B------:R-:W-:Y:S01]  /*26b40*/  UMOV UR27, UR51 ;  /* 0x00000033001b7c82 */ /* 0x000fe20008000000 */
[----:B------:R-:W-:Y:S01]  /*26b50*/  UMOV UR44, UR60 ;  /* 0x0000003c002c7c82 */ /* 0x000fe20008000000 */
[----:B------:R-:W-:Y:S01]  /*26b60*/  UMOV UR45, UR61 ;  /* 0x0000003d002d7c82 */ /* 0x000fe20008000000 */
[----:B------:R-:W-:Y:S01]  /*26b70*/  UTMALDG.4D [UR48], [UR6], desc[UR4] ;  /* 0x00000430060075b4 */ /* 0x000fe20008019000 */
        /* <DEDUP_REMOVED lines=8> */
[----:B------:R-:W-:-:S02]  /*26c00*/  UIADD3 UR32, UR48, 0x8000, URZ ;  /* 0x0000800030207890 */ /* 0x000fc4000fffe03f */
[----:B------:R-:W-:Y:S01]  /*26c10*/  UIADD3 UR56, UR48, 0xa000, URZ ;  /* 0x0000a00030387890 */ /* 0x000fe2000fffe03f */
[----:B------:R-:W-:Y:S01]  /*26c20*/  UMOV UR34, 0x100 ;  /* 0x0000010000227882 */ /* 0x000fe20000000000 */
        /* <DEDUP_REMOVED lines=8> */
[----:B------:R2:W-:Y:S01]  /*26cb0*/  UTMALDG.4D [UR16], [UR6], desc[UR4] ;  /* 0x00000410060075b4 */ /* 0x0005e20008019000 */
[----:B------:R3:W-:Y:S01]  /*26cc0*/  UTMALDG.4D [UR32], [UR6], desc[UR4] ;  /* 0x00000420060075b4 */ /* 0x0007e20008019000 */
[----:B-1----:R-:W-:Y:S01]  /*26cd0*/  UIADD3 UR24, UR48, 0xc000, URZ ;  /* 0x0000c00030187890 */ /* 0x002fe2000fffe03f */
[----:B------:R-:W-:Y:S01]  /*26ce0*/  UMOV UR26, 0x180 ;  /* 0x00000180001a7882 */ /* 0x000fe20000000000 */
[----:B------:R3:W-:Y:S07]  /*26cf0*/  UTMALDG.4D [UR56], [UR6], desc[UR4] ;  /* 0x00000438060075b4 */ /* 0x0007ee0008019000 */
[----:B------:R3:W-:Y:S01]  /*26d00*/  UTMALDG.4D [UR24], [UR6], desc[UR4] ;  /* 0x00000418060075b4 */ /* 0x0007e20008019000 */
[----:B--2---:R-:W-:Y:S01]  /*26d10*/  UIADD3 UR16, UR48, 0xe000, URZ ;  /* 0x0000e00030107890 */ /* 0x004fe2000fffe03f */
[----:B------:R-:W-:-:S08]  /*26d20*/  UMOV UR18, 0x1c0 ;  /* 0x000001c000127882 */ /* 0x000fd00000000000 */
[----:B------:R3:W-:Y:S02]  /*26d30*/  UTMALDG.4D [UR16], [UR6], desc[UR4] ;  /* 0x00000410060075b4 */ /* 0x0007e40008019000 */
[----:B---3--:R-:W-:Y:S01]  /*26d40*/  NOP ;  /* 0x0000000000007918 */ /* 0x008fe20000000000 */
.L_x_158:
[----:B------:R-:W-:Y:S05]  /*26d50*/  BSYNC B0 ;  /* 0x0000000000007941 */ /* 0x000fea0003800000 */
.L_x_157:
[----:B------:R-:W-:Y:S01]  /*26d60*/  ISETP.LT.OR P0, PT, R3, 0x3, !P3 ;  /* 0x000000030300780c */ /* 0x000fe20005f01670 */
[----:B------:R-:W-:-:S12]  /*26d70*/  BSSY B0, `(.L_x_162) ;  /* 0x000004e000007945 */ /* 0x000fd80003800000 */
[----:B------:R-:W-:Y:S05]  /*26d80*/  @P0 BRA `(.L_x_163) ;  /* 0x0000000400300947 */ /* 0x000fea0003800000 */
[----:B------:R-:W1:Y:S01]  /*26d90*/  S2R R8, SR_CgaCtaId ;  /* 0x0000000000087919 */ /* 0x000e620000008800 */
[----:B------:R-:W-:-:S04]  /*26da0*/  MOV R7, 0x400 ;  /* 0x0000040000077802 */ /* 0x000fc80000000f00 */
[----:B-1----:R-:W-:Y:S02]  /*26db0*/  LEA R9, R8, R7, 0x18 ;  /* 0x0000000708097211 */ /* 0x002fe400078ec0ff */
[----:B------:R-:W-:-:S03]  /*26dc0*/  MOV R8, 0x1 ;  /* 0x0000000100087802 */ /* 0x000fc60000000f00 */
[----:B------:R-:W-:Y:S01]  /*26dd0*/  IMAD R7, R4, 0x8, R9 ;  /* 0x0000000804077824 */ /* 0x000fe200078e0209 */
[----:B------:R-:W-:-:S04]  /*26de0*/  SHF.L.U32 R8, R8, 0x1f, RZ ;  /* 0x0000001f08087819 */ /* 0x000fc800000006ff */
[----:B------:R-:W1:Y:S02]  /*26df0*/  SYNCS.PHASECHK.TRANS64.TRYWAIT P0, [R7+URZ+0xc4420], R8 ;  /* 0x0c442008070075a7 */ /* 0x000e64000800017f */
[----:B-1----:R-:W-:Y:S05]  /*26e00*/  @!P0 BRA `(.L_x_164) ;  /* 0x0000001c00f88947 */ /* 0x002fea0003800000 */
.L_x_210:
        /* <DEDUP_REMOVED lines=8> */
.L_x_165:
[----:B------:R-:W-:-:S04]  /*26e90*/  LOP3.LUT P0, RZ, R0, 0x1f, RZ, 0xc0, !PT ;  /* 0x0000001f00ff7812 */ /* 0x000fc8000780c0ff */
[----:B------:R-:W-:-:S13]  /*26ea0*/  PLOP3.LUT P0, PT, P0, P2, PT, 0x2a, 0x0 ;  /* 0x000000000000781c */ /* 0x000fda0000704572 */
[----:B------:R-:W-:Y:S05]  /*26eb0*/  @P0 BRA `(.L_x_166) ;  /* 0x0000000000040947 */ /* 0x000fea0003800000 */
[----:B------:R-:W-:Y:S01]  /*26ec0*/  BPT.TRAP 0x1 ;  /* 0x000000040000795c */ /* 0x000fe20000300000 */
.L_x_166:
[----:B------:R-:W-:Y:S01]  /*26ed0*/  IMAD R9, R4, 0x10000, R9 ;  /* 0x0001000004097824 */ /* 0x000fe200078e0209 */
[----:B------:R-:W-:Y:S01]  /*26ee0*/  R2UR UR49, R7 ;  /* 0x00000000073172ca */ /* 0x000fe200000e0000 */
[----:B------:R-:W-:Y:S01]  /*26ef0*/  ULDC.64 UR6, c[0x0][0x198] ;  /* 0x0000660000067ab9 */ /* 0x000fe20000000a00 */
[----:B------:R-:W-:Y:S01]  /*26f00*/  R2UR UR51, R2 ;  /* 0x00000000023372ca */ /* 0x000fe200000e0000 */
[----:B------:R-:W-:Y:S01]  /*26f10*/  UIADD3 UR6, UP0, UR6, 0x3f0, URZ ;  /* 0x000003f006067890 */ /* 0x000fe2000ff1e03f */
[----:B------:R-:W-:Y:S01]  /*26f20*/  R2UR UR8, R9 ;  /* 0x00000000090872ca */ /* 0x000fe200000e0000 */
[----:B------:R-:W-:Y:S01]  /*26f30*/  UMOV UR4, 0x0 ;  /* 0x0000000000047882 */ /* 0x000fe20000000000 */
[----:B------:R-:W-:Y:S01]  /*26f40*/  UMOV UR5, 0x10000000 ;  /* 0x1000000000057882 */ /* 0x000fe20000000000 */
        /* <DEDUP_REMOVED lines=9> */
[----:B------:R-:W-:Y:S02]  /*26fe0*/  UIADD3 UR40, UR8, 0x48000, URZ ;  /* 0x0004800008287890 */ /* 0x000fe4000fffe03f */
[----:B------:R-:W-:Y:S01]  /*26ff0*/  UIADD3 UR16, UR8, 0x4a000, URZ ;  /* 0x0004a00008107890 */ /* 0x000fe2000fffe03f */
[----:B------:R-:W-:Y:S01]  /*27000*/  UMOV UR28, UR60 ;  /* 0x0000003c001c7c82 */ /* 0x000fe20008000000 */
[----:B------:R-:W-:Y:S01]  /*27010*/  UMOV UR29, UR61 ;  /* 0x0000003d001d7c82 */ /* 0x000fe20008000000 */
[----:B------:R-:W-:Y:S01]  /*27020*/  UMOV UR25, UR49 ;  /* 0x0000003100197c82 */ /* 0x000fe20008000000 */
[----:B------:R-:W-:Y:S01]  /*27030*/  UMOV UR27, UR51 ;  /* 0x00000033001b7c82 */ /* 0x000fe20008000000 */
        /* <DEDUP_REMOVED lines=33> */
.L_x_163:
[----:B------:R-:W-:Y:S05]  /*27250*/  BSYNC B0 ;  /* 0x0000000000007941 */ /* 0x000fea0003800000 */
.L_x_162:
[----:B------:R-:W-:Y:S01]  /*27260*/  ISETP.LT.OR P0, PT, R3, 0x4, !P3 ;  /* 0x000000040300780c */ /* 0x000fe20005f01670 */
[----:B------:R-:W-:-:S12]  /*27270*/  BSSY B0, `(.L_x_167) ;  /* 0x0000018000007945 */ /* 0x000fd80003800000 */
[----:B------:R-:W-:Y:S05]  /*27280*/  @P0 BRA `(.L_x_168) ;  /* 0x0000000000580947 */ /* 0x000fea0003800000 */
[----:B------:R-:W1:Y:S01]  /*27290*/  S2R R8, SR_CgaCtaId ;  /* 0x0000000000087919 */ /* 0x000e620000008800 */
[----:B------:R-:W-:Y:S01]  /*272a0*/  MOV R7, 0x400 ;  /* 0x0000040000077802 */ /* 0x000fe20000000f00 */
[----:B------:R-:W-:Y:S01]  /*272b0*/  ULDC.64 UR4, c[0x0][0x198] ;  /* 0x0000660000047ab9 */ /* 0x000fe20000000a00 */
[C---:B------:R-:W-:Y:S01]  /*272c0*/  R2UR UR18, R2.reuse ;  /* 0x00000000021272ca */ /* 0x040fe200000e0000 */
[----:B------:R-:W-:Y:S01]  /*272d0*/  UIADD3 UR4, UP0, UR4, 0x5f0, URZ ;  /* 0x000005f004047890 */ /* 0x000fe2000ff1e03f */
[----:B------:R-:W-:Y:S01]  /*272e0*/  IADD3 R2, R2, 0x1, RZ ;  /* 0x0000000102027810 */ /* 0x000fe20007ffe0ff */
[----:B------:R-:W-:Y:S01]  /*272f0*/  UMOV UR6, 0x0 ;  /* 0x0000000000067882 */ /* 0x000fe20000000000 */
[----:B------:R-:W-:Y:S01]  /*27300*/  UMOV UR7, 0x10000000 ;  /* 0x1000000000077882 */ /* 0x000fe20000000000 */
[----:B------:R-:W-:Y:S01]  /*27310*/  UIADD3.X UR5, URZ, UR5, URZ, UP0, !UPT ;  /* 0x000000053f057290 */ /* 0x000fe200087fe43f */
[----:B------:R-:W-:Y:S01]  /*27320*/  UMOV UR19, UR60 ;  /* 0x0000003c00137c82 */ /* 0x000fe20008000000 */
[----:B------:R-:W-:-:S06]  /*27330*/  UMOV UR20, UR61 ;  /* 0x0000003d00147c82 */ /* 0x000fcc0008000000 */
[----:B------:R-:W-:Y:S01]  /*27340*/  USHF.L.U32 UR18, UR18, 0x6, URZ ;  /* 0x0000000612127899 */ /* 0x000fe2000800063f */
[----:B-1----:R-:W-:-:S05]  /*27350*/  LEA R7, R8, R7, 0x18 ;  /* 0x0000000708077211 */ /* 0x002fca00078ec0ff */
[C-C-:B------:R-:W-:Y:S02]  /*27360*/  IMAD R8, R4.reuse, 0x8, R7.reuse ;  /* 0x0000000804087824 */ /* 0x140fe400078e0207 */
[C---:B------:R-:W-:Y:S02]  /*27370*/  IMAD R7, R4.reuse, 0x100, R7 ;  /* 0x0000010004077824 */ /* 0x040fe400078e0207 */
[----:B------:R-:W-:Y:S01]  /*27380*/  VIADD R4, R4, 0x1 ;  /* 0x0000000104047836 */ /* 0x000fe20000000000 */
[----:B------:R-:W-:Y:S02]  /*27390*/  R2UR UR17, R8 ;  /* 0x00000000081172ca */ /* 0x000fe400000e0000 */
[----:B------:R-:W-:-:S11]  /*273a0*/  R2UR UR16, R7 ;  /* 0x00000000071072ca */ /* 0x000fd600000e0000 */
[----:B------:R-:W-:Y:S02]  /*273b0*/  UIADD3 UR17, UR17, 0xc4400, URZ ;  /* 0x000c440011117890 */ /* 0x000fe4000fffe03f */
[----:B------:R-:W-:-:S09]  /*273c0*/  UIADD3 UR16, UR16, 0xc4000, URZ ;  /* 0x000c400010107890 */ /* 0x000fd2000fffe03f */
[----:B------:R1:W-:Y:S02]  /*273d0*/  UTMALDG.3D [UR16], [UR4], desc[UR6] ;  /* 0x00000610040075b4 */ /* 0x0003e40008011000 */
[----:B-1----:R-:W-:Y:S01]  /*273e0*/  NOP ;  /* 0x0000000000007918 */ /* 0x002fe20000000000 */
.L_x_168:
[----:B------:R-:W-:Y:S05]  /*273f0*/  BSYNC B0 ;  /* 0x0000000000007941 */ /* 0x000fea0003800000 */
.L_x_167:
[----:B------:R-:W-:Y:S04]  /*27400*/  BSSY B0, `(.L_x_169) ;  /* 0x000004d000007945 */ /* 0x000fe80003800000 */
[----:B------:R-:W-:Y:S05]  /*27410*/  @!P3 BRA `(.L_x_170) ;  /* 0x00000004002cb947 */ /* 0x000fea0003800000 */
[----:B------:R-:W1:Y:S01]  /*27420*/  S2R R8, SR_CgaCtaId ;  /* 0x0000000000087919 */ /* 0x000e620000008800 */
[----:B------:R-:W-:Y:S02]  /*27430*/  MOV R7, 0x400 ;  /* 0x0000040000077802 */ /* 0x000fe40000000f00 */
[----:B------:R-:W-:Y:S02]  /*27440*/  SHF.L.U32 R6, R6, 0x1f, RZ ;  /* 0x0000001f06067819 */ /* 0x000fe400000006ff */
[----:B-1----:R-:W-:-:S05]  /*27450*/  LEA R8, R8, R7, 0x18 ;  /* 0x0000000708087211 */ /* 0x002fca00078ec0ff */
[----:B------:R-:W-:-:S04]  /*27460*/  IMAD R7, R5, 0x8, R8 ;  /* 0x0000000805077824 */ /* 0x000fc800078e0208 */
[----:B------:R-:W1:Y:S02]  /*27470*/  SYNCS.PHASECHK.TRANS64.TRYWAIT P0, [R7+URZ+0xc4460], R6 ;  /* 0x0c446006070075a7 */ /* 0x000e64000800017f */
[----:B-1----:R-:W-:Y:S05]  /*27480*/  @!P0 BRA `(.L_x_171) ;  /* 0x00000018006c8947 */ /* 0x002fea0003800000 */
.L_x_211:
        /* <DEDUP_REMOVED lines=8> */
.L_x_172:
[----:B------:R-:W-:-:S04]  /*27510*/  LOP3.LUT P0, RZ, R0, 0x1f, RZ, 0xc0, !PT ;  /* 0x0000001f00ff7812 */ /* 0x000fc8000780c0ff */
[----:B------:R-:W-:-:S13]  /*27520*/  PLOP3.LUT P0, PT, P0, P2, PT, 0x2a, 0x0 ;  /* 0x000000000000781c */ /* 0x000fda0000704572 */
[----:B------:R-:W-:Y:S05]  /*27530*/  @P0 BRA `(.L_x_173) ;  /* 0x0000000000040947 */ /* 0x000fea0003800000 */
[----:B------:R-:W-:Y:S01]  /*27540*/  BPT.TRAP 0x1 ;  /* 0x000000040000795c */ /* 0x000fe20000300000 */
.L_x_173:
        /* <DEDUP_REMOVED lines=15> */
[----:B------:R-:W-:-:S02]  /*27640*/  ULEA UR48, UR48, UR7, 0x10 ;  /* 0x0000000730307291 */ /* 0x000fc4000f8e803f */
[----:B------:R-:W-:Y:S02]  /*27650*/  UIADD3 UR51, UR11, UR51, URZ ;  /* 0x000000330b337290 */ /* 0x000fe4000fffe03f */
[----:B------:R-:W-:Y:S02]  /*27660*/  UIADD3 UR49, UR49, 0xc4440, URZ ;  /* 0x000c444031317890 */ /* 0x000fe4000fffe03f */
[----:B------:R-:W-:Y:S02]  /*27670*/  UIADD3.X UR7, URZ, UR9, URZ, UP0, !UPT ;  /* 0x000000093f077290 */ /* 0x000fe400087fe43f */
[----:B------:R-:W-:Y:S02]  /*27680*/  UIADD3 UR24, UR48, 0x2000, URZ ;  /* 0x0000200030187890 */ /* 0x000fe4000fffe03f */
[----:B------:R-:W-:Y:S02]  /*27690*/  UIADD3 UR40, UR48, 0x4000, URZ ;  /* 0x0000400030287890 */ /* 0x000fe4000fffe03f */
[----:B------:R-:W-:Y:S01]  /*276a0*/  UIADD3 UR16, UR48, 0x6000, URZ ;  /* 0x0000600030107890 */ /* 0x000fe2000fffe03f */
        /* <DEDUP_REMOVED lines=34> */
.L_x_170:
[----:B------:R-:W-:Y:S05]  /*278d0*/  BSYNC B0 ;  /* 0x0000000000007941 */ /* 0x000fea0003800000 */
.L_x_169:
[----:B------:R-:W-:-:S13]  /*278e0*/  ISETP.GE.AND P0, PT, R3, 0x5, PT ;  /* 0x000000050300780c */ /* 0x000fda0003f06270 */
[----:B------:R-:W-:Y:S05]  /*278f0*/  @!P0 EXIT ;  /* 0x000000000000894d */ /* 0x000fea0003800000 */
[----:B------:R-:W-:Y:S01]  /*27900*/  IMAD.U32 R6, RZ, RZ, UR30 ;  /* 0x0000001eff067e24 */ /* 0x000fe2000f8e00ff */
[----:B------:R-:W-:Y:S01]  /*27910*/  LOP3.LUT P0, RZ, R0, 0x1f, RZ, 0xc0, !PT ;  /* 0x0000001f00ff7812 */ /* 0x000fe2000780c0ff */
[----:B------:R-:W-:Y:S01]  /*27920*/  BSSY B0, `(.L_x_174) ;  /* 0x00000e9000007945 */ /* 0x000fe20003800000 */
[----:B------:R-:W-:Y:S02]  /*27930*/  IMAD.MOV.U32 R0, RZ, RZ, 0x1 ;  /* 0x00000001ff007424 */ /* 0x000fe400078e00ff */
[----:B------:R-:W-:Y:S02]  /*27940*/  PLOP3.LUT P0, PT, P0, P2, PT, 0x2a, 0x0 ;  /* 0x000000000000781c */ /* 0x000fe40000704572 */
[----:B------:R-:W-:-:S11]  /*27950*/  LOP3.LUT R6, R6, 0x2, RZ, 0xfc, !PT ;  /* 0x0000000206067812 */ /* 0x000fd600078efcff */
.L_x_193:
[C---:B------:R-:W-:Y:S01]  /*27960*/  ISETP.GE.AND P4, PT, R3.reuse, 0x5, PT ;  /* 0x000000050300780c */ /* 0x040fe20003f86270 */
[----:B------:R-:W-:Y:S01]  /*27970*/  BSSY B1, `(.L_x_175) ;  /* 0x000000f000017945 */ /* 0x000fe20003800000 */
[----:B------:R-:W-:-:S11]  /*27980*/  IADD3 R5, R3, -0x4, RZ ;  /* 0xfffffffc03057810 */ /* 0x000fd60007ffe0ff */
[----:B------:R-:W-:Y:S05]  /*27990*/  @!P4 BRA `(.L_x_176) ;  /* 0x000000000030c947 */ /* 0x000fea0003800000 */
[----:B------:R-:W-:-:S07]  /*279a0*/  IMAD.SHL.U32 R3, R2, 0x40, RZ ;  /* 0x0000004002037824 */ /* 0x000fce00078e00ff */
.L_x_178:
[----:B------:R-:W-:Y:S02]  /*279b0*/  VIADD R3, R3, 0x40 ;  /* 0x0000004003037836 */ /* 0x000fe40000000000 */
[----:B------:R-:W-:-:S03]  /*279c0*/  IMAD.MOV.U32 R7, RZ, RZ, R5 ;  /* 0x000000ffff077224 */ /* 0x000fc600078e0005 */
[----:B------:R-:W-:-:S13]  /*279d0*/  ISETP.LT.AND P4, PT, R3, UR11, PT ;  /* 0x0000000b03007c0c */ /* 0x000fda000bf81270 */
[----:B------:R-:W-:Y:S05]  /*279e0*/  @!P4 BRA `(.L_x_177) ;  /* 0x000000000018c947 */ /* 0x000fea0003800000 */
[----:B------:R-:W-:Y:S01]  /*279f0*/  ISETP.GT.AND P4, PT, R7, 0x4, PT ;  /* 0x000000040700780c */ /* 0x000fe20003f84270 */
[----:B------:R-:W-:Y:S02]  /*27a00*/  VIADD R2, R2, 0x1 ;  /* 0x0000000102027836 */ /* 0x000fe40000000000 */
[----:B------:R-:W-:-:S10]  /*27a10*/  VIADD R5, R5, 0xfffffffc ;  /* 0xfffffffc05057836 */ /* 0x000fd40000000000 */
[----:B------:R-:W-:Y:S05]  /*27a20*/  @P4 BRA `(.L_x_178) ;  /* 0xfffffffc00e04947 */ /* 0x000fea000383ffff */
[----:B------:R-:W-:Y:S01]  /*27a30*/  MOV R3, R7 ;  /* 0x0000000700037202 */ /* 0x000fe20000000f00 */
[----:B------:R-:W-:Y:S06]  /*27a40*/  BRA `(.L_x_176) ;  /* 0x0000000000047947 */ /* 0x000fec0003800000 */
.L_x_177:
[----:B------:R-:W-:-:S07]  /*27a50*/  VIADD R3, R5, 0x4 ;  /* 0x0000000405037836 */ /* 0x000fce0000000000 */
.L_x_176:
[----:B------:R-:W-:Y:S05]  /*27a60*/  BSYNC B1 ;  /* 0x0000000000017941 */ /* 0x000fea0003800000 */
.L_x_175:
[----:B------:R-:W-:Y:S01]  /*27a70*/  ISETP.LT.OR P4, PT, R3, 0x5, !P3 ;  /* 0x000000050300780c */ /* 0x000fe20005f81670 */
[----:B------:R-:W-:-:S12]  /*27a80*/  BSSY B1, `(.L_x_179) ;  /* 0x0000049000017945 */ /* 0x000fd80003800000 */
[----:B------:R-:W-:Y:S05]  /*27a90*/  @P4 BRA `(.L_x_180) ;  /* 0x00000004001c4947 */ /* 0x000fea0003800000 */
[----:B------:R-:W1:Y:S01]  /*27aa0*/  S2R R8, SR_CgaCtaId ;  /* 0x0000000000087919 */ /* 0x000e620000008800 */
[----:B------:R-:W-:-:S04]  /*27ab0*/  MOV R7, 0x400 ;  /* 0x0000040000077802 */ /* 0x000fc80000000f00 */
[----:B-1----:R-:W-:Y:S02]  /*27ac0*/  LEA R9, R8, R7, 0x18 ;  /* 0x0000000708097211 */ /* 0x002fe400078ec0ff */
[----:B------:R-:W-:-:S03]  /*27ad0*/  SHF.L.U32 R7, R0, 0x1f, RZ ;  /* 0x0000001f00077819 */ /* 0x000fc600000006ff */
[----:B------:R-:W-:-:S04]  /*27ae0*/  IMAD R8, R4, 0x8, R9 ;  /* 0x0000000804087824 */ /* 0x000fc800078e0209 */
[----:B------:R-:W1:Y:S02]  /*27af0*/  SYNCS.PHASECHK.TRANS64.TRYWAIT P4, [R8+URZ+0xc4420], R7 ;  /* 0x0c442007080075a7 */ /* 0x000e64000808017f */
[----:B-1----:R-:W-:Y:S05]  /*27b00*/  @!P4 BRA `(.L_x_181) ;  /* 0x0000001000e0c947 */ /* 0x002fea0003800000 */
.L_x_212:
[----:B-1----:R-:W-:-:S04]  /*27b10*/  @P2 IMAD.MOV.U32 R7, RZ, RZ, 0x10100 ;  /* 0x00010100ff072424 */ /* 0x002fc800078e00ff */
[----:B------:R1:W-:Y:S02]  /*27b20*/  @P2 SYNCS.ARRIVE.TRANS64 RZ, [R8+URZ+0xc4400], R7 ;  /* 0x0c44000708ff29a7 */ /* 0x0003e4000800003f */
[----:B-1----:R-:W-:-:S04]  /*27b30*/  PRMT R7, R6, 0x9910, RZ ;  /* 0x0000991006077816 */ /* 0x002fc800000000ff */
[----:B------:R-:W-:-:S13]  /*27b40*/  ISETP.NE.AND P4, PT, R7, 0x2, PT ;  /* 0x000000020700780c */ /* 0x000fda0003f85270 */
[----:B------:R-:W-:Y:S05]  /*27b50*/  @P4 BRA `(.L_x_182) ;  /* 0x0000000000044947 */ /* 0x000fea0003800000 */
[----:B------:R-:W-:Y:S01]  /*27b60*/  BPT.TRAP 0x1 ;  /* 0x000000040000795c */ /* 0x000fe20000300000 */
.L_x_182:
[----:B------:R-:W-:Y:S05]  /*27b70*/  @P0 BRA `(.L_x_183) ;  /* 0x0000000000040947 */ /* 0x000fea0003800000 */
[----:B------:R-:W-:Y:S01]  /*27b80*/  BPT.TRAP 0x1 ;  /* 0x000000040000795c */ /* 0x000fe20000300000 */
.L_x_183:
        /* <DEDUP_REMOVED lines=10> */
[----:B------:R-:W-:Y:S01]  /*27c30*/  UMOV UR26, 0x40 ;  /* 0x00000040001a7882 */ /* 0x000fe20000000000 */
[----:B------:R-:W-:Y:S01]  /*27c40*/  UMOV UR28, UR60 ;  /* 0x0000003c001c7c82 */ /* 0x000fe20008000000 */
[----:B------:R-:W-:-:S02]  /*27c50*/  UMOV UR29, UR61 ;  /* 0x0000003d001d7c82 */ /* 0x000fc40008000000 */
        /* <DEDUP_REMOVED lines=43> */
.L_x_180:
[----:B------:R-:W-:Y:S05]  /*27f10*/  BSYNC B1 ;  /* 0x0000000000017941 */ /* 0x000fea0003800000 */
.L_x_179:
[C---:B------:R-:W-:Y:S01]  /*27f20*/  ISETP.LT.OR P4, PT, R3.reuse, 0x6, !P3 ;  /* 0x000000060300780c */ /* 0x040fe20005f81670 */
[----:B------:R-:W-:Y:S01]  /*27f30*/  BSSY B1, `(.L_x_184) ;  /* 0x000001c000017945 */ /* 0x000fe20003800000 */
[----:B------:R-:W-:-:S11]  /*27f40*/  ISETP.LT.OR P5, PT, R3, 0x7, !P3 ;  /* 0x000000070300780c */ /* 0x000fd60005fa1670 */
[----:B------:R-:W-:Y:S05]  /*27f50*/  @P4 BRA `(.L_x_185) ;  /* 0x0000000000644947 */ /* 0x000fea0003800000 */
[----:B------:R-:W1:Y:S01]  /*27f60*/  S2R R8, SR_CgaCtaId ;  /* 0x0000000000087919 */ /* 0x000e620000008800 */
[----:B------:R-:W-:Y:S01]  /*27f70*/  MOV R7, 0x400 ;  /* 0x0000040000077802 */ /* 0x000fe20000000f00 */
[----:B------:R-:W-:Y:S01]  /*27f80*/  ULDC.64 UR4, c[0x0][0x198] ;  /* 0x0000660000047ab9 */ /* 0x000fe20000000a00 */
[----:B------:R-:W-:Y:S01]  /*27f90*/  R2UR UR18, R2 ;  /* 0x00000000021272ca */ /* 0x000fe200000e0000 */
[----:B------:R-:W-:Y:S01]  /*27fa0*/  UIADD3 UR4, UP0, UR4, 0x4f0, URZ ;  /* 0x000004f004047890 */ /* 0x000fe2000ff1e03f */
[----:B------:R-:W-:Y:S01]  /*27fb0*/  UMOV UR6, 0x0 ;  /* 0x0000000000067882 */ /* 0x000fe20000000000 */
[----:B------:R-:W-:Y:S02]  /*27fc0*/  UMOV UR7, 0x10000000 ;  /* 0x1000000000077882 */ /* 0x000fe40000000000 */
[----:B------:R-:W-:Y:S01]  /*27fd0*/  UIADD3.X UR5, URZ, UR5, URZ, UP0, !UPT ;  /* 0x000000053f057290 */ /* 0x000fe200087fe43f */
[----:B------:R-:W-:Y:S01]  /*27fe0*/  UMOV UR19, UR60 ;  /* 0x0000003c00137c82 */ /* 0x000fe20008000000 */
[----:B------:R-:W-:-:S06]  /*27ff0*/  UMOV UR20, UR61 ;  /* 0x0000003d00147c82 */ /* 0x000fcc0008000000 */
[----:B------:R-:W-:Y:S01]  /*28000*/  USHF.L.U32 UR18, UR18, 0x6, URZ ;  /* 0x0000000612127899 */ /* 0x000fe2000800063f */
[----:B-1----:R-:W-:-:S05]  /*28010*/  LEA R7, R8, R7, 0x18 ;  /* 0x0000000708077211 */ /* 0x002fca00078ec0ff */
[C---:B------:R-:W-:Y:S01]  /*28020*/  IMAD R8, R4.reuse, 0x8, R7 ;  /* 0x0000000804087824 */ /* 0x040fe200078e0207 */
[C---:B------:R-:W-:Y:S01]  /*28030*/  LEA R7, R4.reuse, R7, 0x8 ;  /* 0x0000000704077211 */ /* 0x040fe200078e40ff */
[----:B------:R-:W-:-:S03]  /*28040*/  VIADD R4, R4, 0x1 ;  /* 0x0000000104047836 */ /* 0x000fc60000000000 */
[----:B------:R-:W-:Y:S02]  /*28050*/  R2UR UR17, R8 ;  /* 0x00000000081172ca */ /* 0x000fe400000e0000 */
[----:B------:R-:W-:Y:S02]  /*28060*/  R2UR UR16, R7 ;  /* 0x00000000071072ca */ /* 0x000fe400000e0000 */
[----:B------:R-:W-:-:S04]  /*28070*/  ISETP.NE.AND P4, PT, R4, 0x4, PT ;  /* 0x000000040400780c */ /* 0x000fc80003f85270 */
[----:B------:R-:W-:Y:S02]  /*28080*/  SEL R7, RZ, 0x1, P4 ;  /* 0x00000001ff077807 */ /* 0x000fe40002000000 */
[----:B------:R-:W-:Y:S02]  /*28090*/  SEL R4, R4, RZ, P4 ;  /* 0x000000ff04047207 */ /* 0x000fe40002000000 */
[----:B------:R-:W-:Y:S01]  /*280a0*/  LOP3.LUT R0, R0, R7, RZ, 0x3c, !PT ;  /* 0x0000000700007212 */ /* 0x000fe200078e3cff */
[----:B------:R-:W-:Y:S02]  /*280b0*/  UIADD3 UR17, UR17, 0xc4400, URZ ;  /* 0x000c440011117890 */ /* 0x000fe4000fffe03f */
[----:B------:R-:W-:-:S09]  /*280c0*/  UIADD3 UR16, UR16, 0xc4000, URZ ;  /* 0x000c400010107890 */ /* 0x000fd2000fffe03f */
[----:B------:R1:W-:Y:S02]  /*280d0*/  UTMALDG.3D [UR16], [UR4], desc[UR6] ;  /* 0x00000610040075b4 */ /* 0x0003e40008011000 */
[----:B-1----:R-:W-:Y:S01]  /*280e0*/  NOP ;  /* 0x0000000000007918 */ /* 0x002fe20000000000 */
.L_x_185:
[----:B------:R-:W-:Y:S05]  /*280f0*/  BSYNC B1 ;  /* 0x0000000000017941 */ /* 0x000fea0003800000 */
.L_x_184:
[----:B------:R-:W-:Y:S04]  /*28100*/  BSSY B1, `(.L_x_186) ;  /* 0x0000049000017945 */ /* 0x000fe80003800000 */
[----:B------:R-:W-:Y:S05]  /*28110*/  @P5 BRA `(.L_x_187) ;  /* 0x00000004001c5947 */ /* 0x000fea0003800000 */
[----:B------:R-:W1:Y:S01]  /*28120*/  S2R R8, SR_CgaCtaId ;  /* 0x0000000000087919 */ /* 0x000e620000008800 */
[----:B------:R-:W-:Y:S02]  /*28130*/  MOV R7, 0x400 ;  /* 0x0000040000077802 */ /* 0x000fe40000000f00 */
[----:B------:R-:W-:Y:S02]  /*28140*/  SHF.L.U32 R9, R0, 0x1f, RZ ;  /* 0x0000001f00097819 */ /* 0x000fe400000006ff */
[----:B-1----:R-:W-:-:S05]  /*28150*/  LEA R7, R8, R7, 0x18 ;  /* 0x0000000708077211 */ /* 0x002fca00078ec0ff */
[----:B------:R-:W-:-:S04]  /*28160*/  IMAD R8, R4, 0x8, R7 ;  /* 0x0000000804087824 */ /* 0x000fc800078e0207 */
[----:B------:R-:W1:Y:S02]  /*28170*/  SYNCS.PHASECHK.TRANS64.TRYWAIT P4, [R8+URZ+0xc4420], R9 ;  /* 0x0c442009080075a7 */ /* 0x000e64000808017f */
[----:B-1----:R-:W-:Y:S05]  /*28180*/  @!P4 BRA `(.L_x_188) ;  /* 0x0000000c0054c947 */ /* 0x002fea0003800000 */
.L_x_213:
[----:B-1----:R-:W-:-:S04]  /*28190*/  @P1 IMAD.MOV.U32 R9, RZ, RZ, 0x10100 ;  /* 0x00010100ff091424 */ /* 0x002fc800078e00ff */
[----:B------:R1:W-:Y:S02]  /*281a0*/  @P1 SYNCS.ARRIVE.TRANS64 RZ, [R8+URZ+0xc4400], R9 ;  /* 0x0c44000908ff19a7 */ /* 0x0003e4000800003f */
[----:B-1----:R-:W-:-:S04]  /*281b0*/  PRMT R9, R6, 0x9910, RZ ;  /* 0x0000991006097816 */ /* 0x002fc800000000ff */
[----:B------:R-:W-:-:S13]  /*281c0*/  ISETP.NE.AND P4, PT, R9, 0x2, PT ;  /* 0x000000020900780c */ /* 0x000fda0003f85270 */
[----:B------:R-:W-:Y:S05]  /*281d0*/  @P4 BRA `(.L_x_189) ;  /* 0x0000000000044947 */ /* 0x000fea0003800000 */
[----:B------:R-:W-:Y:S01]  /*281e0*/  BPT.TRAP 0x1 ;  /* 0x000000040000795c */ /* 0x000fe20000300000 */
.L_x_189:
[----:B------:R-:W-:Y:S05]  /*281f0*/  @P0 BRA `(.L_x_190) ;  /* 0x0000000000040947 */ /* 0x000fea0003800000 */
[----:B------:R-:W-:Y:S01]  /*28200*/  BPT.TRAP 0x1 ;  /* 0x000000040000795c */ /* 0x000fe20000300000 */
.L_x_190:
        /* <DEDUP_REMOVED lines=56> */
.L_x_187:
[----:B------:R-:W-:Y:S05]  /*28590*/  BSYNC B1 ;  /* 0x0000000000017941 */ /* 0x000fea0003800000 */
.L_x_186:
        /* <DEDUP_REMOVED lines=8> */
[----:B------:R-:W-:Y:S01]  /*28620*/  VIADD R2, R2, 0x1 ;  /* 0x0000000102027836 */ /* 0x000fe20000000000 */
[----:B------:R-:W-:Y:S01]  /*28630*/  UMOV UR6, 0x0 ;  /* 0x0000000000067882 */ /* 0x000fe20000000000 */
[----:B------:R-:W-:Y:S01]  /*28640*/  UMOV UR7, 0x10000000 ;  /* 0x1000000000077882 */ /* 0x000fe20000000000 */
        /* <DEDUP_REMOVED lines=18> */
.L_x_192:
[----:B------:R-:W-:Y:S05]  /*28770*/  BSYNC B1 ;  /* 0x0000000000017941 */ /* 0x000fea0003800000 */
.L_x_191:
[----:B------:R-:W-:Y:S01]  /*28780*/  ISETP.GT.AND P4, PT, R5, 0x4, PT ;  /* 0x000000040500780c */ /* 0x000fe20003f84270 */
[----:B------:R-:W-:-:S12]  /*28790*/  IMAD.MOV.U32 R3, RZ, RZ, R5 ;  /* 0x000000ffff037224 */ /* 0x000fd800078e0005 */
[----:B------:R-:W-:Y:S05]  /*287a0*/  @P4 BRA `(.L_x_193) ;  /* 0xfffffff0006c4947 */ /* 0x000fea000383ffff */
[----:B------:R-:W-:Y:S05]  /*287b0*/  BSYNC B0 ;  /* 0x0000000000007941 */ /* 0x000fea0003800000 */
.L_x_174:
[----:B------:R-:W-:Y:S05]  /*287c0*/  EXIT ;  /* 0x000000000000794d */ /* 0x000fea0003800000 */
.L_x_15:
[----:B--2---:R-:W-:-:S04]  /*287d0*/  IMAD.U32 R3, RZ, RZ, UR29 ;  /* 0x0000001dff037e24 */ /* 0x004fc8000f8e00ff */
[----:B------:R2:W3:Y:S03]  /*287e0*/  SYNCS.PHASECHK.TRANS64.TRYWAIT P1, [R3+URZ+0xc4440], R2 ;  /* 0x0c444002030075a7 */ /* 0x0004e6000802017f */
[----:B---3--:R-:W-:Y:S05]  /*287f0*/  @!P1 NANOSLEEP.SYNCS 0x989680 ;  /* 0x009896800000995d */ /* 0x008fea0003900000 */
[----:B------:R-:W3:Y:S02]  /*28800*/  @!P1 SYNCS.PHASECHK.TRANS64 P1, [R3+URZ+0xc4440], R2 ;  /* 0x0c444002030095a7 */ /* 0x000ee4000802007f */
[----:B---3--:R-:W-:Y:S05]  /*28810*/  @!P1 BRA `(.L_x_15) ;  /* 0xfffffffc00ec9947 */ /* 0x008fea000383ffff */
[----:B------:R-:W-:Y:S05]  /*28820*/  BRA `(.L_x_194) ;  /* 0xfffffd8400907947 */ /* 0x000fea000383ffff */
.L_x_17:
[----:B--2---:R-:W-:-:S04]  /*28830*/  IMAD.U32 R3, RZ, RZ, UR29 ;  /* 0x0000001dff037e24 */ /* 0x004fc8000f8e00ff */
[----:B------:R2:W3:Y:S03]  /*28840*/  SYNCS.PHASECHK.TRANS64.TRYWAIT P1, [R3+URZ+0xc4448], R2 ;  /* 0x0c444802030075a7 */ /* 0x0004e6000802017f */
[----:B---3--:R-:W-:Y:S05]  /*28850*/  @!P1 NANOSLEEP.SYNCS 0x989680 ;  /* 0x009896800000995d */ /* 0x008fea0003900000 */
[----:B------:R-:W3:Y:S02]  /*28860*/  @!P1 SYNCS.PHASECHK.TRANS64 P1, [R3+URZ+0xc4448], R2 ;  /* 0x0c444802030095a7 */ /* 0x000ee4000802007f */
[----:B---3--:R-:W-:Y:S05]  /*28870*/  @!P1 BRA `(.L_x_17) ;  /* 0xfffffffc00ec9947 */ /* 0x008fea000383ffff */
[----:B------:R-:W-:Y:S05]  /*28880*/  BRA `(.L_x_195) ;  /* 0xfffffd84009c7947 */ /* 0x000fea000383ffff */
.L_x_22:
[----:B-1----:R-:W-:-:S04]  /*28890*/  MOV R2, UR9 ;  /* 0x0000000900027c02 */ /* 0x002fc80008000f00 */
[----:B------:R1:W2:Y:S03]  /*288a0*/  SYNCS.PHASECHK.TRANS64.TRYWAIT P1, [R2+URZ+0xc4400], R0 ;  /* 0x0c440000020075a7 */ /* 0x0002a6000802017f */
[----:B--2---:R-:W-:Y:S05]  /*288b0*/  @!P1 NANOSLEEP.SYNCS 0x989680 ;  /* 0x009896800000995d */ /* 0x004fea0003900000 */
[----:B------:R-:W2:Y:S02]  /*288c0*/  @!P1 SYNCS.PHASECHK.TRANS64 P1, [R2+URZ+0xc4400], R0 ;  /* 0x0c440000020095a7 */ /* 0x000ea4000802007f */
[----:B--2---:R-:W-:Y:S05]  /*288d0*/  @!P1 BRA `(.L_x_22) ;  /* 0xfffffffc00ec9947 */ /* 0x004fea000383ffff */
[----:B------:R-:W-:Y:S05]  /*288e0*/  BRA `(.L_x_196) ;  /* 0xfffffda8008c7947 */ /* 0x000fea000383ffff */
.L_x_24:
[----:B-1----:R-:W-:-:S04]  /*288f0*/  IMAD.U32 R2, RZ, RZ, UR10 ;  /* 0x0000000aff027e24 */ /* 0x002fc8000f8e00ff */
[----:B------:R1:W2:Y:S03]  /*28900*/  SYNCS.PHASECHK.TRANS64.TRYWAIT P1, [R2+URZ+0xc4400], R0 ;  /* 0x0c440000020075a7 */ /* 0x0002a6000802017f */
[----:B--2---:R-:W-:Y:S05]  /*28910*/  @!P1 NANOSLEEP.SYNCS 0x989680 ;  /* 0x009896800000995d */ /* 0x004fea0003900000 */
[----:B------:R-:W2:Y:S02]  /*28920*/  @!P1 SYNCS.PHASECHK.TRANS64 P1, [R2+URZ+0xc4400], R0 ;  /* 0x0c440000020095a7 */ /* 0x000ea4000802007f */
[----:B--2---:R-:W-:Y:S05]  /*28930*/  @!P1 BRA `(.L_x_24) ;  /* 0xfffffffc00ec9947 */ /* 0x004fea000383ffff */
[----:B------:R-:W-:Y:S05]  /*28940*/  BRA `(.L_x_197) ;  /* 0xfffffdb8004c7947 */ /* 0x000fea000383ffff */
.L_x_25:
[----:B-1----:R-:W-:-:S04]  /*28950*/  IMAD.U32 R0, RZ, RZ, UR11 ;  /* 0x0000000bff007e24 */ /* 0x002fc8000f8e00ff */
[----:B------:R1:W2:Y:S03]  /*28960*/  SYNCS.PHASECHK.TRANS64.TRYWAIT P1, [R0+URZ], R4 ;  /* 0x00000004000075a7 */ /* 0x0002a6000802017f */
[----:B--2---:R-:W-:Y:S05]  /*28970*/  @!P1 NANOSLEEP.SYNCS 0x989680 ;  /* 0x009896800000995d */ /* 0x004fea0003900000 */
[----:B------:R-:W2:Y:S02]  /*28980*/  @!P1 SYNCS.PHASECHK.TRANS64 P1, [R0+URZ], R4 ;  /* 0x00000004000095a7 */ /* 0x000ea4000802007f */
[----:B--2---:R-:W-:Y:S05]  /*28990*/  @!P1 BRA `(.L_x_25) ;  /* 0xfffffffc00ec9947 */ /* 0x004fea000383ffff */
[----:B------:R-:W-:Y:S05]  /*289a0*/  BRA `(.L_x_198) ;  /* 0xfffffdcc00d87947 */ /* 0x000fea000383ffff */
.L_x_27:
[----:B-1----:R-:W-:-:S04]  /*289b0*/  IMAD.U32 R9, RZ, RZ, UR11 ;  /* 0x0000000bff097e24 */ /* 0x002fc8000f8e00ff */
[----:B------:R1:W2:Y:S03]  /*289c0*/  SYNCS.PHASECHK.TRANS64.TRYWAIT P1, [R9+URZ+0xc44a0], R8 ;  /* 0x0c44a008090075a7 */ /* 0x0002a6000802017f */
[----:B--2---:R-:W-:Y:S05]  /*289d0*/  @!P1 NANOSLEEP.SYNCS 0x989680 ;  /* 0x009896800000995d */ /* 0x004fea0003900000 */
[----:B------:R-:W2:Y:S02]  /*289e0*/  @!P1 SYNCS.PHASECHK.TRANS64 P1, [R9+URZ+0xc44a0], R8 ;  /* 0x0c44a008090095a7 */ /* 0x000ea4000802007f */
[----:B--2---:R-:W-:Y:S05]  /*289f0*/  @!P1 BRA `(.L_x_27) ;  /* 0xfffffffc00ec9947 */ /* 0x004fea000383ffff */
[----:B------:R-:W-:Y:S05]  /*28a00*/  BRA `(.L_x_26) ;  /* 0xfffffe28002c7947 */ /* 0x000fea000383ffff */
.L_x_31:
[----:B--2---:R-:W-:-:S04]  /*28a10*/  IMAD.U32 R2, RZ, RZ, UR6 ;  /* 0x00000006ff027e24 */ /* 0x004fc8000f8e00ff */
[----:B------:R2:W3:Y:S03]  /*28a20*/  SYNCS.PHASECHK.TRANS64.TRYWAIT P1, [R2+URZ+0xc4490], R0 ;  /* 0x0c449000020075a7 */ /* 0x0004e6000802017f */
[----:B---3--:R-:W-:Y:S05]  /*28a30*/  @!P1 NANOSLEEP.SYNCS 0x989680 ;  /* 0x009896800000995d */ /* 0x008fea0003900000 */
[----:B------:R-:W3:Y:S02]  /*28a40*/  @!P1 SYNCS.PHASECHK.TRANS64 P1, [R2+URZ+0xc4490], R0 ;  /* 0x0c449000020095a7 */ /* 0x000ee4000802007f */
[----:B---3--:R-:W-:Y:S05]  /*28a50*/  @!P1 BRA `(.L_x_31) ;  /* 0xfffffffc00ec9947 */ /* 0x008fea000383ffff */
[----:B------:R-:W-:Y:S05]  /*28a60*/  BRA `(.L_x_199) ;  /* 0xfffffe5800f87947 */ /* 0x000fea000383ffff */
.L_x_34:
[----:B--2---:R-:W-:-:S04]  /*28a70*/  IMAD.U32 R2, RZ, RZ, UR11 ;  /* 0x0000000bff027e24 */ /* 0x004fc8000f8e00ff */
[----:B------:R2:W3:Y:S03]  /*28a80*/  SYNCS.PHASECHK.TRANS64.TRYWAIT P1, [R2+URZ], R0 ;  /* 0x00000000020075a7 */ /* 0x0004e6000802017f */
[----:B---3--:R-:W-:Y:S05]  /*28a90*/  @!P1 NANOSLEEP.SYNCS 0x989680 ;  /* 0x009896800000995d */ /* 0x008fea0003900000 */
[----:B------:R-:W3:Y:S02]  /*28aa0*/  @!P1 SYNCS.PHASECHK.TRANS64 P1, [R2+URZ], R0 ;  /* 0x00000000020095a7 */ /* 0x000ee4000802007f */
[----:B---3--:R-:W-:Y:S05]  /*28ab0*/  @!P1 BRA `(.L_x_34) ;  /* 0xfffffffc00ec9947 */ /* 0x008fea000383ffff */
[----:B------:R-:W-:Y:S05]  /*28ac0*/  BRA `(.L_x_200) ;  /* 0xfffffe5c00087947 */ /* 0x000fea000383ffff */
.L_x_36:
[----:B-1----:R-:W-:-:S04]  /*28ad0*/  MOV R2, UR13 ;  /* 0x0000000d00027c02 */ /* 0x002fc80008000f00 */
[----:B------:R1:W3:Y:S03]  /*28ae0*/  SYNCS.PHASECHK.TRANS64.TRYWAIT P2, [R2+URZ+0xc4490], R0 ;  /* 0x0c449000020075a7 */ /* 0x0002e6000804017f */
[----:B---3--:R-:W-:Y:S05]  /*28af0*/  @!P2 NANOSLEEP.SYNCS 0x989680 ;  /* 0x009896800000a95d */ /* 0x008fea0003900000 */
[----:B------:R-:W3:Y:S02]  /*28b00*/  @!P2 SYNCS.PHASECHK.TRANS64 P2, [R2+URZ+0xc4490], R0 ;  /* 0x0c4490000200a5a7 */ /* 0x000ee4000804007f */
[----:B---3--:R-:W-:Y:S05]  /*28b10*/  @!P2 BRA `(.L_x_36) ;  /* 0xfffffffc00eca947 */ /* 0x008fea000383ffff */
[----:B------:R-:W-:Y:S05]  /*28b20*/  BRA `(.L_x_201) ;  /* 0xfffffee400a47947 */ /* 0x000fea000383ffff */
.L_x_48:
[----:B--2---:R-:W-:-:S04]  /*28b30*/  IMAD.U32 R3, RZ, RZ, UR5 ;  /* 0x00000005ff037e24 */ /* 0x004fc8000f8e00ff */
[----:B------:R2:W4:Y:S03]  /*28b40*/  SYNCS.PHASECHK.TRANS64.TRYWAIT P0, [R3+URZ+0xc4490], R0 ;  /* 0x0c449000030075a7 */ /* 0x000526000800017f */
[----:B----4-:R-:W-:Y:S05]  /*28b50*/  @!P0 NANOSLEEP.SYNCS 0x989680 ;  /* 0x009896800000895d */ /* 0x010fea0003900000 */
[----:B------:R-:W4:Y:S02]  /*28b60*/  @!P0 SYNCS.PHASECHK.TRANS64 P0, [R3+URZ+0xc4490], R0 ;  /* 0x0c449000030085a7 */ /* 0x000f24000800007f */
[----:B----4-:R-:W-:Y:S05]  /*28b70*/  @!P0 BRA `(.L_x_48) ;  /* 0xfffffffc00ec8947 */ /* 0x010fea000383ffff */
[----:B------:R-:W-:Y:S05]  /*28b80*/  BRA `(.L_x_202) ;  /* 0xffffff2c00547947 */ /* 0x000fea000383ffff */
.L_x_50:
[----:B-1----:R-:W-:-:S04]  /*28b90*/  IMAD.U32 R2, RZ, RZ, UR4 ;  /* 0x00000004ff027e24 */ /* 0x002fc8000f8e00ff */
[----:B------:R1:W2:Y:S03]  /*28ba0*/  SYNCS.PHASECHK.TRANS64.TRYWAIT P0, [R2+URZ+0xc4490], R0 ;  /* 0x0c449000020075a7 */ /* 0x0002a6000800017f */
[----:B--2---:R-:W-:Y:S05]  /*28bb0*/  @!P0 NANOSLEEP.SYNCS 0x989680 ;  /* 0x009896800000895d */ /* 0x004fea0003900000 */
[----:B------:R-:W2:Y:S02]  /*28bc0*/  @!P0 SYNCS.PHASECHK.TRANS64 P0, [R2+URZ+0xc4490], R0 ;  /* 0x0c449000020085a7 */ /* 0x000ea4000800007f */
[----:B--2---:R-:W-:Y:S05]  /*28bd0*/  @!P0 BRA `(.L_x_50) ;  /* 0xfffffffc00ec8947 */ /* 0x004fea000383ffff */
[----:B------:R-:W-:Y:S05]  /*28be0*/  BRA `(.L_x_203) ;  /* 0xffffff2c006c7947 */ /* 0x000fea000383ffff */
.L_x_51:
[----:B-1----:R-:W-:-:S04]  /*28bf0*/  IMAD.U32 R2, RZ, RZ, UR4 ;  /* 0x00000004ff027e24 */ /* 0x002fc8000f8e00ff */
[----:B------:R1:W2:Y:S03]  /*28c00*/  SYNCS.PHASECHK.TRANS64.TRYWAIT P0, [R2+URZ+0xc44a0], R0 ;  /* 0x0c44a000020075a7 */ /* 0x0002a6000800017f */
[----:B--2---:R-:W-:Y:S05]  /*28c10*/  @!P0 NANOSLEEP.SYNCS 0x989680 ;  /* 0x009896800000895d */ /* 0x004fea0003900000 */
[----:B------:R-:W2:Y:S02]  /*28c20*/  @!P0 SYNCS.PHASECHK.TRANS64 P0, [R2+URZ+0xc44a0], R0 ;  /* 0x0c44a000020085a7 */ /* 0x000ea4000800007f */
[----:B--2---:R-:W-:Y:S05]  /*28c30*/  @!P0 BRA `(.L_x_51) ;  /* 0xfffffffc00ec8947 */ /* 0x004fea000383ffff */
[----:B------:R-:W-:Y:S05]  /*28c40*/  BRA `(.L_x_204) ;  /* 0xffffff2c00747947 */ /* 0x000fea000383ffff */
.L_x_127:
[----:B-1----:R-:W-:-:S04]  /*28c50*/  IMAD.U32 R3, RZ, RZ, UR4 ;  /* 0x00000004ff037e24 */ /* 0x002fc8000f8e00ff */
[----:B------:R1:W2:Y:S03]  /*28c60*/  SYNCS.PHASECHK.TRANS64.TRYWAIT P1, [R3+URZ+0xc4480], R4 ;  /* 0x0c448004030075a7 */ /* 0x0002a6000802017f */
[----:B--2---:R-:W-:Y:S05]  /*28c70*/  @!P1 NANOSLEEP.SYNCS 0x989680 ;  /* 0x009896800000995d */ /* 0x004fea0003900000 */
[----:B------:R-:W2:Y:S02]  /*28c80*/  @!P1 SYNCS.PHASECHK.TRANS64 P1, [R3+URZ+0xc4480], R4 ;  /* 0x0c448004030095a7 */ /* 0x000ea4000802007f */
[----:B--2---:R-:W-:Y:S05]  /*28c90*/  @!P1 BRA `(.L_x_127) ;  /* 0xfffffffc00ec9947 */ /* 0x004fea000383ffff */
[----:B------:R-:W-:Y:S05]  /*28ca0*/  BRA `(.L_x_205) ;  /* 0xffffff98003c7947 */ /* 0x000fea000383ffff */
.L_x_142:
[----:B--2---:R2:W3:Y:S02]  /*28cb0*/  SYNCS.PHASECHK.TRANS64.TRYWAIT P0, [R5+URZ+0xc4460], R4 ;  /* 0x0c446004050075a7 */ /* 0x0044e4000800017f */
[----:B---3--:R-:W-:Y:S05]  /*28cc0*/  @!P0 NANOSLEEP.SYNCS 0x989680 ;  /* 0x009896800000895d */ /* 0x008fea0003900000 */
[----:B------:R-:W3:Y:S02]  /*28cd0*/  @!P0 SYNCS.PHASECHK.TRANS64 P0, [R5+URZ+0xc4460], R4 ;  /* 0x0c446004050085a7 */ /* 0x000ee4000800007f */
[----:B---3--:R-:W-:Y:S05]  /*28ce0*/  @!P0 BRA `(.L_x_142) ;  /* 0xfffffffc00f08947 */ /* 0x008fea000383ffff */
[----:B------:R-:W-:Y:S05]  /*28cf0*/  BRA `(.L_x_206) ;  /* 0xffffffcc00047947 */ /* 0x000fea000383ffff */
.L_x_147:
[----:B-1----:R1:W2:Y:S02]  /*28d00*/  SYNCS.PHASECHK.TRANS64.TRYWAIT P0, [R7+URZ+0xc4420], R4 ;  /* 0x0c442004070075a7 */ /* 0x0022a4000800017f */
[----:B--2---:R-:W-:Y:S05]  /*28d10*/  @!P0 NANOSLEEP.SYNCS 0x989680 ;  /* 0x009896800000895d */ /* 0x004fea0003900000 */
[----:B------:R-:W2:Y:S02]  /*28d20*/  @!P0 SYNCS.PHASECHK.TRANS64 P0, [R7+URZ+0xc4420], R4 ;  /* 0x0c442004070085a7 */ /* 0x000ea4000800007f */
[----:B--2---:R-:W-:Y:S05]  /*28d30*/  @!P0 BRA `(.L_x_147) ;  /* 0xfffffffc00f08947 */ /* 0x004fea000383ffff */
[----:B------:R-:W-:Y:S05]  /*28d40*/  BRA `(.L_x_207) ;  /* 0xffffffd0000c7947 */ /* 0x000fea000383ffff */
.L_x_154:
[----:B-1----:R1:W2:Y:S02]  /*28d50*/  SYNCS.PHASECHK.TRANS64.TRYWAIT P0, [R6+URZ+0xc4460], R7 ;  /* 0x0c446007060075a7 */ /* 0x0022a4000800017f */
[----:B--2---:R-:W-:Y:S05]  /*28d60*/  @!P0 NANOSLEEP.SYNCS 0x989680 ;  /* 0x009896800000895d */ /* 0x004fea0003900000 */
[----:B------:R-:W2:Y:S02]  /*28d70*/  @!P0 SYNCS.PHASECHK.TRANS64 P0, [R6+URZ+0xc4460], R7 ;  /* 0x0c446007060085a7 */ /* 0x000ea4000800007f */
[----:B--2---:R-:W-:Y:S05]  /*28d80*/  @!P0 BRA `(.L_x_154) ;  /* 0xfffffffc00f08947 */ /* 0x004fea000383ffff */
[----:B------:R-:W-:Y:S05]  /*28d90*/  BRA `(.L_x_208) ;  /* 0xffffffd400887947 */ /* 0x000fea000383ffff */
.L_x_159:
[----:B-1----:R1:W2:Y:S02]  /*28da0*/  SYNCS.PHASECHK.TRANS64.TRYWAIT P0, [R7+URZ+0xc4460], R8 ;  /* 0x0c446008070075a7 */ /* 0x0022a4000800017f */
[----:B--2---:R-:W-:Y:S05]  /*28db0*/  @!P0 NANOSLEEP.SYNCS 0x989680 ;  /* 0x009896800000895d */ /* 0x004fea0003900000 */
[----:B------:R-:W2:Y:S02]  /*28dc0*/  @!P0 SYNCS.PHASECHK.TRANS64 P0, [R7+URZ+0xc4460], R8 ;  /* 0x0c446008070085a7 */ /* 0x000ea4000800007f */
[----:B--2---:R-:W-:Y:S05]  /*28dd0*/  @!P0 BRA `(.L_x_159) ;  /* 0xfffffffc00f08947 */ /* 0x004fea000383ffff */
[----:B------:R-:W-:Y:S05]  /*28de0*/  BRA `(.L_x_209) ;  /* 0xffffffd800b47947 */ /* 0x000fea000383ffff */
.L_x_164:
[----:B-1----:R1:W2:Y:S02]  /*28df0*/  SYNCS.PHASECHK.TRANS64.TRYWAIT P0, [R7+URZ+0xc4420], R8 ;  /* 0x0c442008070075a7 */ /* 0x0022a4000800017f */
[----:B--2---:R-:W-:Y:S05]  /*28e00*/  @!P0 NANOSLEEP.SYNCS 0x989680 ;  /* 0x009896800000895d */ /* 0x004fea0003900000 */
[----:B------:R-:W2:Y:S02]  /*28e10*/  @!P0 SYNCS.PHASECHK.TRANS64 P0, [R7+URZ+0xc4420], R8 ;  /* 0x0c442008070085a7 */ /* 0x000ea4000800007f */
[----:B--2---:R-:W-:Y:S05]  /*28e20*/  @!P0 BRA `(.L_x_164) ;  /* 0xfffffffc00f08947 */ /* 0x004fea000383ffff */
[----:B------:R-:W-:Y:S05]  /*28e30*/  BRA `(.L_x_210) ;  /* 0xffffffdc00f47947 */ /* 0x000fea000383ffff */
.L_x_171:
[----:B-1----:R1:W2:Y:S02]  /*28e40*/  SYNCS.PHASECHK.TRANS64.TRYWAIT P0, [R7+URZ+0xc4460], R6 ;  /* 0x0c446006070075a7 */ /* 0x0022a4000800017f */
[----:B--2---:R-:W-:Y:S05]  /*28e50*/  @!P0 NANOSLEEP.SYNCS 0x989680 ;  /* 0x009896800000895d */ /* 0x004fea0003900000 */
[----:B------:R-:W2:Y:S02]  /*28e60*/  @!P0 SYNCS.PHASECHK.TRANS64 P0, [R7+URZ+0xc4460], R6 ;  /* 0x0c446006070085a7 */ /* 0x000ea4000800007f */
[----:B--2---:R-:W-:Y:S05]  /*28e70*/  @!P0 BRA `(.L_x_171) ;  /* 0xfffffffc00f08947 */ /* 0x004fea000383ffff */
[----:B------:R-:W-:Y:S05]  /*28e80*/  BRA `(.L_x_211) ;  /* 0xffffffe400807947 */ /* 0x000fea000383ffff */
.L_x_181:
[----:B-1----:R1:W2:Y:S02]  /*28e90*/  SYNCS.PHASECHK.TRANS64.TRYWAIT P4, [R8+URZ+0xc4420], R7 ;  /* 0x0c442007080075a7 */ /* 0x0022a4000808017f */
[----:B--2---:R-:W-:Y:S05]  /*28ea0*/  @!P4 NANOSLEEP.SYNCS 0x989680 ;  /* 0x009896800000c95d */ /* 0x004fea0003900000 */
[----:B------:R-:W2:Y:S02]  /*28eb0*/  @!P4 SYNCS.PHASECHK.TRANS64 P4, [R8+URZ+0xc4420], R7 ;  /* 0x0c4420070800c5a7 */ /* 0x000ea4000808007f */
[----:B--2---:R-:W-:Y:S05]  /*28ec0*/  @!P4 BRA `(.L_x_181) ;  /* 0xfffffffc00f0c947 */ /* 0x004fea000383ffff */
[----:B------:R-:W-:Y:S05]  /*28ed0*/  BRA `(.L_x_212) ;  /* 0xffffffec000c7947 */ /* 0x000fea000383ffff */
.L_x_188:
[----:B-1----:R1:W2:Y:S02]  /*28ee0*/  SYNCS.PHASECHK.TRANS64.TRYWAIT P4, [R8+URZ+0xc4420], R9 ;  /* 0x0c442009080075a7 */ /* 0x0022a4000808017f */
[----:B--2---:R-:W-:Y:S05]  /*28ef0*/  @!P4 NANOSLEEP.SYNCS 0x989680 ;  /* 0x009896800000c95d */ /* 0x004fea0003900000 */
[----:B------:R-:W2:Y:S02]  /*28f00*/  @!P4 SYNCS.PHASECHK.TRANS64 P4, [R8+URZ+0xc4420], R9 ;  /* 0x0c4420090800c5a7 */ /* 0x000ea4000808007f */
[----:B--2---:R-:W-:Y:S05]  /*28f10*/  @!P4 BRA `(.L_x_188) ;  /* 0xfffffffc00f0c947 */ /* 0x004fea000383ffff */
[----:B------:R-:W-:Y:S05]  /*28f20*/  BRA `(.L_x_213) ;  /* 0xfffffff000987947 */ /* 0x000fea000383ffff */
.L_x_214:
[----:B------:R-:W-:-:S00]  /*28f30*/  BRA `(.L_x_214) ;  /* 0xfffffffc00fc7947 */ /* 0x000fc0000383ffff */
[----:B------:R-:W-:-:S00]  /*28f40*/  NOP ;  /* 0x0000000000007918 */ /* 0x000fc00000000000 */
        /* <DEDUP_REMOVED lines=11> */
.L_x_215:


//--------------------- .nv.global.init           --------------------------
	.section	.nv.global.init,"aw",@progbits
.nv.global.init:
	.type		$str$24,@object
	.size		$str$24,($str$25 - $str$24)
$str$24:
        /*0000*/ 	.byte	0x28, 0x61, 0x64, 0x64, 0x72, 0x65, 0x73, 0x73, 0x20, 0x26, 0x20, 0x6d, 0x61, 0x73, 0x6b, 0x29
        /*0010*/ 	.byte	0x20, 0x3d, 0x3d, 0x20, 0x30, 0x00
	.type		$str$25,@object
	.size		$str$25,(__unnamed_1 - $str$25)
$str$25:
        /*0016*/ 	.byte	0x2f, 0x74, 0x6d, 0x70, 0x2f, 0x63, 0x75, 0x74, 0x6c, 0x61, 0x73, 0x73, 0x5f, 0x73, 0x77, 0x65
        /*0026*/ 	.byte	0x65, 0x70, 0x5f, 0x73, 0x72, 0x63, 0x2f, 0x69, 0x6e, 0x63, 0x6c, 0x75, 0x64, 0x65, 0x2f, 0x63
        /*0036*/ 	.byte	0x75, 0x74, 0x65, 0x2f, 0x70, 0x6f, 0x69, 0x6e, 0x74, 0x65, 0x72, 0x5f, 0x66, 0x6c, 0x61, 0x67
        /*0046*/ 	.byte	0x67, 0x65, 0x64, 0x2e, 0x68, 0x70, 0x70, 0x00
	.type		__unnamed_1,@object
	.size		__unnamed_1,(__unnamed_2 - __unnamed_1)
__unnamed_1:
        /* <DEDUP_REMOVED lines=28> */
        /*020e*/ 	.byte	0x3e, 0x3e, 0x3e, 0x3e, 0x3e, 0x5d, 0x00
	.type		__unnamed_2,@object
	.size		__unnamed_2,(.L_1 - __unnamed_2)
__unnamed_2:
        /* <DEDUP_REMOVED lines=29> */
.L_1:


//--------------------- .nv.shared._ZN7cutlass13device_kernelINS_4fmha6kernel28FmhaKernelTmaWarpSpecializedINS1_10collective33FmhaBwdMainloopTmaWarpSpecializedINS_6half_tEfN4cute5tupleIJNS7_1CILi64EEENS9_ILi128EEENS9_ILi512EEEEEENS4_16FusionBwdAdapterINS4_12CausalFusionEEEJEEENS4_17FmhaBwdEpilogueKVIS6_fNS8_IJSA_SC_SA_EEEEENS2_23TileSchedulerBwdAdapterINS2_23IndividualTileSchedulerEEEJEEEEEvNT_6ParamsE --------------------------
	.section	.nv.shared._ZN7cutlass13device_kernelINS_4fmha6kernel28FmhaKernelTmaWarpSpecializedINS1_10collective33FmhaBwdMainloopTmaWarpSpecializedINS_6half_tEfN4cute5tupleIJNS7_1CILi64EEENS9_ILi128EEENS9_ILi512EEEEEENS4_16FusionBwdAdapterINS4_12CausalFusionEEEJEEENS4_17FmhaBwdEpilogueKVIS6_fNS8_IJSA_SC_SA_EEEEENS2_23TileSchedulerBwdAdapterINS2_23IndividualTileSchedulerEEEJEEEEEvNT_6ParamsE,"aw",@nobits
	.sectionflags	@""
	.align	16
	.zero		1024


//--------------------- .nv.shared.reserved.0     --------------------------
	.section	.nv.shared.reserved.0,"aw",@nobits
	.weak		__nv_reservedSMEM_offset_0_alias
	.size		__nv_reservedSMEM_offset_0_alias, 0, 0
	.other		__nv_reservedSMEM_offset_0_alias,@"STO_CUDA_RESERVED_SHARED STV_DEFAULT"
__nv_reservedSMEM_offset_0_alias:
	.zero		0


//--------------------- .nv.global                --------------------------
	.section	.nv.global,"aw",@nobits
.nv.global:
	.type		_ZN39_INTERNAL_f9b00b36_4_k_cu_439c6e47_38594cute1_E,@object
	.size		_ZN39_INTERNAL_f9b00b36_4_k_cu_439c6e47_38594cute1_E,(_ZN39_INTERNAL_f9b00b36_4_k_cu_439c6e47_38594cuda3std3__45__cpo6cbeginE - _ZN39_INTERNAL_f9b00b36_4_k_cu_439c6e47_38594cute1_E)
_ZN39_INTERNAL_f9b00b36_4_k_cu_439c6e47_38594cute1_E:
	.zero		1
	.type		_ZN39_INTERNAL_f9b00b36_4_k_cu_439c6e47_38594cuda3std3__45__cpo6cbeginE,@object
	.size		_ZN39_INTERNAL_f9b00b36_4_k_cu_439c6e47_38594cuda3std3__45__cpo6cbeginE,(_ZN39_INTERNAL_f9b00b36_4_k_cu_439c6e47_38594cuda3std3__48in_placeE - _ZN39_INTERNAL_f9b00b36_4_k_cu_439c6e47_38594cuda3std3__45__cpo6cbeginE)
_ZN39_INTERNAL_f9b00b36_4_k_cu_439c6e47_38594cuda3std3__45__cpo6cbeginE:
	.zero		1
	.type		_ZN39_INTERNAL_f9b00b36_4_k_cu_439c6e47_38594cuda3std3__48in_placeE,@object
	.size		_ZN39_INTERNAL_f9b00b36_4_k_cu_439c6e47_38594cuda3std3__48in_placeE,(_ZN39_INTERNAL_f9b00b36_4_k_cu_439c6e47_38594cuda3std6ranges3__45__cpo9iter_moveE - _ZN39_INTERNAL_f9b00b36_4_k_cu_439c6e47_38594cuda3std3__48in_placeE)
_ZN39_INTERNAL_f9b00b36_4_k_cu_439c6e47_38594cuda3std3__48in_placeE:
	.zero		1
	.type		_ZN39_INTERNAL_f9b00b36_4_k_cu_439c6e47_38594cuda3std6ranges3__45__cpo9iter_moveE,@object
	.size		_ZN39_INTERNAL_f9b00b36_4_k_cu_439c6e47_38594cuda3std6ranges3__45__cpo9iter_moveE,(_ZN39_INTERNAL_f9b00b36_4_k_cu_439c6e47_38594cuda3std3__45__cpo5beginE - _ZN39_INTERNAL_f9b00b36_4_k_cu_439c6e47_38594cuda3std6ranges3__45__cpo9iter_moveE)
_ZN39_INTERNAL_f9b00b36_4_k_cu_439c6e47_38594cuda3std6ranges3__45__cpo9iter_moveE:
	.zero		1
	.type		_ZN39_INTERNAL_f9b00b36_4_k_cu_439c6e47_38594cuda3std3__45__cpo5beginE,@object
	.size		_ZN39_INTERNAL_f9b00b36_4_k_cu_439c6e47_38594cuda3std3__45__cpo5beginE,(_ZN39_INTERNAL_f9b00b36_4_k_cu_439c6e47_38594cuda3std3__441_GLOBAL__N__f9b00b36_4_k_cu_439c6e47_38596ignoreE - _ZN39_INTERNAL_f9b00b36_4_k_cu_439c6e47_38594cuda3std3__45__cpo5beginE)
_ZN39_INTERNAL_f9b00b36_4_k_cu_439c6e47_38594cuda3std3__45__cpo5beginE:
	.zero		1
	.type		_ZN39_INTERNAL_f9b00b36_4_k_cu_439c6e47_38594cuda3std3__441_GLOBAL__N__f9b00b36_4_k_cu_439c6e47_38596ignoreE,@object
	.size		_ZN39_INTERNAL_f9b00b36_4_k_cu_439c6e47_38594cuda3std3__441_GLOBAL__N__f9b00b36_4_k_cu_439c6e47_38596ignoreE,(_ZN39_INTERNAL_f9b00b36_4_k_cu_439c6e47_38594cute7productE - _ZN39_INTERNAL_f9b00b36_4_k_cu_439c6e47_38594cuda3std3__441_GLOBAL__N__f9b00b36_4_k_cu_439c6e47_38596ignoreE)
_ZN39_INTERNAL_f9b00b36_4_k_cu_439c6e47_38594cuda3std3__441_GLOBAL__N__f9b00b36_4_k_cu_439c6e47_38596ignoreE:
	.zero		1
	.type		_ZN39_INTERNAL_f9b00b36_4_k_cu_439c6e47_38594cute7productE,@object
	.size		_ZN39_INTERNAL_f9b00b36_4_k_cu_439c6e47_38594cute7productE,(_ZN39_INTERNAL_f9b00b36_4_k_cu_439c6e47_38594cuda3std3__45__cpo3endE - _ZN39_INTERNAL_f9b00b36_4_k_cu_439c6e47_38594cute7productE)
_ZN39_INTERNAL_f9b00b36_4_k_cu_439c6e47_38594cute7productE:
	.zero		1
	.type		_ZN39_INTERNAL_f9b00b36_4_k_cu_439c6e47_38594cuda3std3__45__cpo3endE,@object
	.size		_ZN39_INTERNAL_f9b00b36_4_k_cu_439c6e47_38594cuda3std3__45__cpo3endE,(_ZN39_INTERNAL_f9b00b36_4_k_cu_439c6e47_38594cuda3std3__419piecewise_constructE - _ZN39_INTERNAL_f9b00b36_4_k_cu_439c6e47_38594cuda3std3__45__cpo3endE)
_ZN39_INTERNAL_f9b00b36_4_k_cu_439c6e47_38594cuda3std3__45__cpo3endE:
	.zero		1
	.type		_ZN39_INTERNAL_f9b00b36_4_k_cu_439c6e47_38594cuda3std3__419piecewise_constructE,@object
	.size		_ZN39_INTERNAL_f9b00b36_4_k_cu_439c6e47_38594cuda3std3__419piecewise_constructE,(_ZN39_INTERNAL_f9b00b36_4_k_cu_439c6e47_38594cuda3std3__45__cpo4cendE - _ZN39_INTERNAL_f9b00b36_4_k_cu_439c6e47_38594cuda3std3__419piecewise_constructE)
_ZN39_INTERNAL_f9b00b36_4_k_cu_439c6e47_38594cuda3std3__419piecewise_constructE:
	.zero		1
	.type		_ZN39_INTERNAL_f9b00b36_4_k_cu_439c6e47_38594cuda3std3__45__cpo4cendE,@object
	.size		_ZN39_INTERNAL_f9b00b36_4_k_cu_439c6e47_38594cuda3std3__45__cpo4cendE,(_ZN39_INTERNAL_f9b00b36_4_k_cu_439c6e47_38594cuda3std6ranges3__45__cpo4swapE - _ZN39_INTERNAL_f9b00b36_4_k_cu_439c6e47_38594cuda3std3__45__cpo4cendE)
_ZN39_INTERNAL_f9b00b36_4_k_cu_439c6e47_38594cuda3std3__45__cpo4cendE:
	.zero		1
	.type		_ZN39_INTERNAL_f9b00b36_4_k_cu_439c6e47_38594cuda3std6ranges3__45__cpo4swapE,@object
	.size		_ZN39_INTERNAL_f9b00b36_4_k_cu_439c6e47_38594cuda3std6ranges3__45__cpo4swapE,(.L_9 - _ZN39_INTERNAL_f9b00b36_4_k_cu_439c6e47_38594cuda3std6ranges3__45__cpo4swapE)
_ZN39_INTERNAL_f9b00b36_4_k_cu_439c6e47_38594cuda3std6ranges3__45__cpo4swapE:
	.zero		1
.L_9:


//--------------------- .nv.constant0._ZN7cutlass13device_kernelINS_4fmha6kernel28FmhaKernelTmaWarpSpecializedINS1_10collective33FmhaBwdMainloopTmaWarpSpecializedINS_6half_tEfN4cute5tupleIJNS7_1CILi64EEENS9_ILi128EEENS9_ILi512EEEEEENS4_16FusionBwdAdapterINS4_12CausalFusionEEEJEEENS4_17FmhaBwdEpilogueKVIS6_fNS8_IJSA_SC_SA_EEEEENS2_23TileSchedulerBwdAdapterINS2_23IndividualTileSchedulerEEEJEEEEEvNT_6ParamsE --------------------------
	.section	.nv.constant0._ZN7cutlass13device_kernelINS_4fmha6kernel28FmhaKernelTmaWarpSpecializedINS1_10collective33FmhaBwdMainloopTmaWarpSpecializedINS_6half_tEfN4cute5tupleIJNS7_1CILi64EEENS9_ILi128EEENS9_ILi512EEEEEENS4_16FusionBwdAdapterINS4_12CausalFusionEEEJEEENS4_17FmhaBwdEpilogueKVIS6_fNS8_IJSA_SC_SA_EEEEENS2_23TileSchedulerBwdAdapterINS2_23IndividualTileSchedulerEEEJEEEEEvNT_6ParamsE,"a",@progbits
	.sectionflags	@""
	.align	4
.nv.constant0._ZN7cutlass13device_kernelINS_4fmha6kernel28FmhaKernelTmaWarpSpecializedINS1_10collective33FmhaBwdMainloopTmaWarpSpecializedINS_6half_tEfN4cute5tupleIJNS7_1CILi64EEENS9_ILi128EEENS9_ILi512EEEEEENS4_16FusionBwdAdapterINS4_12CausalFusionEEEJEEENS4_17FmhaBwdEpilogueKVIS6_fNS8_IJSA_SC_SA_EEEEENS2_23TileSchedulerBwdAdapterINS2_23IndividualTileSchedulerEEEJEEEEEvNT_6ParamsE:
	.zero		4352


//--------------------- SYMBOLS --------------------------

	.type		.nv.reservedSmem.offset0,@object
	.size		.nv.reservedSmem.offset0,0x4
	.type		__assertfail,@function
